	.target	sm_80

	.elftype	@"ET_EXEC"


//--------------------- .note.nv.tkinfo           --------------------------
	.section	.note.nv.tkinfo,"",@"SHT_NOTE"
	.sectionflags	@"SHF_NOTE_NV_TKINFO"
	.tkinfo
        /*0018*/ 	.word	0x00000002
        /*0030*/ 	.string	""
        /*0030*/ 	.string	"ptxas"
        /*0030*/ 	.string	"Cuda compilation tools, release 13.0, V13.0.88"
        /*0030*/ 	.string	"Build cuda_13.0.r13.0/compiler.36424714_0"
        /*0030*/ 	.string	"-v  -suppress-debug-info  -lineinfo  -arch sm_80 "



//--------------------- .note.nv.cuinfo           --------------------------
	.section	.note.nv.cuinfo,"",@"SHT_NOTE"
	.sectionflags	@"SHF_NOTE_NV_CUINFO"
        /*0018*/ 	.short	0x0002
        /*001a*/ 	.short	0x0050
        /*001c*/ 	.short	0x0082
	.zero		2


//--------------------- .nv.info                  --------------------------
	.section	.nv.info,"",@"SHT_CUDA_INFO"
	.align	4


	//----- nvinfo : EIATTR_REGCOUNT
	.align		4
        /*0000*/ 	.byte	0x04, 0x2f
        /*0002*/ 	.short	(.L_1 - .L_0)
	.align		4
.L_0:
        /*0004*/ 	.word	index@(matmul_kernel)
        /*0008*/ 	.word	0x00000020


	//----- nvinfo : EIATTR_FRAME_SIZE
	.align		4
.L_1:
        /*000c*/ 	.byte	0x04, 0x11
        /*000e*/ 	.short	(.L_3 - .L_2)
	.align		4
.L_2:
        /*0010*/ 	.word	index@(matmul_kernel)
        /*0014*/ 	.word	0x00003808


	//----- nvinfo : EIATTR_MIN_STACK_SIZE
	.align		4
.L_3:
        /*0018*/ 	.byte	0x04, 0x12
        /*001a*/ 	.short	(.L_5 - .L_4)
	.align		4
.L_4:
        /*001c*/ 	.word	index@(matmul_kernel)
        /*0020*/ 	.word	0x00003808
.L_5:


//--------------------- .nv.info.matmul_kernel    --------------------------
	.section	.nv.info.matmul_kernel,"",@"SHT_CUDA_INFO"
	.sectionflags	@""
	.align	4


	//----- nvinfo : EIATTR_CUDA_API_VERSION
	.align		4
        /*0000*/ 	.byte	0x04, 0x37
        /*0002*/ 	.short	(.L_7 - .L_6)
.L_6:
        /*0004*/ 	.word	0x00000082


	//----- nvinfo : EIATTR_SW2861232_WAR
	.align		4
.L_7:
        /*0008*/ 	.byte	0x01, 0x35
	.zero		2


	//----- nvinfo : EIATTR_PARAM_CBANK
	.align		4
        /*000c*/ 	.byte	0x04, 0x0a
        /*000e*/ 	.short	(.L_9 - .L_8)
	.align		4
.L_8:
        /*0010*/ 	.word	index@(.nv.constant0.matmul_kernel)
        /*0014*/ 	.short	0x0160
        /*0016*/ 	.short	0x0050


	//----- nvinfo : EIATTR_CBANK_PARAM_SIZE
	.align		4
.L_9:
        /*0018*/ 	.byte	0x03, 0x19
        /*001a*/ 	.short	0x0050


	//----- nvinfo : EIATTR_KPARAM_INFO
	.align		4
        /*001c*/ 	.byte	0x04, 0x17
        /*001e*/ 	.short	(.L_11 - .L_10)
.L_10:
        /*0020*/ 	.word	0x00000000
        /*0024*/ 	.short	0x000d
        /*0026*/ 	.short	0x0048
        /*0028*/ 	.byte	0x00, 0xf4, 0x21, 0x00


	//----- nvinfo : EIATTR_KPARAM_INFO
	.align		4
.L_11:
        /*002c*/ 	.byte	0x04, 0x17
        /*002e*/ 	.short	(.L_13 - .L_12)
.L_12:
        /*0030*/ 	.word	0x00000000
        /*0034*/ 	.short	0x000c
        /*0036*/ 	.short	0x0040
        /*0038*/ 	.byte	0x00, 0xf4, 0x21, 0x00


	//----- nvinfo : EIATTR_KPARAM_INFO
	.align		4
.L_13:
        /*003c*/ 	.byte	0x04, 0x17
        /*003e*/ 	.short	(.L_15 - .L_14)
.L_14:
        /*0040*/ 	.word	0x00000000
        /*0044*/ 	.short	0x000b
        /*0046*/ 	.short	0x0038
        /*0048*/ 	.byte	0x00, 0xf0, 0x11, 0x00


	//----- nvinfo : EIATTR_KPARAM_INFO
	.align		4
.L_15:
        /*004c*/ 	.byte	0x04, 0x17
        /*004e*/ 	.short	(.L_17 - .L_16)
.L_16:
        /*0050*/ 	.word	0x00000000
        /*0054*/ 	.short	0x000a
        /*0056*/ 	.short	0x0034
        /*0058*/ 	.byte	0x00, 0xf0, 0x11, 0x00


	//----- nvinfo : EIATTR_KPARAM_INFO
	.align		4
.L_17:
        /*005c*/ 	.byte	0x04, 0x17
        /*005e*/ 	.short	(.L_19 - .L_18)
.L_18:
        /*0060*/ 	.word	0x00000000
        /*0064*/ 	.short	0x0009
        /*0066*/ 	.short	0x0030
        /*0068*/ 	.byte	0x00, 0xf0, 0x11, 0x00


	//----- nvinfo : EIATTR_KPARAM_INFO
	.align		4
.L_19:
        /*006c*/ 	.byte	0x04, 0x17
        /*006e*/ 	.short	(.L_21 - .L_20)
.L_20:
        /*0070*/ 	.word	0x00000000
        /*0074*/ 	.short	0x0008
        /*0076*/ 	.short	0x002c
        /*0078*/ 	.byte	0x00, 0xf0, 0x11, 0x00


	//----- nvinfo : EIATTR_KPARAM_INFO
	.align		4
.L_21:
        /*007c*/ 	.byte	0x04, 0x17
        /*007e*/ 	.short	(.L_23 - .L_22)
.L_22:
        /*0080*/ 	.word	0x00000000
        /*0084*/ 	.short	0x0007
        /*0086*/ 	.short	0x0028
        /*0088*/ 	.byte	0x00, 0xf0, 0x11, 0x00


	//----- nvinfo : EIATTR_KPARAM_INFO
	.align		4
.L_23:
        /*008c*/ 	.byte	0x04, 0x17
        /*008e*/ 	.short	(.L_25 - .L_24)
.L_24:
        /*0090*/ 	.word	0x00000000
        /*0094*/ 	.short	0x0006
        /*0096*/ 	.short	0x0024
        /*0098*/ 	.byte	0x00, 0xf0, 0x11, 0x00


	//----- nvinfo : EIATTR_KPARAM_INFO
	.align		4
.L_25:
        /*009c*/ 	.byte	0x04, 0x17
        /*009e*/ 	.short	(.L_27 - .L_26)
.L_26:
        /*00a0*/ 	.word	0x00000000
        /*00a4*/ 	.short	0x0005
        /*00a6*/ 	.short	0x0020
        /*00a8*/ 	.byte	0x00, 0xf0, 0x11, 0x00


	//----- nvinfo : EIATTR_KPARAM_INFO
	.align		4
.L_27:
        /*00ac*/ 	.byte	0x04, 0x17
        /*00ae*/ 	.short	(.L_29 - .L_28)
.L_28:
        /*00b0*/ 	.word	0x00000000
        /*00b4*/ 	.short	0x0004
        /*00b6*/ 	.short	0x001c
        /*00b8*/ 	.byte	0x00, 0xf0, 0x11, 0x00


	//----- nvinfo : EIATTR_KPARAM_INFO
	.align		4
.L_29:
        /*00bc*/ 	.byte	0x04, 0x17
        /*00be*/ 	.short	(.L_31 - .L_30)
.L_30:
        /*00c0*/ 	.word	0x00000000
        /*00c4*/ 	.short	0x0003
        /*00c6*/ 	.short	0x0018
        /*00c8*/ 	.byte	0x00, 0xf0, 0x11, 0x00


	//----- nvinfo : EIATTR_KPARAM_INFO
	.align		4
.L_31:
        /*00cc*/ 	.byte	0x04, 0x17
        /*00ce*/ 	.short	(.L_33 - .L_32)
.L_32:
        /*00d0*/ 	.word	0x00000000
        /*00d4*/ 	.short	0x0002
        /*00d6*/ 	.short	0x0010
        /*00d8*/ 	.byte	0x00, 0xf4, 0x21, 0x00


	//----- nvinfo : EIATTR_KPARAM_INFO
	.align		4
.L_33:
        /*00dc*/ 	.byte	0x04, 0x17
        /*00de*/ 	.short	(.L_35 - .L_34)
.L_34:
        /*00e0*/ 	.word	0x00000000
        /*00e4*/ 	.short	0x0001
        /*00e6*/ 	.short	0x0008
        /*00e8*/ 	.byte	0x00, 0xf4, 0x21, 0x00


	//----- nvinfo : EIATTR_KPARAM_INFO
	.align		4
.L_35:
        /*00ec*/ 	.byte	0x04, 0x17
        /*00ee*/ 	.short	(.L_37 - .L_36)
.L_36:
        /*00f0*/ 	.word	0x00000000
        /*00f4*/ 	.short	0x0000
        /*00f6*/ 	.short	0x0000
        /*00f8*/ 	.byte	0x00, 0xf4, 0x21, 0x00


	//----- nvinfo : EIATTR_MAXREG_COUNT
	.align		4
.L_37:
        /*00fc*/ 	.byte	0x03, 0x1b
        /*00fe*/ 	.short	0x00ff


	//----- nvinfo : EIATTR_NUM_BARRIERS
	.align		4
        /*0100*/ 	.byte	0x02, 0x4c
        /*0102*/ 	.byte	0x01
	.zero		1


	//----- nvinfo : EIATTR_ANNOTATIONS
	.align		4
        /*0104*/ 	.byte	0x04, 0x55
        /*0106*/ 	.short	(.L_39 - .L_38)


	//   ....[0]....
.L_38:
        /*0108*/ 	.word	0x00000001
        /*010c*/ 	.byte	0xe0, 0x04, 0x00, 0x00, 0x01, 0x00, 0x00, 0x00, 0x30, 0x05, 0x00, 0x00, 0x01, 0x00, 0x00, 0x00
        /* <DEDUP_REMOVED lines=1589> */
        /*646c*/ 	.byte	0x10, 0x68, 0x01, 0x00, 0x01, 0x00, 0x00, 0x00, 0x20, 0x68, 0x01, 0x00


	//----- nvinfo : EIATTR_MERCURY_ISA_VERSION
	.align		4
.L_39:
        /*6478*/ 	.byte	0x03, 0x5f
        /*647a*/ 	.short	0x0000


	//----- nvinfo : EIATTR_EXIT_INSTR_OFFSETS
	.align		4
        /*647c*/ 	.byte	0x04, 0x1c
        /*647e*/ 	.short	(.L_41 - .L_40)


	//   ....[0]....
.L_40:
        /*6480*/ 	.word	0x0004cbc0


	//   ....[1]....
        /*6484*/ 	.word	0x0004cbf0


	//----- nvinfo : EIATTR_REQNTID
	.align		4
.L_41:
        /*6488*/ 	.byte	0x04, 0x10
        /*648a*/ 	.short	(.L_43 - .L_42)
.L_42:
        /*648c*/ 	.word	0x00000040
        /*6490*/ 	.word	0x00000001
        /*6494*/ 	.word	0x00000001
.L_43:


//--------------------- .nv.callgraph             --------------------------
	.section	.nv.callgraph,"",@"SHT_CUDA_CALLGRAPH"
	.align	4
	.sectionentsize	8
	.align		4
        /*0000*/ 	.word	0x00000000
	.align		4
        /*0004*/ 	.word	0xffffffff
	.align		4
        /*0008*/ 	.word	0x00000000
	.align		4
        /*000c*/ 	.word	0xfffffffe
	.align		4
        /*0010*/ 	.word	0x00000000
	.align		4
        /*0014*/ 	.word	0xfffffffd
	.align		4
        /*0018*/ 	.word	0x00000000
	.align		4
        /*001c*/ 	.word	0xfffffffc


//--------------------- .nv.rel.action            --------------------------
	.section	.nv.rel.action,"",@"SHT_CUDA_RELOCINFO"
	.align	8
	.sectionentsize	8
        /*0000*/ 	.byte	0x73, 0x00, 0x00, 0x00, 0x00, 0x00, 0x00, 0x00, 0x00, 0x00, 0x00, 0x11, 0x25, 0x00, 0x05, 0x36


//--------------------- .nv.constant0.matmul_kernel --------------------------
	.section	.nv.constant0.matmul_kernel,"a",@progbits
	.sectionflags	@""
	.align	4
.nv.constant0.matmul_kernel:
	.zero		432


//--------------------- .text.matmul_kernel       --------------------------
	.section	.text.matmul_kernel,"ax",@progbits
	.sectioninfo	@"SHI_REGISTERS=32"
	.align	128
        .global         matmul_kernel
        .type           matmul_kernel,@function
        .size           matmul_kernel,(.L_x_5 - matmul_kernel)
        .other          matmul_kernel,@"STO_CUDA_ENTRY STV_DEFAULT"
matmul_kernel:
.text.matmul_kernel:
[----:B------:R-:W-:-:S04]  /*0000*/  IMAD.MOV.U32 R1, RZ, RZ, c[0x0][0x28] ;  /* 0x00000a00ff017624 */ /* 0x000fc800078e00ff */
[----:B------:R-:W-:Y:S01]  /*0010*/  IMAD.MOV.U32 R0, RZ, RZ, 0x1f ;  /* 0x0000001fff007424 */ /* 0x000fe200078e00ff */
[----:B------:R-:W-:Y:S01]  /*0020*/  IADD3 R1, R1, -0x3808, RZ ;  /* 0xffffc7f801017810 */ /* 0x000fe20007ffe0ff */
[----:B------:R-:W0:Y:S01]  /*0030*/  S2R R12, SR_TID.X ;  /* 0x00000000000c7919 */ /* 0x000e220000002100 */
[----:B------:R-:W-:Y:S02]  /*0040*/  ULDC.64 UR6, c[0x0][0x118] ;  /* 0x0000460000067ab9 */ /* 0x000fe40000000a00 */
[----:B------:R-:W-:-:S04]  /*0050*/  IADD3 R0, R0, c[0x0][0x17c], RZ ;  /* 0x00005f0000007a10 */ /* 0x000fc80007ffe0ff */
[----:B------:R-:W-:-:S04]  /*0060*/  SHF.R.S32.HI R3, RZ, 0x1f, R0 ;  /* 0x0000001fff037819 */ /* 0x000fc80000011400 */
[----:B------:R-:W-:-:S04]  /*0070*/  LEA.HI R3, R3, R0, RZ, 0x5 ;  /* 0x0000000003037211 */ /* 0x000fc800078f28ff */
[----:B------:R-:W-:Y:S02]  /*0080*/  SHF.R.S32.HI R0, RZ, 0x5, R3 ;  /* 0x00000005ff007819 */ /* 0x000fe40000011403 */
[----:B------:R-:W1:Y:S03]  /*0090*/  S2R R3, SR_CTAID.X ;  /* 0x0000000000037919 */ /* 0x000e660000002500 */
[----:B------:R-:W-:Y:S01]  /*00a0*/  IMAD.SHL.U32 R0, R0, 0x8, RZ ;  /* 0x0000000800007824 */ /* 0x000fe200078e00ff */
[----:B0-----:R-:W-:-:S04]  /*00b0*/  LOP3.LUT R14, R12, 0x3f, RZ, 0xc0, !PT ;  /* 0x0000003f0c0e7812 */ /* 0x001fc800078ec0ff */
[-C--:B------:R-:W-:Y:S02]  /*00c0*/  IABS R7, R0.reuse ;  /* 0x0000000000077213 */ /* 0x080fe40000000000 */
[----:B------:R-:W-:Y:S02]  /*00d0*/  IABS R10, R0 ;  /* 0x00000000000a7213 */ /* 0x000fe40000000000 */
[----:B------:R-:W0:Y:S01]  /*00e0*/  I2F.RP R2, R7 ;  /* 0x0000000700027306 */ /* 0x000e220000209400 */
[----:B-1----:R-:W-:-:S07]  /*00f0*/  IABS R8, R3 ;  /* 0x0000000300087213 */ /* 0x002fce0000000000 */
[----:B0-----:R-:W0:Y:S02]  /*0100*/  MUFU.RCP R2, R2 ;  /* 0x0000000200027308 */ /* 0x001e240000001000 */
[----:B0-----:R-:W-:Y:S01]  /*0110*/  IADD3 R4, R2, 0xffffffe, RZ ;  /* 0x0ffffffe02047810 */ /* 0x001fe20007ffe0ff */
[----:B------:R-:W-:-:S05]  /*0120*/  IMAD.MOV R2, RZ, RZ, -R10 ;  /* 0x000000ffff027224 */ /* 0x000fca00078e0a0a */
[----:B------:R0:W1:Y:S02]  /*0130*/  F2I.FTZ.U32.TRUNC.NTZ R5, R4 ;  /* 0x0000000400057305 */ /* 0x000064000021f000 */
[----:B0-----:R-:W-:Y:S02]  /*0140*/  IMAD.MOV.U32 R4, RZ, RZ, RZ ;  /* 0x000000ffff047224 */ /* 0x001fe400078e00ff */
[----:B-1----:R-:W-:-:S04]  /*0150*/  IMAD.MOV R6, RZ, RZ, -R5 ;  /* 0x000000ffff067224 */ /* 0x002fc800078e0a05 */
[----:B------:R-:W-:Y:S02]  /*0160*/  IMAD R9, R6, R7, RZ ;  /* 0x0000000706097224 */ /* 0x000fe400078e02ff */
[----:B------:R-:W-:Y:S02]  /*0170*/  IMAD.MOV.U32 R6, RZ, RZ, R8 ;  /* 0x000000ffff067224 */ /* 0x000fe400078e0008 */
[----:B------:R-:W-:-:S06]  /*0180*/  IMAD.HI.U32 R5, R5, R9, R4 ;  /* 0x0000000905057227 */ /* 0x000fcc00078e0004 */
[----:B------:R-:W-:-:S04]  /*0190*/  IMAD.HI.U32 R5, R5, R6, RZ ;  /* 0x0000000605057227 */ /* 0x000fc800078e00ff */
[----:B------:R-:W-:-:S05]  /*01a0*/  IMAD R2, R5, R2, R6 ;  /* 0x0000000205027224 */ /* 0x000fca00078e0206 */
[----:B------:R-:W-:-:S13]  /*01b0*/  ISETP.GT.U32.AND P1, PT, R7, R2, PT ;  /* 0x000000020700720c */ /* 0x000fda0003f24070 */
[----:B------:R-:W-:Y:S01]  /*01c0*/  @!P1 IMAD.IADD R2, R2, 0x1, -R7 ;  /* 0x0000000102029824 */ /* 0x000fe200078e0a07 */
[----:B------:R-:W-:Y:S02]  /*01d0*/  @!P1 IADD3 R5, R5, 0x1, RZ ;  /* 0x0000000105059810 */ /* 0x000fe40007ffe0ff */
[----:B------:R-:W-:Y:S02]  /*01e0*/  ISETP.NE.AND P1, PT, R0, RZ, PT ;  /* 0x000000ff0000720c */ /* 0x000fe40003f25270 */
[----:B------:R-:W-:Y:S02]  /*01f0*/  ISETP.GE.U32.AND P0, PT, R2, R7, PT ;  /* 0x000000070200720c */ /* 0x000fe40003f06070 */
[----:B------:R-:W-:-:S04]  /*0200*/  LOP3.LUT R2, R3, R0, RZ, 0x3c, !PT ;  /* 0x0000000003027212 */ /* 0x000fc800078e3cff */
[----:B------:R-:W-:Y:S01]  /*0210*/  ISETP.GE.AND P2, PT, R2, RZ, PT ;  /* 0x000000ff0200720c */ /* 0x000fe20003f46270 */
[----:B------:R-:W-:-:S05]  /*0220*/  IMAD.MOV.U32 R2, RZ, RZ, c[0x0][0x178] ;  /* 0x00005e00ff027624 */ /* 0x000fca00078e00ff */
[----:B------:R-:W-:Y:S02]  /*0230*/  IADD3 R2, R2, 0x1ff, RZ ;  /* 0x000001ff02027810 */ /* 0x000fe40007ffe0ff */
[----:B------:R-:W-:-:S05]  /*0240*/  @P0 IADD3 R5, R5, 0x1, RZ ;  /* 0x0000000105050810 */ /* 0x000fca0007ffe0ff */
[----:B------:R-:W-:Y:S01]  /*0250*/  IMAD.MOV.U32 R4, RZ, RZ, R5 ;  /* 0x000000ffff047224 */ /* 0x000fe200078e0005 */
[----:B------:R-:W-:-:S03]  /*0260*/  SHF.R.S32.HI R5, RZ, 0x1f, R2 ;  /* 0x0000001fff057819 */ /* 0x000fc60000011402 */
[----:B------:R-:W-:Y:S01]  /*0270*/  @!P2 IMAD.MOV R4, RZ, RZ, -R4 ;  /* 0x000000ffff04a224 */ /* 0x000fe200078e0a04 */
[----:B------:R-:W-:Y:S02]  /*0280*/  @!P1 LOP3.LUT R4, RZ, R0, RZ, 0x33, !PT ;  /* 0x00000000ff049212 */ /* 0x000fe400078e33ff */
[----:B------:R-:W-:-:S03]  /*0290*/  LEA.HI R5, R5, R2, RZ, 0x9 ;  /* 0x0000000205057211 */ /* 0x000fc600078f48ff */
[----:B------:R-:W-:Y:S02]  /*02a0*/  IMAD.SHL.U32 R2, R4, 0x8, RZ ;  /* 0x0000000804027824 */ /* 0x000fe400078e00ff */
[----:B------:R-:W-:-:S03]  /*02b0*/  IMAD.MOV R4, RZ, RZ, -R4 ;  /* 0x000000ffff047224 */ /* 0x000fc600078e0a04 */
[----:B------:R-:W-:Y:S01]  /*02c0*/  LEA.HI.SX32 R5, R5, -R2, 0x17 ;  /* 0x8000000205057211 */ /* 0x000fe200078fbaff */
[----:B------:R-:W-:Y:S02]  /*02d0*/  IMAD R13, R0, R4, R3 ;  /* 0x00000004000d7224 */ /* 0x000fe400078e0203 */
[----:B------:R-:W-:Y:S01]  /*02e0*/  IMAD.MOV.U32 R4, RZ, RZ, RZ ;  /* 0x000000ffff047224 */ /* 0x000fe200078e00ff */
[----:B------:R-:W-:Y:S02]  /*02f0*/  IMNMX R6, R5, 0x8, PT ;  /* 0x0000000805067817 */ /* 0x000fe40003800200 */
[----:B------:R-:W-:Y:S02]  /*0300*/  IABS R11, R13 ;  /* 0x0000000d000b7213 */ /* 0x000fe40000000000 */
[----:B------:R-:W-:-:S04]  /*0310*/  IABS R9, R6 ;  /* 0x0000000600097213 */ /* 0x000fc80000000000 */
[----:B------:R-:W0:Y:S08]  /*0320*/  I2F.RP R7, R9 ;  /* 0x0000000900077306 */ /* 0x000e300000209400 */
[----:B0-----:R-:W0:Y:S02]  /*0330*/  MUFU.RCP R7, R7 ;  /* 0x0000000700077308 */ /* 0x001e240000001000 */
[----:B0-----:R-:W-:-:S06]  /*0340*/  IADD3 R5, R7, 0xffffffe, RZ ;  /* 0x0ffffffe07057810 */ /* 0x001fcc0007ffe0ff */
[----:B------:R-:W0:Y:S02]  /*0350*/  F2I.FTZ.U32.TRUNC.NTZ R5, R5 ;  /* 0x0000000500057305 */ /* 0x000e24000021f000 */
[----:B0-----:R-:W-:-:S04]  /*0360*/  IMAD.MOV R8, RZ, RZ, -R5 ;  /* 0x000000ffff087224 */ /* 0x001fc800078e0a05 */
[----:B------:R-:W-:-:S04]  /*0370*/  IMAD.MOV.U32 R0, RZ, RZ, R8 ;  /* 0x000000ffff007224 */ /* 0x000fc800078e0008 */
[----:B------:R-:W-:Y:S01]  /*0380*/  IMAD R3, R0, R9, RZ ;  /* 0x0000000900037224 */ /* 0x000fe200078e02ff */
[----:B------:R-:W-:-:S03]  /*0390*/  IABS R0, R6 ;  /* 0x0000000600007213 */ /* 0x000fc60000000000 */
[----:B------:R-:W-:-:S04]  /*03a0*/  IMAD.HI.U32 R4, R5, R3, R4 ;  /* 0x0000000305047227 */ /* 0x000fc800078e0004 */
[----:B------:R-:W-:Y:S02]  /*03b0*/  IMAD.MOV R0, RZ, RZ, -R0 ;  /* 0x000000ffff007224 */ /* 0x000fe400078e0a00 */
        /* <DEDUP_REMOVED lines=9> */
[----:B------:R-:W-:-:S05]  /*0450*/  IMAD.MOV.U32 R0, RZ, RZ, 0x3f ;  /* 0x0000003fff007424 */ /* 0x000fca00078e00ff */
[----:B------:R-:W-:Y:S02]  /*0460*/  IADD3 R15, R0, c[0x0][0x180], RZ ;  /* 0x00006000000f7a10 */ /* 0x000fe40007ffe0ff */
[----:B------:R-:W-:Y:S02]  /*0470*/  @P0 IADD3 R4, R4, 0x1, RZ ;  /* 0x0000000104040810 */ /* 0x000fe40007ffe0ff */
[----:B------:R-:W-:-:S03]  /*0480*/  ISETP.GT.AND P0, PT, R15, 0x3f, PT ;  /* 0x0000003f0f00780c */ /* 0x000fc60003f04270 */
[----:B------:R-:W-:Y:S01]  /*0490*/  @!P2 IMAD.MOV R4, RZ, RZ, -R4 ;  /* 0x000000ffff04a224 */ /* 0x000fe200078e0a04 */
[----:B------:R-:W-:-:S05]  /*04a0*/  @!P1 LOP3.LUT R4, RZ, R6, RZ, 0x33, !PT ;  /* 0x00000006ff049212 */ /* 0x000fca00078e33ff */
[----:B------:R-:W-:Y:S02]  /*04b0*/  IMAD.MOV R3, RZ, RZ, -R4 ;  /* 0x000000ffff037224 */ /* 0x000fe400078e0a04 */
[----:B------:R-:W-:Y:S02]  /*04c0*/  IMAD.SHL.U32 R28, R4, 0x20, RZ ;  /* 0x00000020041c7824 */ /* 0x000fe400078e00ff */
[----:B------:R-:W-:-:S03]  /*04d0*/  IMAD R3, R6, R3, R13 ;  /* 0x0000000306037224 */ /* 0x000fc600078e020d */
[----:B------:R-:W-:Y:S01]  /*04e0*/  STL [R1+0x1cd4], R28 ;  /* 0x001cd41c01007387 */ /* 0x000fe20000100800 */
[----:B------:R-:W-:Y:S01]  /*04f0*/  IMAD.IADD R0, R2, 0x1, R3 ;  /* 0x0000000102007824 */ /* 0x000fe200078e0203 */
[C---:B------:R-:W-:Y:S02]  /*0500*/  IADD3 R3, R28.reuse, 0x1, RZ ;  /* 0x000000011c037810 */ /* 0x040fe40007ffe0ff */
[C---:B------:R-:W-:Y:S02]  /*0510*/  IADD3 R2, R28.reuse, 0x2, RZ ;  /* 0x000000021c027810 */ /* 0x040fe40007ffe0ff */
[C---:B------:R-:W-:Y:S01]  /*0520*/  IADD3 R4, R28.reuse, 0x3, RZ ;  /* 0x000000031c047810 */ /* 0x040fe20007ffe0ff */
[----:B------:R0:W-:Y:S01]  /*0530*/  STL [R1+0x1d04], R3 ;  /* 0x001d040301007387 */ /* 0x0001e20000100800 */
[----:B------:R-:W-:-:S03]  /*0540*/  IADD3 R29, R28, 0x1f, RZ ;  /* 0x0000001f1c1d7810 */ /* 0x000fc60007ffe0ff */
[----:B------:R1:W-:Y:S04]  /*0550*/  STL [R1+0x1d00], R2 ;  /* 0x001d000201007387 */ /* 0x0003e80000100800 */
[----:B------:R2:W-:Y:S01]  /*0560*/  STL [R1+0x1d0c], R4 ;  /* 0x001d0c0401007387 */ /* 0x0005e20000100800 */
[C---:B0-----:R-:W-:Y:S02]  /*0570*/  IADD3 R3, R28.reuse, 0x4, RZ ;  /* 0x000000041c037810 */ /* 0x041fe40007ffe0ff */
[----:B-1----:R-:W-:-:S03]  /*0580*/  IADD3 R2, R28, 0x5, RZ ;  /* 0x000000051c027810 */ /* 0x002fc60007ffe0ff */
[----:B------:R0:W-:Y:S01]  /*0590*/  STL [R1+0x1d08], R3 ;  /* 0x001d080301007387 */ /* 0x0001e20000100800 */
[----:B--2---:R-:W-:-:S03]  /*05a0*/  IADD3 R4, R28, 0x6, RZ ;  /* 0x000000061c047810 */ /* 0x004fc60007ffe0ff */
        /* <DEDUP_REMOVED lines=44> */
[----:B0-----:R-:W-:Y:S01]  /*0870*/  IADD3 R3, R28, 0x1c, RZ ;  /* 0x0000001c1c037810 */ /* 0x001fe20007ffe0ff */
[----:B-1----:R-:W-:Y:S01]  /*0880*/  IMAD R2, R0, 0x200, R14 ;  /* 0x0000020000027824 */ /* 0x002fe200078e020e */
[----:B------:R-:W-:-:S03]  /*0890*/  IADD3 R0, R28, 0x1d, RZ ;  /* 0x0000001d1c007810 */ /* 0x000fc60007ffe0ff */
[----:B------:R0:W-:Y:S01]  /*08a0*/  STL [R1+0x1d70], R3 ;  /* 0x001d700301007387 */ /* 0x0001e20000100800 */
[----:B--2---:R-:W-:-:S03]  /*08b0*/  IADD3 R4, R2, 0x40, RZ ;  /* 0x0000004002047810 */ /* 0x004fc60007ffe0ff */
[----:B------:R1:W-:Y:S01]  /*08c0*/  STL [R1+0x1d6c], R0 ;  /* 0x001d6c0001007387 */ /* 0x0003e20000100800 */
[----:B------:R-:W-:-:S03]  /*08d0*/  IADD3 R5, R2, 0x100, RZ ;  /* 0x0000010002057810 */ /* 0x000fc60007ffe0ff */
[----:B------:R-:W-:Y:S01]  /*08e0*/  STL [R1+0x1cd0], R2 ;  /* 0x001cd00201007387 */ /* 0x000fe20000100800 */
[----:B0-----:R-:W-:Y:S02]  /*08f0*/  IADD3 R3, R28, 0x1e, RZ ;  /* 0x0000001e1c037810 */ /* 0x001fe40007ffe0ff */
[----:B-1----:R-:W-:-:S03]  /*0900*/  IADD3 R0, R2, 0x80, RZ ;  /* 0x0000008002007810 */ /* 0x002fc60007ffe0ff */
[----:B------:R-:W-:Y:S04]  /*0910*/  STL [R1+0x1d74], R3 ;  /* 0x001d740301007387 */ /* 0x000fe80000100800 */
[----:B------:R0:W-:Y:S04]  /*0920*/  STL [R1+0x1cd8], R4 ;  /* 0x001cd80401007387 */ /* 0x0001e80000100800 */
[----:B------:R-:W-:Y:S04]  /*0930*/  STL [R1+0x1d78], R29 ;  /* 0x001d781d01007387 */ /* 0x000fe80000100800 */
[----:B------:R1:W-:Y:S01]  /*0940*/  STL [R1+0x1cdc], R0 ;  /* 0x001cdc0001007387 */ /* 0x0003e20000100800 */
[----:B0-----:R-:W-:-:S02]  /*0950*/  IADD3 R4, R2, 0x140, RZ ;  /* 0x0000014002047810 */ /* 0x001fc40007ffe0ff */
[----:B-1----:R-:W-:-:S05]  /*0960*/  IADD3 R0, R2, 0xc0, RZ ;  /* 0x000000c002007810 */ /* 0x002fca0007ffe0ff */
[----:B------:R0:W-:Y:S04]  /*0970*/  STL [R1+0x1ce0], R0 ;  /* 0x001ce00001007387 */ /* 0x0001e80000100800 */
[----:B------:R1:W-:Y:S04]  /*0980*/  STL [R1+0x1ce4], R5 ;  /* 0x001ce40501007387 */ /* 0x0003e80000100800 */
[----:B------:R1:W-:Y:S01]  /*0990*/  STL [R1+0x1ce8], R4 ;  /* 0x001ce80401007387 */ /* 0x0003e20000100800 */
[C---:B0-----:R-:W-:Y:S02]  /*09a0*/  IADD3 R0, R2.reuse, 0x180, RZ ;  /* 0x0000018002007810 */ /* 0x041fe40007ffe0ff */
[----:B------:R-:W-:-:S03]  /*09b0*/  IADD3 R2, R2, 0x1c0, RZ ;  /* 0x000001c002027810 */ /* 0x000fc60007ffe0ff */
[----:B------:R1:W-:Y:S04]  /*09c0*/  STL [R1+0x1cf0], R0 ;  /* 0x001cf00001007387 */ /* 0x0003e80000100800 */
[----:B------:R1:W-:Y:S01]  /*09d0*/  STL [R1+0x1cec], R2 ;  /* 0x001cec0201007387 */ /* 0x0003e20000100800 */
[----:B------:R-:W-:Y:S05]  /*09e0*/  @P0 BRA `(.L_x_0) ;  /* 0x0000077000000947 */ /* 0x000fea0003800000 */
[----:B-1----:R-:W-:Y:S01]  /*09f0*/  IMAD.SHL.U32 R0, R12, 0x200, RZ ;  /* 0x000002000c007824 */ /* 0x002fe200078e00ff */
[----:B------:R-:W-:Y:S01]  /*0a00*/  CS2R R24, SRZ ;  /* 0x0000000000187805 */ /* 0x000fe2000001ff00 */
[----:B------:R-:W-:Y:S01]  /*0a10*/  CS2R R26, SRZ ;  /* 0x00000000001a7805 */ /* 0x000fe2000001ff00 */
[----:B------:R-:W-:Y:S01]  /*0a20*/  CS2R R20, SRZ ;  /* 0x0000000000147805 */ /* 0x000fe2000001ff00 */
[----:B------:R-:W-:Y:S01]  /*0a30*/  CS2R R22, SRZ ;  /* 0x0000000000167805 */ /* 0x000fe2000001ff00 */
[----:B------:R0:W-:Y:S01]  /*0a40*/  STL [R1+0x1cf8], R0 ;  /* 0x001cf80001007387 */ /* 0x0001e20000100800 */
[----:B------:R-:W-:Y:S01]  /*0a50*/  CS2R R16, SRZ ;  /* 0x0000000000107805 */ /* 0x000fe2000001ff00 */
[----:B------:R-:W-:Y:S01]  /*0a60*/  CS2R R18, SRZ ;  /* 0x0000000000127805 */ /* 0x000fe2000001ff00 */
[----:B------:R-:W-:Y:S01]  /*0a70*/  CS2R R12, SRZ ;  /* 0x00000000000c7805 */ /* 0x000fe2000001ff00 */
[----:B------:R0:W-:Y:S01]  /*0a80*/  STL [R1], RZ ;  /* 0x000000ff01007387 */ /* 0x0001e20000100800 */
[----:B------:R-:W-:Y:S01]  /*0a90*/  CS2R R14, SRZ ;  /* 0x00000000000e7805 */ /* 0x000fe2000001ff00 */
[----:B------:R-:W-:Y:S01]  /*0aa0*/  CS2R R8, SRZ ;  /* 0x0000000000087805 */ /* 0x000fe2000001ff00 */
[----:B------:R-:W-:Y:S01]  /*0ab0*/  CS2R R10, SRZ ;  /* 0x00000000000a7805 */ /* 0x000fe2000001ff00 */
[----:B------:R0:W-:Y:S01]  /*0ac0*/  STL [R1+0x4], RZ ;  /* 0x000004ff01007387 */ /* 0x0001e20000100800 */
[----:B------:R-:W-:Y:S01]  /*0ad0*/  CS2R R4, SRZ ;  /* 0x0000000000047805 */ /* 0x000fe2000001ff00 */
[----:B------:R-:W-:-:S02]  /*0ae0*/  CS2R R6, SRZ ;  /* 0x0000000000067805 */ /* 0x000fc4000001ff00 */
[----:B------:R0:W-:Y:S04]  /*0af0*/  STL [R1+0x8], RZ ;  /* 0x000008ff01007387 */ /* 0x0001e80000100800 */
        /* <DEDUP_REMOVED lines=100> */
[----:B------:R0:W-:Y:S01]  /*1140*/  STL [R1+0x19c], RZ ;  /* 0x00019cff01007387 */ /* 0x0001e20000100800 */
[----:B------:R-:W-:Y:S05]  /*1150*/  BRA `(.L_x_1) ;  /* 0x00043de000007947 */ /* 0x000fea0003800000 */
.L_x_0:
[----:B------:R-:W2:Y:S04]  /*1160*/  LDL R8, [R1+0x1cd0] ;  /* 0x001cd00001087983 */ /* 0x000ea80000100800 */
[----:B------:R-:W3:Y:S04]  /*1170*/  LDL R6, [R1+0x1cd8] ;  /* 0x001cd80001067983 */ /* 0x000ee80000100800 */
[----:B------:R-:W4:Y:S04]  /*1180*/  LDL R21, [R1+0x1ce0] ;  /* 0x001ce00001157983 */ /* 0x000f280000100800 */
[----:B------:R-:W5:Y:S04]  /*1190*/  LDL R22, [R1+0x1ce4] ;  /* 0x001ce40001167983 */ /* 0x000f680000100800 */
        /* <DEDUP_REMOVED lines=10> */
[----:B------:R-:W5:Y:S01]  /*1240*/  LDL R11, [R1+0x1d54] ;  /* 0x001d5400010b7983 */ /* 0x000f620000100800 */
[----:B------:R-:W-:Y:S01]  /*1250*/  IMAD.MOV.U32 R16, RZ, RZ, R0 ;  /* 0x000000ffff107224 */ /* 0x000fe200078e0000 */
[----:B-1----:R-:W-:-:S05]  /*1260*/  IABS R0, c[0x0][0x178] ;  /* 0x00005e0000007a13 */ /* 0x002fca0000000000 */
[----:B------:R-:W-:-:S04]  /*1270*/  IMAD.MOV.U32 R20, RZ, RZ, R0 ;  /* 0x000000ffff147224 */ /* 0x000fc800078e0000 */
[----:B------:R-:W0:Y:S01]  /*1280*/  I2F.RP R0, R20 ;  /* 0x0000001400007306 */ /* 0x000e220000209400 */
[----:B------:R-:W-:Y:S01]  /*1290*/  IMAD.MOV.U32 R17, RZ, RZ, R29 ;  /* 0x000000ffff117224 */ /* 0x000fe200078e001d */
[----:B------:R-:W-:-:S06]  /*12a0*/  IABS R29, c[0x0][0x17c] ;  /* 0x00005f00001d7a13 */ /* 0x000fcc0000000000 */
[----:B------:R-:W1:Y:S08]  /*12b0*/  I2F.RP R4, R29 ;  /* 0x0000001d00047306 */ /* 0x000e700000209400 */
[----:B0-----:R-:W0:Y:S01]  /*12c0*/  MUFU.RCP R0, R0 ;  /* 0x0000000000007308 */ /* 0x001e220000001000 */
[----:B------:R-:W-:-:S07]  /*12d0*/  IMAD.MOV.U32 R18, RZ, RZ, R3 ;  /* 0x000000ffff127224 */ /* 0x000fce00078e0003 */
[----:B-1----:R-:W1:Y:S01]  /*12e0*/  MUFU.RCP R4, R4 ;  /* 0x0000000400047308 */ /* 0x002e620000001000 */
[----:B0-----:R-:W-:-:S07]  /*12f0*/  IADD3 R0, R0, 0xffffffe, RZ ;  /* 0x0ffffffe00007810 */ /* 0x001fce0007ffe0ff */
[----:B------:R-:W0:Y:S01]  /*1300*/  F2I.FTZ.U32.TRUNC.NTZ R3, R0 ;  /* 0x0000000000037305 */ /* 0x000e22000021f000 */
[----:B-1----:R-:W-:-:S07]  /*1310*/  IADD3 R4, R4, 0xffffffe, RZ ;  /* 0x0ffffffe04047810 */ /* 0x002fce0007ffe0ff */
[----:B------:R1:W1:Y:S01]  /*1320*/  F2I.FTZ.U32.TRUNC.NTZ R5, R4 ;  /* 0x0000000400057305 */ /* 0x000262000021f000 */
[----:B------:R-:W-:Y:S02]  /*1330*/  IMAD.MOV.U32 R2, RZ, RZ, RZ ;  /* 0x000000ffff027224 */ /* 0x000fe400078e00ff */
[----:B0-----:R-:W-:-:S04]  /*1340*/  IMAD.MOV R0, RZ, RZ, -R3 ;  /* 0x000000ffff007224 */ /* 0x001fc800078e0a03 */
[----:B------:R-:W-:-:S04]  /*1350*/  IMAD R0, R0, R20, RZ ;  /* 0x0000001400007224 */ /* 0x000fc800078e02ff */
[----:B------:R-:W-:-:S04]  /*1360*/  IMAD.HI.U32 R2, R3, R0, R2 ;  /* 0x0000000003027227 */ /* 0x000fc800078e0002 */
[----:B-1----:R-:W-:Y:S01]  /*1370*/  IMAD.MOV.U32 R4, RZ, RZ, RZ ;  /* 0x000000ffff047224 */ /* 0x002fe200078e00ff */
[----:B--2---:R-:W-:Y:S02]  /*1380*/  IABS R8, R8 ;  /* 0x0000000800087213 */ /* 0x004fe40000000000 */
[----:B---3--:R-:W-:Y:S01]  /*1390*/  IABS R6, R6 ;  /* 0x0000000600067213 */ /* 0x008fe20000000000 */
[----:B----4-:R-:W-:Y:S02]  /*13a0*/  IMAD.MOV.U32 R25, RZ, RZ, R21 ;  /* 0x000000ffff197224 */ /* 0x010fe400078e0015 */
[----:B-----5:R-:W-:Y:S02]  /*13b0*/  IMAD.MOV.U32 R26, RZ, RZ, R22 ;  /* 0x000000ffff1a7224 */ /* 0x020fe400078e0016 */
[----:B------:R-:W-:Y:S01]  /*13c0*/  IMAD.MOV.U32 R22, RZ, RZ, R16 ;  /* 0x000000ffff167224 */ /* 0x000fe200078e0010 */
[----:B------:R-:W-:Y:S01]  /*13d0*/  IABS R0, R27 ;  /* 0x0000001b00007213 */ /* 0x000fe20000000000 */
[----:B------:R-:W-:-:S02]  /*13e0*/  IMAD.MOV.U32 R16, RZ, RZ, R18 ;  /* 0x000000ffff107224 */ /* 0x000fc400078e0012 */
[----:B------:R-:W-:Y:S02]  /*13f0*/  IMAD.MOV.U32 R21, RZ, RZ, R23 ;  /* 0x000000ffff157224 */ /* 0x000fe400078e0017 */
[----:B------:R-:W-:Y:S02]  /*1400*/  IMAD.MOV.U32 R23, RZ, RZ, R17 ;  /* 0x000000ffff177224 */ /* 0x000fe400078e0011 */
[----:B------:R-:W-:Y:S02]  /*1410*/  IMAD.MOV.U32 R18, RZ, RZ, R9 ;  /* 0x000000ffff127224 */ /* 0x000fe400078e0009 */
[----:B------:R-:W-:Y:S02]  /*1420*/  IMAD.MOV R27, RZ, RZ, -R5 ;  /* 0x000000ffff1b7224 */ /* 0x000fe400078e0a05 */
[----:B------:R-:W-:Y:S02]  /*1430*/  IMAD.MOV.U32 R17, RZ, RZ, R19 ;  /* 0x000000ffff117224 */ /* 0x000fe400078e0013 */
[----:B------:R-:W-:-:S04]  /*1440*/  IMAD.HI.U32 R9, R2, R8, RZ ;  /* 0x0000000802097227 */ /* 0x000fc800078e00ff */
[----:B------:R-:W-:Y:S02]  /*1450*/  IMAD.MOV.U32 R19, RZ, RZ, R7 ;  /* 0x000000ffff137224 */ /* 0x000fe400078e0007 */
[----:B------:R-:W-:-:S04]  /*1460*/  IMAD.HI.U32 R7, R2, R6, RZ ;  /* 0x0000000602077227 */ /* 0x000fc800078e00ff */
[----:B------:R-:W-:-:S04]  /*1470*/  IMAD.HI.U32 R3, R2, R0, RZ ;  /* 0x0000000002037227 */ /* 0x000fc800078e00ff */
[----:B------:R-:W-:Y:S02]  /*1480*/  IMAD R27, R27, R29, RZ ;  /* 0x0000001d1b1b7224 */ /* 0x000fe400078e02ff */
[----:B------:R-:W-:Y:S02]  /*1490*/  IMAD.MOV R9, RZ, RZ, -R9 ;  /* 0x000000ffff097224 */ /* 0x000fe400078e0a09 */
[----:B------:R-:W-:Y:S02]  /*14a0*/  IMAD.MOV R7, RZ, RZ, -R7 ;  /* 0x000000ffff077224 */ /* 0x000fe400078e0a07 */
[----:B------:R-:W-:Y:S02]  /*14b0*/  IMAD.MOV R3, RZ, RZ, -R3 ;  /* 0x000000ffff037224 */ /* 0x000fe400078e0a03 */
[----:B------:R-:W-:-:S04]  /*14c0*/  IMAD.HI.U32 R27, R5, R27, R4 ;  /* 0x0000001b051b7227 */ /* 0x000fc800078e0004 */
[C---:B------:R-:W-:Y:S02]  /*14d0*/  IMAD R5, R20.reuse, R9, R8 ;  /* 0x0000000914057224 */ /* 0x040fe400078e0208 */
[C---:B------:R-:W-:Y:S02]  /*14e0*/  IMAD R4, R20.reuse, R7, R6 ;  /* 0x0000000714047224 */ /* 0x040fe400078e0206 */
[----:B------:R-:W-:Y:S01]  /*14f0*/  IMAD R0, R20, R3, R0 ;  /* 0x0000000314007224 */ /* 0x000fe200078e0200 */
[----:B------:R-:W-:Y:S01]  /*1500*/  IABS R9, R25 ;  /* 0x0000001900097213 */ /* 0x000fe20000000000 */
[----:B------:R0:W-:Y:S01]  /*1510*/  STL [R1+0x2c], R5 ;  /* 0x00002c0501007387 */ /* 0x0001e20000100800 */
[----:B------:R-:W-:Y:S02]  /*1520*/  IABS R7, R26 ;  /* 0x0000001a00077213 */ /* 0x000fe40000000000 */
[----:B------:R-:W-:Y:S01]  /*1530*/  IABS R3, R22 ;  /* 0x0000001600037213 */ /* 0x000fe20000000000 */
[----:B------:R-:W-:Y:S04]  /*1540*/  STL [R1+0x28], R4 ;  /* 0x0000280401007387 */ /* 0x000fe80000100800 */
[----:B------:R1:W-:Y:S01]  /*1550*/  STL [R1+0x24], R0 ;  /* 0x0000240001007387 */ /* 0x0003e20000100800 */
[----:B0-----:R-:W-:Y:S01]  /*1560*/  IABS R5, R21 ;  /* 0x0000001500057213 */ /* 0x001fe20000000000 */
[----:B------:R-:W-:-:S04]  /*1570*/  IMAD.HI.U32 R8, R2, R7, RZ ;  /* 0x0000000702087227 */ /* 0x000fc800078e00ff */
[----:B------:R-:W-:Y:S01]  /*1580*/  IMAD.HI.U32 R6, R2, R5, RZ ;  /* 0x0000000502067227 */ /* 0x000fe200078e00ff */
[----:B-1----:R-:W-:-:S03]  /*1590*/  IABS R0, R10 ;  /* 0x0000000a00007213 */ /* 0x002fc60000000000 */
[----:B------:R-:W-:-:S04]  /*15a0*/  IMAD.HI.U32 R10, R2, R9, RZ ;  /* 0x00000009020a7227 */ /* 0x000fc800078e00ff */
[----:B------:R-:W-:-:S04]  /*15b0*/  IMAD.HI.U32 R4, R2, R3, RZ ;  /* 0x0000000302047227 */ /* 0x000fc800078e00ff */
[----:B------:R-:W-:-:S04]  /*15c0*/  IMAD.HI.U32 R2, R2, R0, RZ ;  /* 0x0000000002027227 */ /* 0x000fc800078e00ff */
[----:B------:R-:W-:Y:S02]  /*15d0*/  IMAD.MOV R10, RZ, RZ, -R10 ;  /* 0x000000ffff0a7224 */ /* 0x000fe400078e0a0a */
[----:B------:R-:W-:Y:S02]  /*15e0*/  IMAD.MOV R8, RZ, RZ, -R8 ;  /* 0x000000ffff087224 */ /* 0x000fe400078e0a08 */
[----:B------:R-:W-:Y:S02]  /*15f0*/  IMAD.MOV R6, RZ, RZ, -R6 ;  /* 0x000000ffff067224 */ /* 0x000fe400078e0a06 */
[----:B------:R-:W-:Y:S02]  /*1600*/  IMAD.MOV R4, RZ, RZ, -R4 ;  /* 0x000000ffff047224 */ /* 0x000fe400078e0a04 */
[----:B------:R-:W-:Y:S02]  /*1610*/  IMAD.MOV R2, RZ, RZ, -R2 ;  /* 0x000000ffff027224 */ /* 0x000fe400078e0a02 */
[----:B------:R-:W-:-:S02]  /*1620*/  IMAD R9, R20, R10, R9 ;  /* 0x0000000a14097224 */ /* 0x000fc400078e0209 */
[C---:B------:R-:W-:Y:S02]  /*1630*/  IMAD R7, R20.reuse, R8, R7 ;  /* 0x0000000814077224 */ /* 0x040fe400078e0207 */
[C---:B------:R-:W-:Y:S02]  /*1640*/  IMAD R5, R20.reuse, R6, R5 ;  /* 0x0000000614057224 */ /* 0x040fe400078e0205 */
[C---:B------:R-:W-:Y:S01]  /*1650*/  IMAD R3, R20.reuse, R4, R3 ;  /* 0x0000000414037224 */ /* 0x040fe200078e0203 */
[----:B------:R0:W-:Y:S01]  /*1660*/  STL [R1+0x20], R9 ;  /* 0x0000200901007387 */ /* 0x0001e20000100800 */
[----:B------:R-:W-:-:S03]  /*1670*/  IMAD R0, R20, R2, R0 ;  /* 0x0000000214007224 */ /* 0x000fc600078e0200 */
[----:B------:R1:W-:Y:S04]  /*1680*/  STL [R1+0x1c], R7 ;  /* 0x00001c0701007387 */ /* 0x0003e80000100800 */
[----:B------:R2:W-:Y:S01]  /*1690*/  STL [R1+0x18], R5 ;  /* 0x0000180501007387 */ /* 0x0005e20000100800 */
[----:B0-----:R-:W-:-:S03]  /*16a0*/  IABS R9, R23 ;  /* 0x0000001700097213 */ /* 0x001fc60000000000 */
[----:B------:R0:W-:Y:S01]  /*16b0*/  STL [R1+0x14], R3 ;  /* 0x0000140301007387 */ /* 0x0001e20000100800 */
[----:B-1----:R-:W-:-:S03]  /*16c0*/  IABS R7, R16 ;  /* 0x0000001000077213 */ /* 0x002fc60000000000 */
[----:B------:R1:W-:Y:S01]  /*16d0*/  STL [R1+0x10], R0 ;  /* 0x0000100001007387 */ /* 0x0003e20000100800 */
[----:B--2---:R-:W-:Y:S01]  /*16e0*/  IABS R5, R17 ;  /* 0x0000001100057213 */ /* 0x004fe20000000000 */
[----:B------:R-:W-:Y:S01]  /*16f0*/  IMAD.HI.U32 R10, R27, R9, RZ ;  /* 0x000000091b0a7227 */ /* 0x000fe200078e00ff */
[----:B0-----:R-:W-:-:S03]  /*1700*/  IABS R3, R18 ;  /* 0x0000001200037213 */ /* 0x001fc60000000000 */
        /* <DEDUP_REMOVED lines=14> */
[----:B------:R-:W-:Y:S01]  /*17f0*/  STL [R1+0xc], R9 ;  /* 0x00000c0901007387 */ /* 0x000fe20000100800 */
[----:B------:R-:W-:-:S03]  /*1800*/  IMAD R3, R29, R4, R3 ;  /* 0x000000041d037224 */ /* 0x000fc600078e0203 */
[----:B------:R-:W-:Y:S01]  /*1810*/  STL [R1+0x8], R7 ;  /* 0x0000080701007387 */ /* 0x000fe20000100800 */
[----:B------:R-:W-:-:S03]  /*1820*/  IABS R2, R12 ;  /* 0x0000000c00027213 */ /* 0x000fc60000000000 */
[----:B------:R0:W-:Y:S04]  /*1830*/  STL [R1+0x4], R5 ;  /* 0x0000040501007387 */ /* 0x0001e80000100800 */
[----:B------:R-:W-:Y:S01]  /*1840*/  STL [R1+0x1e30], R0 ;  /* 0x001e300001007387 */ /* 0x000fe20000100800 */
[----:B------:R-:W-:-:S03]  /*1850*/  IABS R4, R14 ;  /* 0x0000000e00047213 */ /* 0x000fc60000000000 */
[----:B------:R1:W-:Y:S01]  /*1860*/  STL [R1], R3 ;  /* 0x0000000301007387 */ /* 0x0003e20000100800 */
[----:B0-----:R-:W-:-:S03]  /*1870*/  IABS R5, R15 ;  /* 0x0000000f00057213 */ /* 0x001fc60000000000 */
[----:B------:R-:W2:Y:S01]  /*1880*/  LDL R15, [R1+0x1d50] ;  /* 0x001d5000010f7983 */ /* 0x000ea20000100800 */
[----:B------:R-:W-:-:S03]  /*1890*/  IABS R6, R11 ;  /* 0x0000000b00067213 */ /* 0x000fc60000000000 */
[----:B------:R-:W3:Y:S01]  /*18a0*/  LDL R19, [R1+0x1d4c] ;  /* 0x001d4c0001137983 */ /* 0x000ee20000100800 */
[----:B-1----:R-:W-:-:S03]  /*18b0*/  IABS R3, R13 ;  /* 0x0000000d00037213 */ /* 0x002fc60000000000 */
[----:B------:R-:W4:Y:S01]  /*18c0*/  LDL R12, [R1+0x1d48] ;  /* 0x001d4800010c7983 */ /* 0x000f220000100800 */
[----:B------:R-:W-:-:S03]  /*18d0*/  IMAD.HI.U32 R11, R27, R2, RZ ;  /* 0x000000021b0b7227 */ /* 0x000fc600078e00ff */
[----:B------:R-:W5:Y:S01]  /*18e0*/  LDL R13, [R1+0x1d44] ;  /* 0x001d4400010d7983 */ /* 0x000f620000100800 */
[----:B------:R-:W-:-:S03]  /*18f0*/  IMAD.HI.U32 R10, R27, R3, RZ ;  /* 0x000000031b0a7227 */ /* 0x000fc600078e00ff */
[----:B------:R-:W5:Y:S01]  /*1900*/  LDL R14, [R1+0x1d40] ;  /* 0x001d4000010e7983 */ /* 0x000f620000100800 */
        /* <DEDUP_REMOVED lines=14> */
[----:B------:R-:W-:Y:S04]  /*19f0*/  STL [R1+0x1e14], R3 ;  /* 0x001e140301007387 */ /* 0x000fe80000100800 */
[----:B------:R1:W-:Y:S04]  /*1a00*/  STL [R1+0x1e0c], R4 ;  /* 0x001e0c0401007387 */ /* 0x0003e80000100800 */
[----:B------:R-:W-:Y:S04]  /*1a10*/  STL [R1+0x1e08], R5 ;  /* 0x001e080501007387 */ /* 0x000fe80000100800 */
[----:B------:R-:W-:Y:S04]  /*1a20*/  STL [R1+0x1e04], R6 ;  /* 0x001e040601007387 */ /* 0x000fe80000100800 */
[----:B------:R-:W5:Y:S04]  /*1a30*/  LDL R22, [R1+0x1d3c] ;  /* 0x001d3c0001167983 */ /* 0x000f680000100800 */
[----:B------:R-:W5:Y:S04]  /*1a40*/  LDL R23, [R1+0x1d38] ;  /* 0x001d380001177983 */ /* 0x000f680000100800 */
[----:B------:R-:W5:Y:S04]  /*1a50*/  LDL R17, [R1+0x1d34] ;  /* 0x001d340001117983 */ /* 0x000f680000100800 */
[----:B------:R-:W5:Y:S01]  /*1a60*/  LDL R18, [R1+0x1d30] ;  /* 0x001d300001127983 */ /* 0x000f620000100800 */
[----:B--2---:R-:W-:-:S02]  /*1a70*/  IABS R15, R15 ;  /* 0x0000000f000f7213 */ /* 0x004fc40000000000 */
[----:B---3--:R-:W-:-:S03]  /*1a80*/  IABS R8, R19 ;  /* 0x0000001300087213 */ /* 0x008fc60000000000 */
[----:B------:R-:W-:Y:S01]  /*1a90*/  IMAD.HI.U32 R7, R27, R15, RZ ;  /* 0x0000000f1b077227 */ /* 0x000fe200078e00ff */
[----:B------:R-:W2:Y:S01]  /*1aa0*/  LDL R19, [R1+0x1d2c] ;  /* 0x001d2c0001137983 */ /* 0x000ea20000100800 */
[----:B----4-:R-:W-:Y:S02]  /*1ab0*/  IABS R9, R12 ;  /* 0x0000000c00097213 */ /* 0x010fe40000000000 */
[----:B-----5:R-:W-:-:S03]  /*1ac0*/  IABS R10, R13 ;  /* 0x0000000d000a7213 */ /* 0x020fc60000000000 */
[----:B------:R-:W-:Y:S01]  /*1ad0*/  IMAD.HI.U32 R13, R27, R9, RZ ;  /* 0x000000091b0d7227 */ /* 0x000fe200078e00ff */
[----:B------:R-:W-:-:S03]  /*1ae0*/  IABS R11, R14 ;  /* 0x0000000e000b7213 */ /* 0x000fc60000000000 */
        /* <DEDUP_REMOVED lines=15> */
[----:B------:R-:W-:Y:S04]  /*1be0*/  STL [R1+0x1e20], R9 ;  /* 0x001e200901007387 */ /* 0x000fe80000100800 */
[----:B------:R-:W-:Y:S04]  /*1bf0*/  STL [R1+0x1e24], R10 ;  /* 0x001e240a01007387 */ /* 0x000fe80000100800 */
[----:B------:R-:W-:Y:S01]  /*1c00*/  STL [R1+0x1e28], R11 ;  /* 0x001e280b01007387 */ /* 0x000fe20000100800 */
[----:B------:R-:W-:-:S03]  /*1c10*/  IABS R12, R22 ;  /* 0x00000016000c7213 */ /* 0x000fc60000000000 */
[----:B------:R-:W5:Y:S04]  /*1c20*/  LDL R26, [R1+0x1d20] ;  /* 0x001d2000011a7983 */ /* 0x000f680000100800 */
[----:B------:R-:W4:Y:S01]  /*1c30*/  LDL R24, [R1+0x1d28] ;  /* 0x001d280001187983 */ /* 0x000f220000100800 */
[----:B------:R-:W-:-:S03]  /*1c40*/  IABS R13, R23 ;  /* 0x00000017000d7213 */ /* 0x000fc60000000000 */
[----:B------:R-:W4:Y:S04]  /*1c50*/  LDL R22, [R1+0x1d1c] ;  /* 0x001d1c0001167983 */ /* 0x000f280000100800 */
[----:B------:R-:W4:Y:S04]  /*1c60*/  LDL R25, [R1+0x1d24] ;  /* 0x001d240001197983 */ /* 0x000f280000100800 */
[----:B------:R-:W4:Y:S04]  /*1c70*/  LDL R23, [R1+0x1d18] ;  /* 0x001d180001177983 */ /* 0x000f280000100800 */
[----:B0-----:R-:W4:Y:S04]  /*1c80*/  LDL R2, [R1+0x1d08] ;  /* 0x001d080001027983 */ /* 0x001f280000100800 */
[----:B-1----:R-:W4:Y:S04]  /*1c90*/  LDL R4, [R1+0x1d14] ;  /* 0x001d140001047983 */ /* 0x002f280000100800 */
[----:B------:R-:W4:Y:S04]  /*1ca0*/  LDL R0, [R1+0x1d0c] ;  /* 0x001d0c0001007983 */ /* 0x000f280000100800 */
[----:B------:R-:W4:Y:S01]  /*1cb0*/  LDL R3, [R1+0x1d10] ;  /* 0x001d100001037983 */ /* 0x000f220000100800 */
[----:B------:R-:W-:-:S02]  /*1cc0*/  IABS R14, R17 ;  /* 0x00000011000e7213 */ /* 0x000fc40000000000 */
[----:B------:R-:W-:Y:S01]  /*1cd0*/  IABS R15, R18 ;  /* 0x00000012000f7213 */ /* 0x000fe20000000000 */
[----:B------:R-:W-:-:S04]  /*1ce0*/  IMAD.HI.U32 R17, R27, R12, RZ ;  /* 0x0000000c1b117227 */ /* 0x000fc800078e00ff */
[----:B------:R-:W-:-:S04]  /*1cf0*/  IMAD.HI.U32 R20, R27, R15, RZ ;  /* 0x0000000f1b147227 */ /* 0x000fc800078e00ff */
[----:B------:R-:W-:-:S04]  /*1d00*/  IMAD.HI.U32 R18, R27, R13, RZ ;  /* 0x0000000d1b127227 */ /* 0x000fc800078e00ff */
[----:B------:R-:W-:Y:S02]  /*1d10*/  IMAD.MOV R17, RZ, RZ, -R17 ;  /* 0x000000ffff117224 */ /* 0x000fe400078e0a11 */
[----:B------:R-:W-:Y:S02]  /*1d20*/  IMAD.MOV R20, RZ, RZ, -R20 ;  /* 0x000000ffff147224 */ /* 0x000fe400078e0a14 */
[----:B------:R-:W-:Y:S02]  /*1d30*/  IMAD.MOV R18, RZ, RZ, -R18 ;  /* 0x000000ffff127224 */ /* 0x000fe400078e0a12 */
[C---:B------:R-:W-:Y:S02]  /*1d40*/  IMAD R12, R29.reuse, R17, R12 ;  /* 0x000000111d0c7224 */ /* 0x040fe400078e020c */
[C---:B------:R-:W-:Y:S02]  /*1d50*/  IMAD R15, R29.reuse, R20, R15 ;  /* 0x000000141d0f7224 */ /* 0x040fe400078e020f */
[----:B------:R-:W-:Y:S01]  /*1d60*/  IMAD R13, R29, R18, R13 ;  /* 0x000000121d0d7224 */ /* 0x000fe200078e020d */
[----:B------:R-:W-:Y:S04]  /*1d70*/  STL [R1+0x1e2c], R12 ;  /* 0x001e2c0c01007387 */ /* 0x000fe80000100800 */
[----:B------:R0:W-:Y:S01]  /*1d80*/  STL [R1+0x1e34], R13 ;  /* 0x001e340d01007387 */ /* 0x0001e20000100800 */
[----:B--2---:R-:W-:Y:S01]  /*1d90*/  IABS R16, R19 ;  /* 0x0000001300107213 */ /* 0x004fe20000000000 */
[----:B------:R-:W-:-:S04]  /*1da0*/  IMAD.HI.U32 R19, R27, R14, RZ ;  /* 0x0000000e1b137227 */ /* 0x000fc800078e00ff */
[----:B------:R-:W-:Y:S02]  /*1db0*/  IMAD.MOV R19, RZ, RZ, -R19 ;  /* 0x000000ffff137224 */ /* 0x000fe400078e0a13 */
[----:B------:R-:W-:-:S04]  /*1dc0*/  IMAD.HI.U32 R21, R27, R16, RZ ;  /* 0x000000101b157227 */ /* 0x000fc800078e00ff */
[----:B------:R-:W-:Y:S02]  /*1dd0*/  IMAD R14, R29, R19, R14 ;  /* 0x000000131d0e7224 */ /* 0x000fe400078e020e */
[----:B------:R-:W-:-:S04]  /*1de0*/  IMAD.MOV R21, RZ, RZ, -R21 ;  /* 0x000000ffff157224 */ /* 0x000fc800078e0a15 */
[----:B------:R-:W-:Y:S01]  /*1df0*/  IMAD R16, R29, R21, R16 ;  /* 0x000000151d107224 */ /* 0x000fe200078e0210 */
[----:B------:R1:W-:Y:S04]  /*1e00*/  STL [R1+0x1e38], R14 ;  /* 0x001e380e01007387 */ /* 0x0003e80000100800 */
[----:B---3--:R-:W2:Y:S04]  /*1e10*/  LDL.LU R7, [R1+0x2c] ;  /* 0x00002c0001077983 */ /* 0x008ea80000300800 */
[----:B------:R-:W3:Y:S01]  /*1e20*/  LDL R5, [R1+0x28] ;  /* 0x0000280001057983 */ /* 0x000ee20000100800 */
[----:B-----5:R-:W-:-:S02]  /*1e30*/  IABS R19, R26 ;  /* 0x0000001a00137213 */ /* 0x020fc40000000000 */
[----:B----4-:R-:W-:Y:S02]  /*1e40*/  IABS R17, R24 ;  /* 0x0000001800117213 */ /* 0x010fe40000000000 */
[----:B------:R-:W-:Y:S01]  /*1e50*/  IABS R20, R22 ;  /* 0x0000001600147213 */ /* 0x000fe20000000000 */
[----:B------:R-:W-:Y:S01]  /*1e60*/  IMAD.HI.U32 R24, R27, R19, RZ ;  /* 0x000000131b187227 */ /* 0x000fe200078e00ff */
[----:B------:R-:W-:-:S03]  /*1e70*/  IABS R18, R25 ;  /* 0x0000001900127213 */ /* 0x000fc60000000000 */
[----:B------:R-:W-:Y:S01]  /*1e80*/  IMAD.HI.U32 R22, R27, R17, RZ ;  /* 0x000000111b167227 */ /* 0x000fe200078e00ff */
[----:B------:R-:W-:-:S03]  /*1e90*/  IABS R21, R23 ;  /* 0x0000001700157213 */ /* 0x000fc60000000000 */
[----:B------:R-:W-:-:S04]  /*1ea0*/  IMAD.HI.U32 R25, R27, R20, RZ ;  /* 0x000000141b197227 */ /* 0x000fc800078e00ff */
[----:B------:R-:W-:Y:S02]  /*1eb0*/  IMAD.MOV R24, RZ, RZ, -R24 ;  /* 0x000000ffff187224 */ /* 0x000fe400078e0a18 */
[----:B------:R-:W-:-:S04]  /*1ec0*/  IMAD.HI.U32 R26, R27, R21, RZ ;  /* 0x000000151b1a7227 */ /* 0x000fc800078e00ff */
[----:B------:R-:W-:Y:S02]  /*1ed0*/  IMAD.MOV R22, RZ, RZ, -R22 ;  /* 0x000000ffff167224 */ /* 0x000fe400078e0a16 */
[----:B------:R-:W-:Y:S02]  /*1ee0*/  IMAD.MOV R25, RZ, RZ, -R25 ;  /* 0x000000ffff197224 */ /* 0x000fe400078e0a19 */
[----:B------:R-:W-:-:S04]  /*1ef0*/  IMAD.HI.U32 R23, R27, R18, RZ ;  /* 0x000000121b177227 */ /* 0x000fc800078e00ff */
[C---:B------:R-:W-:Y:S01]  /*1f00*/  IMAD R19, R29.reuse, R24, R19 ;  /* 0x000000181d137224 */ /* 0x040fe200078e0213 */
[----:B------:R-:W-:Y:S01]  /*1f10*/  IABS R24, R2 ;  /* 0x0000000200187213 */ /* 0x000fe20000000000 */
[----:B------:R-:W-:Y:S01]  /*1f20*/  IMAD.MOV R26, RZ, RZ, -R26 ;  /* 0x000000ffff1a7224 */ /* 0x000fe200078e0a1a */
[----:B------:R-:W4:Y:S01]  /*1f30*/  LDL R2, [R1+0x1d04] ;  /* 0x001d040001027983 */ /* 0x000f220000100800 */
[C---:B------:R-:W-:Y:S01]  /*1f40*/  IMAD R17, R29.reuse, R22, R17 ;  /* 0x000000161d117224 */ /* 0x040fe200078e0211 */
[----:B------:R-:W-:Y:S01]  /*1f50*/  IABS R22, R4 ;  /* 0x0000000400167213 */ /* 0x000fe20000000000 */
[C---:B------:R-:W-:Y:S01]  /*1f60*/  IMAD R20, R29.reuse, R25, R20 ;  /* 0x000000191d147224 */ /* 0x040fe200078e0214 */
[----:B------:R-:W-:Y:S01]  /*1f70*/  IABS R25, R0 ;  /* 0x0000000000197213 */ /* 0x000fe20000000000 */
[----:B------:R-:W-:Y:S01]  /*1f80*/  IMAD.MOV R23, RZ, RZ, -R23 ;  /* 0x000000ffff177224 */ /* 0x000fe200078e0a17 */
[----:B------:R-:W5:Y:S01]  /*1f90*/  LDL R4, [R1+0x1d00] ;  /* 0x001d000001047983 */ /* 0x000f620000100800 */
[C---:B------:R-:W-:Y:S01]  /*1fa0*/  IMAD R21, R29.reuse, R26, R21 ;  /* 0x0000001a1d157224 */ /* 0x040fe200078e0215 */
[----:B------:R-:W-:Y:S01]  /*1fb0*/  IABS R26, R28 ;  /* 0x0000001c001a7213 */ /* 0x000fe20000000000 */
[----:B------:R-:W-:Y:S01]  /*1fc0*/  IMAD R18, R29, R23, R18 ;  /* 0x000000171d127224 */ /* 0x000fe200078e0212 */
[----:B------:R-:W-:Y:S01]  /*1fd0*/  IABS R23, R3 ;  /* 0x0000000300177213 */ /* 0x000fe20000000000 */
[C---:B------:R-:W-:Y:S01]  /*1fe0*/  IMAD.HI.U32 R8, R27.reuse, R24, RZ ;  /* 0x000000181b087227 */ /* 0x040fe200078e00ff */
[----:B0-----:R-:W4:Y:S03]  /*1ff0*/  LDL.LU R13, [R1+0x24] ;  /* 0x00002400010d7983 */ /* 0x001f260000300800 */
[C---:B------:R-:W-:Y:S01]  /*2000*/  IMAD.HI.U32 R28, R27.reuse, R22, RZ ;  /* 0x000000161b1c7227 */ /* 0x040fe200078e00ff */
[----:B-1----:R-:W5:Y:S03]  /*2010*/  LDL R14, [R1+0x10] ;  /* 0x00001000010e7983 */ /* 0x002f660000100800 */
[----:B------:R-:W-:Y:S01]  /*2020*/  IMAD.HI.U32 R6, R27, R25, RZ ;  /* 0x000000191b067227 */ /* 0x000fe200078e00ff */
[----:B------:R-:W5:Y:S03]  /*2030*/  LDL.LU R0, [R1+0x20] ;  /* 0x0000200001007983 */ /* 0x000f660000300800 */
[----:B------:R-:W-:Y:S01]  /*2040*/  IMAD.MOV R9, RZ, RZ, -R8 ;  /* 0x000000ffff097224 */ /* 0x000fe200078e0a08 */
[----:B------:R-:W5:Y:S01]  /*2050*/  LDL.LU R12, [R1+0x1c] ;  /* 0x00001c00010c7983 */ /* 0x000f620000300800 */
[----:B------:R-:W-:-:S02]  /*2060*/  IMAD.MOV R28, RZ, RZ, -R28 ;  /* 0x000000ffff1c7224 */ /* 0x000fc400078e0a1c */
[----:B------:R-:W-:Y:S01]  /*2070*/  IMAD.MOV R8, RZ, RZ, -R6 ;  /* 0x000000ffff087224 */ /* 0x000fe200078e0a06 */
[----:B------:R-:W5:Y:S01]  /*2080*/  LDL.LU R11, [R1+0x18] ;  /* 0x00001800010b7983 */ /* 0x000f620000300800 */
[----:B------:R-:W-:-:S03]  /*2090*/  IMAD.HI.U32 R3, R27, R23, RZ ;  /* 0x000000171b037227 */ /* 0x000fc600078e00ff */
[----:B------:R-:W5:Y:S01]  /*20a0*/  LDL.LU R10, [R1+0x14] ;  /* 0x00001400010a7983 */ /* 0x000f620000300800 */
[----:B------:R-:W-:-:S04]  /*20b0*/  IMAD.HI.U32 R6, R27, R26, RZ ;  /* 0x0000001a1b067227 */ /* 0x000fc800078e00ff */
[C---:B------:R-:W-:Y:S02]  /*20c0*/  IMAD R22, R29.reuse, R28, R22 ;  /* 0x0000001c1d167224 */ /* 0x040fe400078e0216 */
[----:B------:R-:W-:Y:S02]  /*20d0*/  IMAD.MOV R3, RZ, RZ, -R3 ;  /* 0x000000ffff037224 */ /* 0x000fe400078e0a03 */
[----:B------:R-:W-:Y:S02]  /*20e0*/  IMAD.MOV R28, RZ, RZ, -R6 ;  /* 0x000000ffff1c7224 */ /* 0x000fe400078e0a06 */
[C---:B------:R-:W-:Y:S02]  /*20f0*/  IMAD R23, R29.reuse, R3, R23 ;  /* 0x000000031d177224 */ /* 0x040fe400078e0217 */
[C---:B------:R-:W-:Y:S02]  /*2100*/  IMAD R24, R29.reuse, R9, R24 ;  /* 0x000000091d187224 */ /* 0x040fe400078e0218 */
[----:B------:R-:W-:-:S02]  /*2110*/  IMAD R25, R29, R8, R25 ;  /* 0x000000081d197224 */ /* 0x000fc400078e0219 */
[----:B------:R-:W-:Y:S02]  /*2120*/  IMAD R26, R29, R28, R26 ;  /* 0x0000001c1d1a7224 */ /* 0x000fe400078e021a */
[----:B------:R-:W5:Y:S01]  /*2130*/  LDL.LU R29, [R1+0x28] ;  /* 0x00002800011d7983 */ /* 0x000f620000300800 */
[----:B------:R-:W-:-:S04]  /*2140*/  IABS R3, c[0x0][0x178] ;  /* 0x00005e0000037a13 */ /* 0x000fc80000000000 */
[C---:B--2---:R-:W-:Y:S02]  /*2150*/  ISETP.GT.U32.AND P0, PT, R3.reuse, R7, PT ;  /* 0x000000070300720c */ /* 0x044fe40003f04070 */
[----:B---3--:R-:W-:-:S11]  /*2160*/  ISETP.GT.U32.AND P1, PT, R3, R5, PT ;  /* 0x000000050300720c */ /* 0x008fd60003f24070 */
[----:B------:R-:W-:Y:S01]  /*2170*/  @!P0 IMAD.IADD R7, R7, 0x1, -R3 ;  /* 0x0000000107078824 */ /* 0x000fe200078e0a03 */
[C---:B----4-:R-:W-:Y:S02]  /*2180*/  ISETP.GT.U32.AND P3, PT, R3.reuse, R13, PT ;  /* 0x0000000d0300720c */ /* 0x050fe40003f64070 */
[C---:B-----5:R-:W-:Y:S02]  /*2190*/  ISETP.GT.U32.AND P5, PT, R3.reuse, R0, PT ;  /* 0x000000000300720c */ /* 0x060fe40003fa4070 */
[----:B------:R-:W-:-:S09]  /*21a0*/  ISETP.GT.U32.AND P6, PT, R3, R12, PT ;  /* 0x0000000c0300720c */ /* 0x000fd20003fc4070 */
[--C-:B------:R-:W-:Y:S01]  /*21b0*/  @!P3 IMAD.IADD R13, R13, 0x1, -R3.reuse ;  /* 0x000000010d0db824 */ /* 0x100fe200078e0a03 */
[C---:B------:R-:W-:Y:S02]  /*21c0*/  ISETP.GT.U32.AND P0, PT, R3.reuse, R14, PT ;  /* 0x0000000e0300720c */ /* 0x040fe40003f04070 */
[C---:B------:R-:W-:Y:S01]  /*21d0*/  ISETP.GT.U32.AND P4, PT, R3.reuse, R11, PT ;  /* 0x0000000b0300720c */ /* 0x040fe20003f84070 */
[--C-:B------:R-:W-:Y:S01]  /*21e0*/  @!P5 IMAD.IADD R0, R0, 0x1, -R3.reuse ;  /* 0x000000010000d824 */ /* 0x100fe200078e0a03 */
[----:B------:R-:W-:Y:S01]  /*21f0*/  ISETP.GT.U32.AND P5, PT, R3, R13, PT ;  /* 0x0000000d0300720c */ /* 0x000fe20003fa4070 */
[----:B------:R-:W-:-:S03]  /*2200*/  @!P6 IMAD.IADD R12, R12, 0x1, -R3 ;  /* 0x000000010c0ce824 */ /* 0x000fc600078e0a03 */
[----:B------:R-:W-:Y:S02]  /*2210*/  ISETP.GT.U32.AND P6, PT, R3, R0, PT ;  /* 0x000000000300720c */ /* 0x000fe40003fc4070 */
[----:B------:R-:W-:Y:S01]  /*2220*/  IABS R2, R2 ;  /* 0x0000000200027213 */ /* 0x000fe20000000000 */
[----:B------:R-:W-:Y:S01]  /*2230*/  @!P1 IMAD.IADD R29, R29, 0x1, -R3 ;  /* 0x000000011d1d9824 */ /* 0x000fe200078e0a03 */
[----:B------:R-:W-:-:S04]  /*2240*/  ISETP.GT.U32.AND P1, PT, R3, R7, PT ;  /* 0x000000070300720c */ /* 0x000fc80003f24070 */
[----:B------:R-:W-:Y:S02]  /*2250*/  ISETP.GT.U32.AND P3, PT, R3, R29, PT ;  /* 0x0000001d0300720c */ /* 0x000fe40003f64070 */
[----:B------:R-:W-:Y:S01]  /*2260*/  IABS R4, R4 ;  /* 0x0000000400047213 */ /* 0x000fe20000000000 */
[----:B------:R-:W-:Y:S02]  /*2270*/  IMAD.MOV.U32 R8, RZ, RZ, R2 ;  /* 0x000000ffff087224 */ /* 0x000fe400078e0002 */
[--C-:B------:R-:W-:Y:S01]  /*2280*/  @!P0 IMAD.IADD R14, R14, 0x1, -R3.reuse ;  /* 0x000000010e0e8824 */ /* 0x100fe200078e0a03 */
[----:B------:R-:W2:Y:S01]  /*2290*/  LDL R2, [R1] ;  /* 0x0000000001027983 */ /* 0x000ea20000100800 */
[----:B------:R-:W-:Y:S02]  /*22a0*/  IMAD.MOV.U32 R28, RZ, RZ, R4 ;  /* 0x000000ffff1c7224 */ /* 0x000fe400078e0004 */
[--C-:B------:R-:W-:Y:S01]  /*22b0*/  @!P1 IMAD.IADD R7, R7, 0x1, -R3.reuse ;  /* 0x0000000107079824 */ /* 0x100fe200078e0a03 */
[----:B------:R-:W3:Y:S01]  /*22c0*/  LDL.LU R4, [R1+0xc] ;  /* 0x00000c0001047983 */ /* 0x000ee20000300800 */
[----:B------:R-:W-:-:S02]  /*22d0*/  @!P5 IMAD.IADD R13, R13, 0x1, -R3 ;  /* 0x000000010d0dd824 */ /* 0x000fc400078e0a03 */
[--C-:B------:R-:W-:Y:S01]  /*22e0*/  @!P3 IMAD.IADD R29, R29, 0x1, -R3.reuse ;  /* 0x000000011d1db824 */ /* 0x100fe200078e0a03 */
[----:B------:R-:W4:Y:S01]  /*22f0*/  LDL.LU R5, [R1+0x8] ;  /* 0x0000080001057983 */ /* 0x000f220000300800 */
[----:B------:R-:W-:-:S03]  /*2300*/  @!P4 IMAD.IADD R11, R11, 0x1, -R3 ;  /* 0x000000010b0bc824 */ /* 0x000fc600078e0a03 */
[----:B------:R-:W5:Y:S01]  /*2310*/  LDL.LU R6, [R1+0x4] ;  /* 0x0000040001067983 */ /* 0x000f620000300800 */
[----:B------:R-:W-:Y:S01]  /*2320*/  @!P6 IMAD.IADD R0, R0, 0x1, -R3 ;  /* 0x000000010000e824 */ /* 0x000fe200078e0a03 */
[C---:B------:R-:W-:Y:S02]  /*2330*/  ISETP.GT.U32.AND P4, PT, R3.reuse, R14, PT ;  /* 0x0000000e0300720c */ /* 0x040fe40003f84070 */
[----:B------:R0:W-:Y:S04]  /*2340*/  @!P0 STL [R1+0x10], R14 ;  /* 0x0000100e01008387 */ /* 0x0001e80000100800 */
[----:B------:R-:W-:Y:S04]  /*2350*/  STL [R1+0x2c], R7 ;  /* 0x00002c0701007387 */ /* 0x000fe80000100800 */
[----:B------:R-:W-:Y:S04]  /*2360*/  STL [R1+0x28], R29 ;  /* 0x0000281d01007387 */ /* 0x000fe80000100800 */
[----:B0-----:R-:W5:Y:S04]  /*2370*/  LDL.LU R14, [R1+0x1e38] ;  /* 0x001e3800010e7983 */ /* 0x001f680000300800 */
[----:B------:R0:W-:Y:S04]  /*2380*/  STL [R1+0x24], R13 ;  /* 0x0000240d01007387 */ /* 0x0001e80000100800 */
[----:B0-----:R-:W5:Y:S04]  /*2390*/  LDL.LU R13, [R1+0x1e34] ;  /* 0x001e3400010d7983 */ /* 0x001f680000300800 */
[----:B------:R0:W-:Y:S04]  /*23a0*/  STL [R1+0x20], R0 ;  /* 0x0000200001007387 */ /* 0x0001e80000100800 */
[----:B0-----:R-:W5:Y:S01]  /*23b0*/  LDL.LU R0, [R1+0x1e30] ;  /* 0x001e300001007983 */ /* 0x001f620000300800 */
[----:B------:R-:W-:-:S02]  /*23c0*/  ISETP.GT.U32.AND P2, PT, R3, R10, PT ;  /* 0x0000000a0300720c */ /* 0x000fc40003f44070 */
[----:B------:R-:W-:-:S11]  /*23d0*/  ISETP.GT.U32.AND P0, PT, R3, R11, PT ;  /* 0x0000000b0300720c */ /* 0x000fd60003f04070 */
[----:B------:R-:W-:Y:S01]  /*23e0*/  @!P2 IMAD.IADD R10, R10, 0x1, -R3 ;  /* 0x000000010a0aa824 */ /* 0x000fe200078e0a03 */
[----:B------:R-:W-:-:S04]  /*23f0*/  ISETP.GT.U32.AND P2, PT, R3, R12, PT ;  /* 0x0000000c0300720c */ /* 0x000fc80003f44070 */
[----:B------:R-:W-:Y:S01]  /*2400*/  ISETP.GT.U32.AND P1, PT, R3, R10, PT ;  /* 0x0000000a0300720c */ /* 0x000fe20003f24070 */
[----:B------:R-:W-:Y:S01]  /*2410*/  IMAD.HI.U32 R9, R27, R28, RZ ;  /* 0x0000001c1b097227 */ /* 0x000fe200078e00ff */
[----:B------:R-:W-:-:S03]  /*2420*/  IABS R29, c[0x0][0x17c] ;  /* 0x00005f00001d7a13 */ /* 0x000fc60000000000 */
[----:B------:R-:W-:-:S04]  /*2430*/  @!P0 IMAD.IADD R11, R11, 0x1, -R3 ;  /* 0x000000010b0b8824 */ /* 0x000fc800078e0a03 */
[----:B------:R-:W-:Y:S02]  /*2440*/  @!P2 IMAD.IADD R12, R12, 0x1, -R3 ;  /* 0x000000010c0ca824 */ /* 0x000fe400078e0a03 */
[----:B------:R-:W-:-:S03]  /*2450*/  IMAD.HI.U32 R27, R27, R8, RZ ;  /* 0x000000081b1b7227 */ /* 0x000fc600078e00ff */
[----:B------:R0:W-:Y:S01]  /*2460*/  STL [R1+0x1c], R12 ;  /* 0x00001c0c01007387 */ /* 0x0001e20000100800 */
[----:B------:R-:W-:Y:S02]  /*2470*/  @!P1 IMAD.IADD R10, R10, 0x1, -R3 ;  /* 0x000000010a0a9824 */ /* 0x000fe400078e0a03 */
[----:B------:R-:W-:Y:S02]  /*2480*/  IMAD.MOV R9, RZ, RZ, -R9 ;  /* 0x000000ffff097224 */ /* 0x000fe400078e0a09 */
[----:B------:R-:W-:Y:S01]  /*2490*/  IMAD.MOV R7, RZ, RZ, -R27 ;  /* 0x000000ffff077224 */ /* 0x000fe200078e0a1b */
[----:B0-----:R-:W5:Y:S01]  /*24a0*/  LDL.LU R12, [R1+0x1e2c] ;  /* 0x001e2c00010c7983 */ /* 0x001f620000300800 */
[----:B------:R-:W-:-:S03]  /*24b0*/  IMAD R27, R29, R9, R28 ;  /* 0x000000091d1b7224 */ /* 0x000fc600078e021c */
[----:B------:R0:W-:Y:S01]  /*24c0*/  STL [R1+0x18], R11 ;  /* 0x0000180b01007387 */ /* 0x0001e20000100800 */
[C---:B------:R-:W-:Y:S01]  /*24d0*/  IMAD R28, R29.reuse, R7, R8 ;  /* 0x000000071d1c7224 */ /* 0x040fe200078e0208 */
[C---:B------:R-:W-:Y:S02]  /*24e0*/  ISETP.GT.U32.AND P3, PT, R29.reuse, R26, PT ;  /* 0x0000001a1d00720c */ /* 0x040fe40003f64070 */
[----:B0-----:R-:W5:Y:S04]  /*24f0*/  LDL.LU R11, [R1+0x1e28] ;  /* 0x001e2800010b7983 */ /* 0x001f680000300800 */
[----:B------:R0:W-:Y:S04]  /*2500*/  STL [R1+0x14], R10 ;  /* 0x0000140a01007387 */ /* 0x0001e80000100800 */
[----:B0-----:R-:W5:Y:S04]  /*2510*/  LDL.LU R10, [R1+0x1e24] ;  /* 0x001e2400010a7983 */ /* 0x001f680000300800 */
[----:B------:R-:W5:Y:S04]  /*2520*/  LDL.LU R9, [R1+0x1e20] ;  /* 0x001e200001097983 */ /* 0x000f680000300800 */
[----:B------:R-:W5:Y:S04]  /*2530*/  LDL.LU R8, [R1+0x1e1c] ;  /* 0x001e1c0001087983 */ /* 0x000f680000300800 */
[----:B------:R-:W5:Y:S01]  /*2540*/  LDL.LU R7, [R1+0x1e18] ;  /* 0x001e180001077983 */ /* 0x000f620000300800 */
[----:B--2---:R-:W-:-:S02]  /*2550*/  ISETP.GT.U32.AND P0, PT, R29, R2, PT ;  /* 0x000000021d00720c */ /* 0x004fc40003f04070 */
[C---:B---3--:R-:W-:Y:S02]  /*2560*/  ISETP.GT.U32.AND P5, PT, R29.reuse, R4, PT ;  /* 0x000000041d00720c */ /* 0x048fe40003fa4070 */
[C---:B----4-:R-:W-:Y:S02]  /*2570*/  ISETP.GT.U32.AND P6, PT, R29.reuse, R5, PT ;  /* 0x000000051d00720c */ /* 0x050fe40003fc4070 */
[C---:B-----5:R-:W-:Y:S02]  /*2580*/  ISETP.GT.U32.AND P2, PT, R29.reuse, R6, PT ;  /* 0x000000061d00720c */ /* 0x060fe40003f44070 */
[----:B------:R-:W-:Y:S02]  /*2590*/  ISETP.GT.U32.AND P1, PT, R29, R0, PT ;  /* 0x000000001d00720c */ /* 0x000fe40003f24070 */
[----:B------:R-:W2:Y:S02]  /*25a0*/  LDL R29, [R1+0x10] ;  /* 0x00001000011d7983 */ /* 0x000ea40000100800 */
[----:B--2---:R-:W-:-:S02]  /*25b0*/  @!P4 IMAD.IADD R29, R29, 0x1, -R3 ;  /* 0x000000011d1dc824 */ /* 0x004fc400078e0a03 */
[----:B------:R-:W2:Y:S04]  /*25c0*/  LDL.LU R3, [R1+0x1e14] ;  /* 0x001e140001037983 */ /* 0x000ea80000300800 */
[----:B------:R0:W-:Y:S02]  /*25d0*/  @!P4 STL [R1+0x10], R29 ;  /* 0x0000101d0100c387 */ /* 0x0001e40000100800 */
[----:B0-----:R-:W-:-:S05]  /*25e0*/  IABS R29, c[0x0][0x17c] ;  /* 0x00005f00001d7a13 */ /* 0x001fca0000000000 */
[--C-:B------:R-:W-:Y:S02]  /*25f0*/  @!P3 IMAD.IADD R26, R26, 0x1, -R29.reuse ;  /* 0x000000011a1ab824 */ /* 0x100fe400078e0a1d */
[--C-:B------:R-:W-:Y:S02]  /*2600*/  @!P5 IMAD.IADD R4, R4, 0x1, -R29.reuse ;  /* 0x000000010404d824 */ /* 0x100fe400078e0a1d */
[--C-:B------:R-:W-:Y:S01]  /*2610*/  @!P0 IMAD.IADD R2, R2, 0x1, -R29.reuse ;  /* 0x0000000102028824 */ /* 0x100fe200078e0a1d */
[----:B------:R-:W-:Y:S01]  /*2620*/  ISETP.GT.U32.AND P5, PT, R29, R26, PT ;  /* 0x0000001a1d00720c */ /* 0x000fe20003fa4070 */
[--C-:B------:R-:W-:Y:S02]  /*2630*/  @!P6 IMAD.IADD R5, R5, 0x1, -R29.reuse ;  /* 0x000000010505e824 */ /* 0x100fe400078e0a1d */
[--C-:B------:R-:W-:Y:S01]  /*2640*/  @!P2 IMAD.IADD R6, R6, 0x1, -R29.reuse ;  /* 0x000000010606a824 */ /* 0x100fe200078e0a1d */
[C---:B------:R-:W-:Y:S01]  /*2650*/  ISETP.GT.U32.AND P2, PT, R29.reuse, R4, PT ;  /* 0x000000041d00720c */ /* 0x040fe20003f44070 */
[----:B------:R0:W-:Y:S01]  /*2660*/  @!P0 STL [R1], R2 ;  /* 0x0000000201008387 */ /* 0x0001e20000100800 */
[C---:B------:R-:W-:Y:S01]  /*2670*/  ISETP.GT.U32.AND P0, PT, R29.reuse, R5, PT ;  /* 0x000000051d00720c */ /* 0x040fe20003f04070 */
[----:B------:R-:W-:Y:S01]  /*2680*/  @!P1 IMAD.IADD R0, R0, 0x1, -R29 ;  /* 0x0000000100009824 */ /* 0x000fe200078e0a1d */
[----:B------:R-:W-:-:S02]  /*2690*/  ISETP.GT.U32.AND P1, PT, R29, R6, PT ;  /* 0x000000061d00720c */ /* 0x000fc40003f24070 */
[----:B------:R-:W-:-:S03]  /*26a0*/  ISETP.GT.U32.AND P3, PT, R29, R2, PT ;  /* 0x000000021d00720c */ /* 0x000fc60003f64070 */
[--C-:B------:R-:W-:Y:S01]  /*26b0*/  @!P5 IMAD.IADD R26, R26, 0x1, -R29.reuse ;  /* 0x000000011a1ad824 */ /* 0x100fe200078e0a1d */
[----:B0-----:R-:W3:Y:S03]  /*26c0*/  LDL.LU R2, [R1+0x1e10] ;  /* 0x001e100001027983 */ /* 0x001ee60000300800 */
[--C-:B------:R-:W-:Y:S02]  /*26d0*/  @!P2 IMAD.IADD R4, R4, 0x1, -R29.reuse ;  /* 0x000000010404a824 */ /* 0x100fe400078e0a1d */
[--C-:B------:R-:W-:Y:S01]  /*26e0*/  @!P0 IMAD.IADD R5, R5, 0x1, -R29.reuse ;  /* 0x0000000105058824 */ /* 0x100fe200078e0a1d */
[----:B------:R0:W-:Y:S01]  /*26f0*/  STL [R1+0x1dc4], R26 ;  /* 0x001dc41a01007387 */ /* 0x0001e20000100800 */
[----:B------:R-:W-:-:S03]  /*2700*/  @!P1 IMAD.IADD R6, R6, 0x1, -R29 ;  /* 0x0000000106069824 */ /* 0x000fc600078e0a1d */
[----:B0-----:R-:W4:Y:S04]  /*2710*/  LDL.LU R26, [R1] ;  /* 0x00000000011a7983 */ /* 0x001f280000300800 */
[----:B------:R0:W-:Y:S04]  /*2720*/  STL [R1+0xc], R4 ;  /* 0x00000c0401007387 */ /* 0x0001e80000100800 */
[----:B0-----:R-:W5:Y:S04]  /*2730*/  LDL.LU R4, [R1+0x1e0c] ;  /* 0x001e0c0001047983 */ /* 0x001f680000300800 */
[----:B------:R0:W-:Y:S04]  /*2740*/  STL [R1+0x8], R5 ;  /* 0x0000080501007387 */ /* 0x0001e80000100800 */
[----:B0-----:R-:W5:Y:S04]  /*2750*/  LDL.LU R5, [R1+0x1e08] ;  /* 0x001e080001057983 */ /* 0x001f680000300800 */
[----:B------:R0:W-:Y:S04]  /*2760*/  STL [R1+0x4], R6 ;  /* 0x0000040601007387 */ /* 0x0001e80000100800 */
[----:B0-----:R-:W5:Y:S01]  /*2770*/  LDL.LU R6, [R1+0x1e04] ;  /* 0x001e040001067983 */ /* 0x001f620000300800 */
[----:B------:R-:W-:-:S13]  /*2780*/  ISETP.GT.U32.AND P6, PT, R29, R0, PT ;  /* 0x000000001d00720c */ /* 0x000fda0003fc4070 */
[----:B------:R-:W-:Y:S01]  /*2790*/  @!P6 IMAD.IADD R0, R0, 0x1, -R29 ;  /* 0x000000010000e824 */ /* 0x000fe200078e0a1d */
[----:B------:R-:W-:-:S13]  /*27a0*/  ISETP.GT.U32.AND P6, PT, R29, R8, PT ;  /* 0x000000081d00720c */ /* 0x000fda0003fc4070 */
[----:B------:R-:W-:Y:S01]  /*27b0*/  @!P6 IMAD.IADD R8, R8, 0x1, -R29 ;  /* 0x000000010808e824 */ /* 0x000fe200078e0a1d */
[----:B--2---:R-:W-:-:S13]  /*27c0*/  ISETP.GT.U32.AND P5, PT, R29, R3, PT ;  /* 0x000000031d00720c */ /* 0x004fda0003fa4070 */
[----:B------:R-:W-:Y:S01]  /*27d0*/  @!P5 IMAD.IADD R3, R3, 0x1, -R29 ;  /* 0x000000010303d824 */ /* 0x000fe200078e0a1d */
[C---:B------:R-:W-:Y:S02]  /*27e0*/  ISETP.GT.U32.AND P5, PT, R29.reuse, R10, PT ;  /* 0x0000000a1d00720c */ /* 0x040fe40003fa4070 */
[----:B---3--:R-:W-:-:S13]  /*27f0*/  ISETP.GT.U32.AND P4, PT, R29, R2, PT ;  /* 0x000000021d00720c */ /* 0x008fda0003f84070 */
[--C-:B------:R-:W-:Y:S02]  /*2800*/  @!P4 IMAD.IADD R2, R2, 0x1, -R29.reuse ;  /* 0x000000010202c824 */ /* 0x100fe400078e0a1d */
[----:B----4-:R-:W-:Y:S01]  /*2810*/  @!P3 IMAD.IADD R26, R26, 0x1, -R29 ;  /* 0x000000011a1ab824 */ /* 0x010fe200078e0a1d */
[C---:B------:R-:W-:Y:S02]  /*2820*/  ISETP.GT.U32.AND P3, PT, R29.reuse, R7, PT ;  /* 0x000000071d00720c */ /* 0x040fe40003f64070 */
[C---:B------:R-:W-:Y:S02]  /*2830*/  ISETP.GT.U32.AND P4, PT, R29.reuse, R9, PT ;  /* 0x000000091d00720c */ /* 0x040fe40003f84070 */
[C---:B-----5:R-:W-:Y:S02]  /*2840*/  ISETP.GT.U32.AND P2, PT, R29.reuse, R4, PT ;  /* 0x000000041d00720c */ /* 0x060fe40003f44070 */
[----:B------:R-:W-:-:S11]  /*2850*/  ISETP.GT.U32.AND P0, PT, R29, R5, PT ;  /* 0x000000051d00720c */ /* 0x000fd60003f04070 */
[--C-:B------:R-:W-:Y:S01]  /*2860*/  @!P2 IMAD.IADD R4, R4, 0x1, -R29.reuse ;  /* 0x000000010404a824 */ /* 0x100fe200078e0a1d */
[C---:B------:R-:W-:Y:S02]  /*2870*/  ISETP.GT.U32.AND P2, PT, R29.reuse, R11, PT ;  /* 0x0000000b1d00720c */ /* 0x040fe40003f44070 */
[----:B------:R-:W-:Y:S01]  /*2880*/  ISETP.GT.U32.AND P1, PT, R29, R6, PT ;  /* 0x000000061d00720c */ /* 0x000fe20003f24070 */
[--C-:B------:R-:W-:Y:S01]  /*2890*/  @!P0 IMAD.IADD R5, R5, 0x1, -R29.reuse ;  /* 0x0000000105058824 */ /* 0x100fe200078e0a1d */
[----:B------:R-:W-:Y:S01]  /*28a0*/  ISETP.GT.U32.AND P0, PT, R29, R12, PT ;  /* 0x0000000c1d00720c */ /* 0x000fe20003f04070 */
[--C-:B------:R-:W-:Y:S01]  /*28b0*/  @!P3 IMAD.IADD R7, R7, 0x1, -R29.reuse ;  /* 0x000000010707b824 */ /* 0x100fe200078e0a1d */
[----:B------:R-:W-:Y:S01]  /*28c0*/  ISETP.GT.U32.AND P3, PT, R29, R14, PT ;  /* 0x0000000e1d00720c */ /* 0x000fe20003f64070 */
[--C-:B------:R-:W-:Y:S01]  /*28d0*/  @!P4 IMAD.IADD R9, R9, 0x1, -R29.reuse ;  /* 0x000000010909c824 */ /* 0x100fe200078e0a1d */
[C---:B------:R-:W-:Y:S01]  /*28e0*/  ISETP.GT.U32.AND P4, PT, R29.reuse, R3, PT ;  /* 0x000000031d00720c */ /* 0x040fe20003f84070 */
[----:B------:R-:W-:Y:S01]  /*28f0*/  @!P5 IMAD.IADD R10, R10, 0x1, -R29 ;  /* 0x000000010a0ad824 */ /* 0x000fe200078e0a1d */
[----:B------:R-:W-:-:S05]  /*2900*/  ISETP.GT.U32.AND P5, PT, R29, R4, PT ;  /* 0x000000041d00720c */ /* 0x000fca0003fa4070 */
[--C-:B------:R-:W-:Y:S01]  /*2910*/  @!P1 IMAD.IADD R6, R6, 0x1, -R29.reuse ;  /* 0x0000000106069824 */ /* 0x100fe200078e0a1d */
[----:B------:R-:W-:Y:S01]  /*2920*/  ISETP.GT.U32.AND P1, PT, R29, R13, PT ;  /* 0x0000000d1d00720c */ /* 0x000fe20003f24070 */
[----:B------:R-:W-:-:S03]  /*2930*/  @!P0 IMAD.IADD R12, R12, 0x1, -R29 ;  /* 0x000000010c0c8824 */ /* 0x000fc600078e0a1d */
[C---:B------:R-:W-:Y:S02]  /*2940*/  ISETP.GT.U32.AND P0, PT, R29.reuse, R6, PT ;  /* 0x000000061d00720c */ /* 0x040fe40003f04070 */
[----:B------:R-:W-:Y:S01]  /*2950*/  ISETP.GT.U32.AND P6, PT, R29, R2, PT ;  /* 0x000000021d00720c */ /* 0x000fe20003fc4070 */
[--C-:B------:R-:W-:Y:S01]  /*2960*/  @!P2 IMAD.IADD R11, R11, 0x1, -R29.reuse ;  /* 0x000000010b0ba824 */ /* 0x100fe200078e0a1d */
[C---:B------:R-:W-:Y:S01]  /*2970*/  ISETP.GT.U32.AND P2, PT, R29.reuse, R5, PT ;  /* 0x000000051d00720c */ /* 0x040fe20003f44070 */
[--C-:B------:R-:W-:Y:S01]  /*2980*/  @!P3 IMAD.IADD R14, R14, 0x1, -R29.reuse ;  /* 0x000000010e0eb824 */ /* 0x100fe200078e0a1d */
[----:B------:R-:W-:Y:S01]  /*2990*/  ISETP.GT.U32.AND P3, PT, R29, R8, PT ;  /* 0x000000081d00720c */ /* 0x000fe20003f64070 */
[--C-:B------:R-:W-:Y:S02]  /*29a0*/  @!P4 IMAD.IADD R3, R3, 0x1, -R29.reuse ;  /* 0x000000010303c824 */ /* 0x100fe400078e0a1d */
[--C-:B------:R-:W-:Y:S01]  /*29b0*/  @!P1 IMAD.IADD R13, R13, 0x1, -R29.reuse ;  /* 0x000000010d0d9824 */ /* 0x100fe200078e0a1d */
[C---:B------:R-:W-:Y:S01]  /*29c0*/  ISETP.GT.U32.AND P1, PT, R29.reuse, R7, PT ;  /* 0x000000071d00720c */ /* 0x040fe20003f24070 */
[--C-:B------:R-:W-:Y:S01]  /*29d0*/  @!P5 IMAD.IADD R4, R4, 0x1, -R29.reuse ;  /* 0x000000010404d824 */ /* 0x100fe200078e0a1d */
[C---:B------:R-:W-:Y:S01]  /*29e0*/  ISETP.GT.U32.AND P4, PT, R29.reuse, R9, PT ;  /* 0x000000091d00720c */ /* 0x040fe20003f84070 */
[----:B------:R-:W-:Y:S01]  /*29f0*/  @!P0 IMAD.IADD R6, R6, 0x1, -R29 ;  /* 0x0000000106068824 */ /* 0x000fe200078e0a1d */
[----:B------:R-:W-:-:S02]  /*2a00*/  ISETP.GT.U32.AND P5, PT, R29, R10, PT ;  /* 0x0000000a1d00720c */ /* 0x000fc40003fa4070 */
[----:B------:R-:W-:Y:S01]  /*2a10*/  ISETP.GT.U32.AND P0, PT, R29, R12, PT ;  /* 0x0000000c1d00720c */ /* 0x000fe20003f04070 */
[--C-:B------:R-:W-:Y:S01]  /*2a20*/  @!P6 IMAD.IADD R2, R2, 0x1, -R29.reuse ;  /* 0x000000010202e824 */ /* 0x100fe200078e0a1d */
[----:B------:R-:W-:Y:S01]  /*2a30*/  STL [R1+0x1de0], R26 ;  /* 0x001de01a01007387 */ /* 0x000fe20000100800 */
[----:B------:R-:W-:-:S03]  /*2a40*/  @!P2 IMAD.IADD R5, R5, 0x1, -R29 ;  /* 0x000000010505a824 */ /* 0x000fc600078e0a1d */
[----:B------:R-:W-:Y:S01]  /*2a50*/  STL [R1+0x1ddc], R0 ;  /* 0x001ddc0001007387 */ /* 0x000fe20000100800 */
[----:B------:R-:W-:-:S03]  /*2a60*/  @!P1 IMAD.IADD R7, R7, 0x1, -R29 ;  /* 0x0000000107079824 */ /* 0x000fc600078e0a1d */
[----:B------:R0:W-:Y:S01]  /*2a70*/  STL [R1+0x1dd8], R2 ;  /* 0x001dd80201007387 */ /* 0x0001e20000100800 */
[--C-:B------:R-:W-:Y:S02]  /*2a80*/  @!P3 IMAD.IADD R8, R8, 0x1, -R29.reuse ;  /* 0x000000010808b824 */ /* 0x100fe400078e0a1d */
[--C-:B------:R-:W-:Y:S02]  /*2a90*/  @!P4 IMAD.IADD R9, R9, 0x1, -R29.reuse ;  /* 0x000000010909c824 */ /* 0x100fe400078e0a1d */
[--C-:B------:R-:W-:Y:S01]  /*2aa0*/  @!P5 IMAD.IADD R10, R10, 0x1, -R29.reuse ;  /* 0x000000010a0ad824 */ /* 0x100fe200078e0a1d */
[----:B0-----:R-:W2:Y:S01]  /*2ab0*/  LDL R2, [R1+0x1cd0] ;  /* 0x001cd00001027983 */ /* 0x001ea20000100800 */
[----:B------:R-:W-:-:S03]  /*2ac0*/  @!P0 IMAD.IADD R12, R12, 0x1, -R29 ;  /* 0x000000010c0c8824 */ /* 0x000fc600078e0a1d */
[----:B------:R-:W-:Y:S04]  /*2ad0*/  STL [R1+0x1de4], R3 ;  /* 0x001de40301007387 */ /* 0x000fe80000100800 */
[----:B------:R-:W-:Y:S04]  /*2ae0*/  STL [R1+0x1de8], R4 ;  /* 0x001de80401007387 */ /* 0x000fe80000100800 */
[----:B------:R-:W-:Y:S04]  /*2af0*/  STL [R1+0x1dec], R5 ;  /* 0x001dec0501007387 */ /* 0x000fe80000100800 */
[----:B------:R-:W-:Y:S04]  /*2b00*/  STL [R1+0x1df0], R6 ;  /* 0x001df00601007387 */ /* 0x000fe80000100800 */
[----:B------:R-:W-:Y:S04]  /*2b10*/  STL [R1+0x1df4], R7 ;  /* 0x001df40701007387 */ /* 0x000fe80000100800 */
[----:B------:R0:W-:Y:S04]  /*2b20*/  STL [R1+0x1df8], R8 ;  /* 0x001df80801007387 */ /* 0x0001e80000100800 */
[----:B------:R1:W-:Y:S04]  /*2b30*/  STL [R1+0x1dfc], R9 ;  /* 0x001dfc0901007387 */ /* 0x0003e80000100800 */
[----:B------:R-:W-:Y:S04]  /*2b40*/  STL [R1+0x1e00], R10 ;  /* 0x001e000a01007387 */ /* 0x000fe80000100800 */
[----:B------:R3:W-:Y:S04]  /*2b50*/  STL [R1+0x1dd4], R12 ;  /* 0x001dd40c01007387 */ /* 0x0007e80000100800 */
[----:B0-----:R-:W4:Y:S04]  /*2b60*/  LDL R8, [R1+0x1cd8] ;  /* 0x001cd80001087983 */ /* 0x001f280000100800 */
[----:B------:R-:W5:Y:S04]  /*2b70*/  LDL R7, [R1+0x1cdc] ;  /* 0x001cdc0001077983 */ /* 0x000f680000100800 */
[----:B------:R-:W5:Y:S01]  /*2b80*/  LDL R6, [R1+0x1ce0] ;  /* 0x001ce00001067983 */ /* 0x000f620000100800 */
[----:B------:R-:W-:-:S02]  /*2b90*/  ISETP.GT.U32.AND P3, PT, R29, R15, PT ;  /* 0x0000000f1d00720c */ /* 0x000fc40003f64070 */
[C---:B------:R-:W-:Y:S02]  /*2ba0*/  ISETP.GT.U32.AND P1, PT, R29.reuse, R13, PT ;  /* 0x0000000d1d00720c */ /* 0x040fe40003f24070 */
[C---:B------:R-:W-:Y:S02]  /*2bb0*/  ISETP.GT.U32.AND P6, PT, R29.reuse, R11, PT ;  /* 0x0000000b1d00720c */ /* 0x040fe40003fc4070 */
[C---:B------:R-:W-:Y:S02]  /*2bc0*/  ISETP.GT.U32.AND P2, PT, R29.reuse, R14, PT ;  /* 0x0000000e1d00720c */ /* 0x040fe40003f44070 */
[C---:B------:R-:W-:Y:S02]  /*2bd0*/  ISETP.GT.U32.AND P5, PT, R29.reuse, R17, PT ;  /* 0x000000111d00720c */ /* 0x040fe40003fa4070 */
[----:B------:R-:W-:Y:S01]  /*2be0*/  ISETP.GT.U32.AND P4, PT, R29, R16, PT ;  /* 0x000000101d00720c */ /* 0x000fe20003f84070 */
[----:B------:R-:W0:Y:S02]  /*2bf0*/  S2R R26, SR_TID.X ;  /* 0x00000000001a7919 */ /* 0x000e240000002100 */
[--C-:B------:R-:W-:Y:S01]  /*2c00*/  @!P3 IMAD.IADD R15, R15, 0x1, -R29.reuse ;  /* 0x000000010f0fb824 */ /* 0x100fe200078e0a1d */
[----:B------:R-:W-:Y:S01]  /*2c10*/  ISETP.GT.U32.AND P3, PT, R29, R22, PT ;  /* 0x000000161d00720c */ /* 0x000fe20003f64070 */
[--C-:B------:R-:W-:Y:S01]  /*2c20*/  @!P1 IMAD.IADD R13, R13, 0x1, -R29.reuse ;  /* 0x000000010d0d9824 */ /* 0x100fe200078e0a1d */
[----:B------:R-:W-:Y:S01]  /*2c30*/  ISETP.GT.U32.AND P1, PT, R29, R20, PT ;  /* 0x000000141d00720c */ /* 0x000fe20003f24070 */
[--C-:B------:R-:W-:Y:S01]  /*2c40*/  @!P6 IMAD.IADD R11, R11, 0x1, -R29.reuse ;  /* 0x000000010b0be824 */ /* 0x100fe200078e0a1d */
[C---:B------:R-:W-:Y:S01]  /*2c50*/  ISETP.GT.U32.AND P6, PT, R29.reuse, R18, PT ;  /* 0x000000121d00720c */ /* 0x040fe20003fc4070 */
[--C-:B------:R-:W-:Y:S01]  /*2c60*/  @!P2 IMAD.IADD R14, R14, 0x1, -R29.reuse ;  /* 0x000000010e0ea824 */ /* 0x100fe200078e0a1d */
[----:B------:R-:W3:Y:S01]  /*2c70*/  S2R R3, SR_TID.X ;  /* 0x0000000000037919 */ /* 0x000ee20000002100 */
[----:B------:R-:W-:Y:S01]  /*2c80*/  ISETP.GT.U32.AND P2, PT, R29, R21, PT ;  /* 0x000000151d00720c */ /* 0x000fe20003f44070 */
[--C-:B------:R-:W-:Y:S01]  /*2c90*/  @!P5 IMAD.IADD R17, R17, 0x1, -R29.reuse ;  /* 0x000000011111d824 */ /* 0x100fe200078e0a1d */
[C---:B------:R-:W-:Y:S01]  /*2ca0*/  ISETP.GT.U32.AND P5, PT, R29.reuse, R24, PT ;  /* 0x000000181d00720c */ /* 0x040fe20003fa4070 */
[--C-:B------:R-:W-:Y:S01]  /*2cb0*/  @!P4 IMAD.IADD R16, R16, 0x1, -R29.reuse ;  /* 0x000000011010c824 */ /* 0x100fe200078e0a1d */
[----:B------:R-:W-:Y:S01]  /*2cc0*/  ISETP.GT.U32.AND P4, PT, R29, R23, PT ;  /* 0x000000171d00720c */ /* 0x000fe20003f84070 */
[----:B-1----:R-:W1:Y:S01]  /*2cd0*/  S2R R9, SR_TID.X ;  /* 0x0000000000097919 */ /* 0x002e620000002100 */
[----:B------:R-:W-:-:S02]  /*2ce0*/  @!P3 IMAD.IADD R22, R22, 0x1, -R29 ;  /* 0x000000011616b824 */ /* 0x000fc400078e0a1d */
[C---:B------:R-:W-:Y:S01]  /*2cf0*/  ISETP.GT.U32.AND P3, PT, R29.reuse, R16, PT ;  /* 0x000000101d00720c */ /* 0x040fe20003f64070 */
[--C-:B------:R-:W-:Y:S01]  /*2d00*/  @!P1 IMAD.IADD R20, R20, 0x1, -R29.reuse ;  /* 0x0000000114149824 */ /* 0x100fe200078e0a1d */
[C---:B------:R-:W-:Y:S01]  /*2d10*/  ISETP.GT.U32.AND P1, PT, R29.reuse, R28, PT ;  /* 0x0000001c1d00720c */ /* 0x040fe20003f24070 */
[--C-:B------:R-:W-:Y:S01]  /*2d20*/  @!P6 IMAD.IADD R18, R18, 0x1, -R29.reuse ;  /* 0x000000011212e824 */ /* 0x100fe200078e0a1d */
[----:B------:R-:W-:Y:S01]  /*2d30*/  ISETP.GT.U32.AND P6, PT, R29, R25, PT ;  /* 0x000000191d00720c */ /* 0x000fe20003fc4070 */
[--C-:B------:R-:W-:Y:S01]  /*2d40*/  @!P2 IMAD.IADD R21, R21, 0x1, -R29.reuse ;  /* 0x000000011515a824 */ /* 0x100fe200078e0a1d */
[C---:B------:R-:W-:Y:S01]  /*2d50*/  ISETP.GT.U32.AND P2, PT, R29.reuse, R15, PT ;  /* 0x0000000f1d00720c */ /* 0x040fe20003f44070 */
[--C-:B------:R-:W-:Y:S01]  /*2d60*/  @!P5 IMAD.IADD R24, R24, 0x1, -R29.reuse ;  /* 0x000000011818d824 */ /* 0x100fe200078e0a1d */
[----:B------:R-:W-:Y:S01]  /*2d70*/  ISETP.GT.U32.AND P5, PT, R29, R18, PT ;  /* 0x000000121d00720c */ /* 0x000fe20003fa4070 */
[--C-:B------:R-:W-:Y:S01]  /*2d80*/  @!P4 IMAD.IADD R23, R23, 0x1, -R29.reuse ;  /* 0x000000011717c824 */ /* 0x100fe200078e0a1d */
[C---:B------:R-:W-:Y:S01]  /*2d90*/  ISETP.GT.U32.AND P4, PT, R29.reuse, R17, PT ;  /* 0x000000111d00720c */ /* 0x040fe20003f84070 */
[----:B0-----:R-:W-:Y:S01]  /*2da0*/  IMAD.SHL.U32 R26, R26, 0x2, RZ ;  /* 0x000000021a1a7824 */ /* 0x001fe200078e00ff */
[----:B------:R-:W5:Y:S01]  /*2db0*/  LDL R5, [R1+0x1ce4] ;  /* 0x001ce40001057983 */ /* 0x000f620000100800 */
[--C-:B------:R-:W-:Y:S01]  /*2dc0*/  @!P3 IMAD.IADD R16, R16, 0x1, -R29.reuse ;  /* 0x000000011010b824 */ /* 0x100fe200078e0a1d */
[----:B------:R-:W-:Y:S01]  /*2dd0*/  ISETP.GT.U32.AND P3, PT, R29, R23, PT ;  /* 0x000000171d00720c */ /* 0x000fe20003f64070 */
[----:B---3--:R-:W-:Y:S01]  /*2de0*/  IMAD.MOV.U32 R12, RZ, RZ, 0x3f ;  /* 0x0000003fff0c7424 */ /* 0x008fe200078e00ff */
[----:B------:R-:W-:Y:S01]  /*2df0*/  LOP3.LUT R0, R26, 0x10, RZ, 0xc0, !PT ;  /* 0x000000101a007812 */ /* 0x000fe200078ec0ff */
[--C-:B------:R-:W-:Y:S01]  /*2e00*/  @!P1 IMAD.IADD R28, R28, 0x1, -R29.reuse ;  /* 0x000000011c1c9824 */ /* 0x100fe200078e0a1d */
[----:B------:R-:W-:Y:S01]  /*2e10*/  LOP3.LUT R3, R3, 0x7, RZ, 0xc0, !PT ;  /* 0x0000000703037812 */ /* 0x000fe200078ec0ff */
[--C-:B------:R-:W-:Y:S01]  /*2e20*/  @!P6 IMAD.IADD R25, R25, 0x1, -R29.reuse ;  /* 0x000000011919e824 */ /* 0x100fe200078e0a1d */
[----:B------:R-:W-:Y:S01]  /*2e30*/  ISETP.GT.U32.AND P1, PT, R29, R21, PT ;  /* 0x000000151d00720c */ /* 0x000fe20003f24070 */
[----:B------:R-:W-:Y:S01]  /*2e40*/  @!P2 IMAD.IADD R15, R15, 0x1, -R29 ;  /* 0x000000010f0fa824 */ /* 0x000fe200078e0a1d */
[----:B-1----:R-:W-:Y:S01]  /*2e50*/  LOP3.LUT R0, R0, 0x20, R9, 0xf8, !PT ;  /* 0x0000002000007812 */ /* 0x002fe200078ef809 */
[--C-:B------:R-:W-:Y:S01]  /*2e60*/  @!P5 IMAD.IADD R18, R18, 0x1, -R29.reuse ;  /* 0x000000011212d824 */ /* 0x100fe200078e0a1d */
[----:B------:R-:W-:Y:S01]  /*2e70*/  IADD3 R12, R12, c[0x0][0x180], RZ ;  /* 0x000060000c0c7a10 */ /* 0x000fe20007ffe0ff */
[----:B------:R-:W-:Y:S01]  /*2e80*/  IMAD R3, R3, 0x90, RZ ;  /* 0x0000009003037824 */ /* 0x000fe200078e02ff */
[----:B------:R-:W-:Y:S01]  /*2e90*/  ISETP.GT.U32.AND P2, PT, R29, R22, PT ;  /* 0x000000161d00720c */ /* 0x000fe20003f44070 */
[----:B------:R-:W-:Y:S01]  /*2ea0*/  IMAD.SHL.U32 R9, R9, 0x2, RZ ;  /* 0x0000000209097824 */ /* 0x000fe200078e00ff */
[----:B------:R-:W-:Y:S01]  /*2eb0*/  ISETP.GT.U32.AND P5, PT, R29, R25, PT ;  /* 0x000000191d00720c */ /* 0x000fe20003fa4070 */
[--C-:B------:R-:W-:Y:S01]  /*2ec0*/  @!P4 IMAD.IADD R17, R17, 0x1, -R29.reuse ;  /* 0x000000011111c824 */ /* 0x100fe200078e0a1d */
[----:B------:R-:W-:Y:S01]  /*2ed0*/  ISETP.GT.U32.AND P4, PT, R29, R24, PT ;  /* 0x000000181d00720c */ /* 0x000fe20003f84070 */
[----:B------:R-:W-:Y:S01]  /*2ee0*/  @!P3 IMAD.IADD R23, R23, 0x1, -R29 ;  /* 0x000000011717b824 */ /* 0x000fe200078e0a1d */
[----:B------:R-:W-:Y:S01]  /*2ef0*/  SHF.R.S32.HI R10, RZ, 0x1f, R12 ;  /* 0x0000001fff0a7819 */ /* 0x000fe2000001140c */
[----:B------:R-:W3:Y:S01]  /*2f00*/  LDL R4, [R1+0x1ce8] ;  /* 0x001ce80001047983 */ /* 0x000ee20000100800 */
[----:B------:R-:W-:-:S02]  /*2f10*/  LOP3.LUT R3, R3, 0x30, R9, 0x78, !PT ;  /* 0x0000003003037812 */ /* 0x000fc400078e7809 */
[----:B------:R-:W-:Y:S01]  /*2f20*/  LEA.HI R10, R10, R12, RZ, 0x6 ;  /* 0x0000000c0a0a7211 */ /* 0x000fe200078f30ff */
[----:B------:R-:W3:Y:S01]  /*2f30*/  LDL R0, [R1+0x1cf0] ;  /* 0x001cf00001007983 */ /* 0x000ee20000100800 */
[----:B------:R-:W-:-:S03]  /*2f40*/  @!P1 IMAD.IADD R21, R21, 0x1, -R29 ;  /* 0x0000000115159824 */ /* 0x000fc600078e0a1d */
[----:B------:R-:W3:Y:S04]  /*2f50*/  LDL R26, [R1+0x1cec] ;  /* 0x001cec00011a7983 */ /* 0x000ee80000100800 */
[----:B------:R-:W-:Y:S01]  /*2f60*/  STL [R1+0x1dd0], R16 ;  /* 0x001dd01001007387 */ /* 0x000fe20000100800 */
[----:B------:R-:W-:-:S03]  /*2f70*/  @!P2 IMAD.IADD R22, R22, 0x1, -R29 ;  /* 0x000000011616a824 */ /* 0x000fc600078e0a1d */
[----:B------:R0:W-:Y:S01]  /*2f80*/  STL [R1+0x1dcc], R17 ;  /* 0x001dcc1101007387 */ /* 0x0001e20000100800 */
[----:B------:R-:W-:-:S03]  /*2f90*/  @!P5 IMAD.IADD R25, R25, 0x1, -R29 ;  /* 0x000000011919d824 */ /* 0x000fc600078e0a1d */
[----:B------:R-:W3:Y:S01]  /*2fa0*/  LDL R3, [R1+0x1d78] ;  /* 0x001d780001037983 */ /* 0x000ee20000100800 */
[----:B------:R-:W-:-:S03]  /*2fb0*/  @!P4 IMAD.IADD R24, R24, 0x1, -R29 ;  /* 0x000000011818c824 */ /* 0x000fc600078e0a1d */
[----:B0-----:R-:W3:Y:S01]  /*2fc0*/  LDL R17, [R1+0x1d6c] ;  /* 0x001d6c0001117983 */ /* 0x001ee20000100800 */
[----:B--2---:R-:W-:-:S03]  /*2fd0*/  ISETP.GE.AND P1, PT, R2, RZ, PT ;  /* 0x000000ff0200720c */ /* 0x004fc60003f26270 */
[----:B------:R-:W2:Y:S04]  /*2fe0*/  LDL R2, [R1+0x1d74] ;  /* 0x001d740001027983 */ /* 0x000ea80000100800 */
[----:B------:R0:W-:Y:S04]  /*2ff0*/  STL [R1+0x1dc8], R23 ;  /* 0x001dc81701007387 */ /* 0x0001e80000100800 */
[----:B------:R-:W2:Y:S04]  /*3000*/  LDL.LU R10, [R1+0x2c] ;  /* 0x00002c00010a7983 */ /* 0x000ea80000300800 */
[----:B------:R-:W2:Y:S01]  /*3010*/  LDL.LU R9, [R1+0x28] ;  /* 0x0000280001097983 */ /* 0x000ea20000300800 */
[----:B----4-:R-:W-:-:S03]  /*3020*/  ISETP.GE.AND P2, PT, R8, RZ, PT ;  /* 0x000000ff0800720c */ /* 0x010fc60003f46270 */
[----:B------:R-:W4:Y:S01]  /*3030*/  LDL.LU R8, [R1+0x24] ;  /* 0x0000240001087983 */ /* 0x000f220000300800 */
[----:B-----5:R-:W-:-:S03]  /*3040*/  ISETP.GE.AND P5, PT, R7, RZ, PT ;  /* 0x000000ff0700720c */ /* 0x020fc60003fa6270 */
[----:B------:R-:W5:Y:S01]  /*3050*/  LDL.LU R7, [R1+0x20] ;  /* 0x0000200001077983 */ /* 0x000f620000300800 */
[----:B------:R-:W-:-:S03]  /*3060*/  ISETP.GE.AND P4, PT, R6, RZ, PT ;  /* 0x000000ff0600720c */ /* 0x000fc60003f86270 */
[----:B0-----:R-:W4:Y:S04]  /*3070*/  LDL R23, [R1+0x1d70] ;  /* 0x001d700001177983 */ /* 0x001f280000100800 */
[----:B------:R-:W4:Y:S01]  /*3080*/  LDL.LU R6, [R1+0x1c] ;  /* 0x00001c0001067983 */ /* 0x000f220000300800 */
[----:B------:R-:W-:-:S03]  /*3090*/  ISETP.GT.U32.AND P0, PT, R29, R19, PT ;  /* 0x000000131d00720c */ /* 0x000fc60003f04070 */
[----:B------:R-:W5:Y:S10]  /*30a0*/  LDL R12, [R1+0x1d68] ;  /* 0x001d6800010c7983 */ /* 0x000f740000100800 */
[----:B------:R-:W-:Y:S01]  /*30b0*/  @!P0 IMAD.IADD R19, R19, 0x1, -R29 ;  /* 0x0000000113138824 */ /* 0x000fe200078e0a1d */
[----:B------:R-:W-:-:S13]  /*30c0*/  ISETP.GT.U32.AND P0, PT, R29, R27, PT ;  /* 0x0000001b1d00720c */ /* 0x000fda0003f04070 */
[----:B------:R-:W-:Y:S01]  /*30d0*/  @!P0 IMAD.IADD R27, R27, 0x1, -R29 ;  /* 0x000000011b1b8824 */ /* 0x000fe200078e0a1d */
[C---:B------:R-:W-:Y:S02]  /*30e0*/  ISETP.GT.U32.AND P0, PT, R29.reuse, R20, PT ;  /* 0x000000141d00720c */ /* 0x040fe40003f04070 */
[----:B------:R-:W-:-:S11]  /*30f0*/  ISETP.GT.U32.AND P6, PT, R29, R19, PT ;  /* 0x000000131d00720c */ /* 0x000fd60003fc4070 */
[--C-:B------:R-:W-:Y:S01]  /*3100*/  @!P0 IMAD.IADD R20, R20, 0x1, -R29.reuse ;  /* 0x0000000114148824 */ /* 0x100fe200078e0a1d */
[----:B------:R-:W-:Y:S01]  /*3110*/  ISETP.GT.U32.AND P0, PT, R29, R28, PT ;  /* 0x0000001c1d00720c */ /* 0x000fe20003f04070 */
[----:B------:R-:W-:Y:S01]  /*3120*/  @!P6 IMAD.IADD R19, R19, 0x1, -R29 ;  /* 0x000000011313e824 */ /* 0x000fe200078e0a1d */
[----:B------:R-:W-:-:S11]  /*3130*/  ISETP.GT.U32.AND P6, PT, R29, R27, PT ;  /* 0x0000001b1d00720c */ /* 0x000fd60003fc4070 */
[--C-:B------:R-:W-:Y:S01]  /*3140*/  @!P0 IMAD.IADD R28, R28, 0x1, -R29.reuse ;  /* 0x000000011c1c8824 */ /* 0x100fe200078e0a1d */
[----:B------:R-:W-:Y:S02]  /*3150*/  ISETP.GE.AND P0, PT, R5, RZ, PT ;  /* 0x000000ff0500720c */ /* 0x000fe40003f06270 */
[----:B---3--:R-:W-:Y:S01]  /*3160*/  ISETP.GE.AND P3, PT, R4, RZ, PT ;  /* 0x000000ff0400720c */ /* 0x008fe20003f66270 */
[----:B------:R-:W-:Y:S02]  /*3170*/  @!P6 IMAD.IADD R27, R27, 0x1, -R29 ;  /* 0x000000011b1be824 */ /* 0x000fe400078e0a1d */
[----:B--2---:R-:W-:Y:S01]  /*3180*/  @!P1 IMAD.MOV R10, RZ, RZ, -R10 ;  /* 0x000000ffff0a9224 */ /* 0x004fe200078e0a0a */
[----:B------:R-:W-:Y:S02]  /*3190*/  ISETP.GE.AND P1, PT, R0, RZ, PT ;  /* 0x000000ff0000720c */ /* 0x000fe40003f26270 */
[----:B------:R-:W2:Y:S01]  /*31a0*/  LDL R0, [R1+0x1d60] ;  /* 0x001d600001007983 */ /* 0x000ea20000100800 */
[----:B------:R-:W-:Y:S01]  /*31b0*/  @!P2 IMAD.MOV R9, RZ, RZ, -R9 ;  /* 0x000000ffff09a224 */ /* 0x000fe200078e0a09 */
[----:B------:R-:W-:-:S02]  /*31c0*/  ISETP.GE.AND P2, PT, R26, RZ, PT ;  /* 0x000000ff1a00720c */ /* 0x000fc40003f46270 */
[----:B------:R-:W3:Y:S01]  /*31d0*/  LDL R26, [R1+0x1d64] ;  /* 0x001d6400011a7983 */ /* 0x000ee20000100800 */
[----:B----4-:R-:W-:Y:S01]  /*31e0*/  @!P0 IMAD.MOV R6, RZ, RZ, -R6 ;  /* 0x000000ffff068224 */ /* 0x010fe200078e0a06 */
[----:B------:R-:W-:Y:S02]  /*31f0*/  ISETP.GE.AND P0, PT, R2, RZ, PT ;  /* 0x000000ff0200720c */ /* 0x000fe40003f06270 */
[----:B------:R-:W4:Y:S04]  /*3200*/  LDL R2, [R1+0x1d5c] ;  /* 0x001d5c0001027983 */ /* 0x000f280000100800 */
[----:B------:R-:W2:Y:S04]  /*3210*/  LDL.LU R5, [R1+0x18] ;  /* 0x0000180001057983 */ /* 0x000ea80000300800 */
[----:B------:R-:W3:Y:S04]  /*3220*/  LDL.LU R4, [R1+0x14] ;  /* 0x0000140001047983 */ /* 0x000ee80000300800 */
[----:B------:R-:W4:Y:S04]  /*3230*/  LDL R16, [R1+0x1d58] ;  /* 0x001d580001107983 */ /* 0x000f280000100800 */
[----:B------:R-:W4:Y:S01]  /*3240*/  LDL.LU R29, [R1+0x10] ;  /* 0x00001000011d7983 */ /* 0x000f220000300800 */
[----:B-----5:R-:W-:Y:S01]  /*3250*/  @!P4 IMAD.MOV R7, RZ, RZ, -R7 ;  /* 0x000000ffff07c224 */ /* 0x020fe200078e0a07 */
[----:B------:R-:W-:Y:S01]  /*3260*/  ISETP.GE.AND P4, PT, R3, RZ, PT ;  /* 0x000000ff0300720c */ /* 0x000fe20003f86270 */
[----:B------:R-:W-:Y:S01]  /*3270*/  @!P5 IMAD.MOV R8, RZ, RZ, -R8 ;  /* 0x000000ffff08d224 */ /* 0x000fe200078e0a08 */
[----:B------:R-:W-:-:S02]  /*3280*/  ISETP.NE.AND P5, PT, RZ, c[0x0][0x178], PT ;  /* 0x00005e00ff007a0c */ /* 0x000fc40003fa5270 */
[----:B------:R-:W-:-:S04]  /*3290*/  LOP3.LUT R3, RZ, c[0x0][0x178], RZ, 0x33, !PT ;  /* 0x00005e00ff037a12 */ /* 0x000fc800078e33ff */
[C---:B------:R-:W-:Y:S02]  /*32a0*/  SEL R10, R3.reuse, R10, !P5 ;  /* 0x0000000a030a7207 */ /* 0x040fe40006800000 */
[C---:B------:R-:W-:Y:S02]  /*32b0*/  SEL R9, R3.reuse, R9, !P5 ;  /* 0x0000000903097207 */ /* 0x040fe40006800000 */
[C---:B------:R-:W-:Y:S02]  /*32c0*/  SEL R8, R3.reuse, R8, !P5 ;  /* 0x0000000803087207 */ /* 0x040fe40006800000 */
[C---:B------:R-:W-:Y:S02]  /*32d0*/  SEL R7, R3.reuse, R7, !P5 ;  /* 0x0000000703077207 */ /* 0x040fe40006800000 */
[----:B------:R-:W-:Y:S01]  /*32e0*/  SEL R6, R3, R6, !P5 ;  /* 0x0000000603067207 */ /* 0x000fe20006800000 */
[----:B--2---:R-:W-:Y:S01]  /*32f0*/  @!P3 IMAD.MOV R5, RZ, RZ, -R5 ;  /* 0x000000ffff05b224 */ /* 0x004fe200078e0a05 */
[----:B------:R-:W-:-:S02]  /*3300*/  ISETP.GE.AND P3, PT, R17, RZ, PT ;  /* 0x000000ff1100720c */ /* 0x000fc40003f66270 */
[----:B------:R-:W2:Y:S01]  /*3310*/  LDL R17, [R1+0x1d54] ;  /* 0x001d540001117983 */ /* 0x000ea20000100800 */
[----:B---3--:R-:W-:-:S03]  /*3320*/  @!P1 IMAD.MOV R4, RZ, RZ, -R4 ;  /* 0x000000ffff049224 */ /* 0x008fc600078e0a04 */
[----:B------:R0:W-:Y:S01]  /*3330*/  STL [R1+0x30], R10 ;  /* 0x0000300a01007387 */ /* 0x0001e20000100800 */
[C---:B------:R-:W-:Y:S02]  /*3340*/  SEL R5, R3.reuse, R5, !P5 ;  /* 0x0000000503057207 */ /* 0x040fe40006800000 */
[C---:B------:R-:W-:Y:S01]  /*3350*/  SEL R4, R3.reuse, R4, !P5 ;  /* 0x0000000403047207 */ /* 0x040fe20006800000 */
[----:B----4-:R-:W-:Y:S01]  /*3360*/  @!P2 IMAD.MOV R29, RZ, RZ, -R29 ;  /* 0x000000ffff1da224 */ /* 0x010fe200078e0a1d */
[----:B0-----:R-:W3:Y:S04]  /*3370*/  LDL.LU R10, [R1+0x1e00] ;  /* 0x001e0000010a7983 */ /* 0x001ee80000300800 */
[----:B------:R0:W-:Y:S01]  /*3380*/  STL [R1+0x34], R9 ;  /* 0x0000340901007387 */ /* 0x0001e20000100800 */
[----:B------:R-:W-:-:S03]  /*3390*/  SEL R29, R3, R29, !P5 ;  /* 0x0000001d031d7207 */ /* 0x000fc60006800000 */
[----:B0-----:R-:W4:Y:S04]  /*33a0*/  LDL.LU R9, [R1+0x1dfc] ;  /* 0x001dfc0001097983 */ /* 0x001f280000300800 */
[----:B------:R0:W-:Y:S04]  /*33b0*/  STL [R1+0x2c], R8 ;  /* 0x00002c0801007387 */ /* 0x0001e80000100800 */
[----:B0-----:R-:W5:Y:S04]  /*33c0*/  LDL.LU R8, [R1+0x1df8] ;  /* 0x001df80001087983 */ /* 0x001f680000300800 */
[----:B------:R0:W-:Y:S01]  /*33d0*/  STL [R1+0x28], R7 ;  /* 0x0000280701007387 */ /* 0x0001e20000100800 */
[----:B------:R-:W-:-:S03]  /*33e0*/  ISETP.GE.AND P1, PT, R23, RZ, PT ;  /* 0x000000ff1700720c */ /* 0x000fc60003f26270 */
[----:B0-----:R-:W2:Y:S04]  /*33f0*/  LDL.LU R7, [R1+0x1df4] ;  /* 0x001df40001077983 */ /* 0x001ea80000300800 */
[----:B------:R0:W-:Y:S01]  /*3400*/  STL [R1+0x24], R6 ;  /* 0x0000240601007387 */ /* 0x0001e20000100800 */
[----:B------:R-:W-:-:S03]  /*3410*/  ISETP.GE.AND P5, PT, R12, RZ, PT ;  /* 0x000000ff0c00720c */ /* 0x000fc60003fa6270 */
[----:B0-----:R-:W2:Y:S04]  /*3420*/  LDL.LU R6, [R1+0x1df0] ;  /* 0x001df00001067983 */ /* 0x001ea80000300800 */
[----:B------:R0:W-:Y:S01]  /*3430*/  STL [R1+0x1c], R5 ;  /* 0x00001c0501007387 */ /* 0x0001e20000100800 */
[----:B------:R-:W-:-:S03]  /*3440*/  ISETP.GE.AND P2, PT, R26, RZ, PT ;  /* 0x000000ff1a00720c */ /* 0x000fc60003f46270 */
[----:B0-----:R-:W2:Y:S04]  /*3450*/  LDL.LU R5, [R1+0x1dec] ;  /* 0x001dec0001057983 */ /* 0x001ea80000300800 */
[----:B------:R0:W-:Y:S04]  /*3460*/  STL [R1+0x18], R4 ;  /* 0x0000180401007387 */ /* 0x0001e80000100800 */
[----:B0-----:R-:W2:Y:S04]  /*3470*/  LDL.LU R4, [R1+0x1de8] ;  /* 0x001de80001047983 */ /* 0x001ea80000300800 */
[----:B------:R-:W2:Y:S04]  /*3480*/  LDL.LU R3, [R1+0x1de4] ;  /* 0x001de40001037983 */ /* 0x000ea80000300800 */
[----:B------:R0:W-:Y:S04]  /*3490*/  STL [R1+0x14], R29 ;  /* 0x0000141d01007387 */ /* 0x0001e80000100800 */
[----:B0-----:R-:W2:Y:S04]  /*34a0*/  LDL R29, [R1+0x1d4c] ;  /* 0x001d4c00011d7983 */ /* 0x001ea80000100800 */
[----:B------:R-:W2:Y:S04]  /*34b0*/  LDL.LU R23, [R1+0xc] ;  /* 0x00000c0001177983 */ /* 0x000ea80000300800 */
[----:B------:R-:W3:Y:S04]  /*34c0*/  LDL R12, [R1+0x1d48] ;  /* 0x001d4800010c7983 */ /* 0x000ee80000100800 */
[----:B------:R-:W3:Y:S01]  /*34d0*/  LDL.LU R26, [R1+0x8] ;  /* 0x00000800011a7983 */ /* 0x000ee20000300800 */
[----:B--2---:R-:W-:Y:S01]  /*34e0*/  @!P4 IMAD.MOV R23, RZ, RZ, -R23 ;  /* 0x000000ffff17c224 */ /* 0x004fe200078e0a17 */
[----:B------:R-:W-:-:S02]  /*34f0*/  ISETP.GE.AND P4, PT, R0, RZ, PT ;  /* 0x000000ff0000720c */ /* 0x000fc40003f86270 */
[----:B------:R-:W2:Y:S01]  /*3500*/  LDL.LU R0, [R1+0x4] ;  /* 0x0000040001007983 */ /* 0x000ea20000300800 */
[----:B---3--:R-:W-:-:S03]  /*3510*/  @!P0 IMAD.MOV R26, RZ, RZ, -R26 ;  /* 0x000000ffff1a8224 */ /* 0x008fc600078e0a1a */
[----:B------:R0:W-:Y:S04]  /*3520*/  STL [R1+0xc], R23 ;  /* 0x00000c1701007387 */ /* 0x0001e80000100800 */
[----:B0-----:R-:W3:Y:S04]  /*3530*/  LDL R23, [R1+0x1d44] ;  /* 0x001d440001177983 */ /* 0x001ee80000100800 */
[----:B------:R0:W-:Y:S04]  /*3540*/  STL [R1+0x8], R26 ;  /* 0x0000081a01007387 */ /* 0x0001e80000100800 */
[----:B0-----:R-:W3:Y:S01]  /*3550*/  LDL.LU R26, [R1+0x1de0] ;  /* 0x001de000011a7983 */ /* 0x001ee20000300800 */
[----:B------:R-:W-:Y:S01]  /*3560*/  ISETP.GE.AND P0, PT, R2, RZ, PT ;  /* 0x000000ff0200720c */ /* 0x000fe20003f06270 */
[----:B--2---:R-:W-:-:S02]  /*3570*/  @!P3 IMAD.MOV R0, RZ, RZ, -R0 ;  /* 0x000000ffff00b224 */ /* 0x004fc400078e0a00 */
[----:B---3--:R-:W-:Y:S02]  /*3580*/  IMAD.MOV.U32 R2, RZ, RZ, R26 ;  /* 0x000000ffff027224 */ /* 0x008fe400078e001a */
[----:B------:R-:W2:Y:S04]  /*3590*/  LDL R26, [R1+0x1d40] ;  /* 0x001d4000011a7983 */ /* 0x000ea80000100800 */
[----:B------:R0:W-:Y:S04]  /*35a0*/  STL [R1+0x4], R0 ;  /* 0x0000040001007387 */ /* 0x0001e80000100800 */
[----:B0-----:R-:W3:Y:S01]  /*35b0*/  LDL.LU R0, [R1+0x1ddc] ;  /* 0x001ddc0001007983 */ /* 0x001ee20000300800 */
[----:B------:R-:W-:Y:S01]  /*35c0*/  @!P1 IMAD.MOV R2, RZ, RZ, -R2 ;  /* 0x000000ffff029224 */ /* 0x000fe200078e0a02 */
[----:B------:R-:W-:-:S02]  /*35d0*/  ISETP.GE.AND P3, PT, R16, RZ, PT ;  /* 0x000000ff1000720c */ /* 0x000fc40003f66270 */
[----:B------:R-:W2:Y:S01]  /*35e0*/  LDL R16, [R1+0x1d3c] ;  /* 0x001d3c0001107983 */ /* 0x000ea20000100800 */
[----:B------:R-:W-:-:S03]  /*35f0*/  ISETP.GE.AND P1, PT, R17, RZ, PT ;  /* 0x000000ff1100720c */ /* 0x000fc60003f26270 */
[----:B------:R0:W-:Y:S04]  /*3600*/  STL [R1], R2 ;  /* 0x0000000201007387 */ /* 0x0001e80000100800 */
[----:B0-----:R-:W2:Y:S04]  /*3610*/  LDL.LU R2, [R1+0x1dd8] ;  /* 0x001dd80001027983 */ /* 0x001ea80000300800 */
[----:B------:R-:W4:Y:S01]  /*3620*/  LDL R17, [R1+0x1d38] ;  /* 0x001d380001117983 */ /* 0x000f220000100800 */
[----:B---3--:R-:W-:-:S05]  /*3630*/  @!P5 IMAD.MOV R0, RZ, RZ, -R0 ;  /* 0x000000ffff00d224 */ /* 0x008fca00078e0a00 */
[----:B------:R0:W-:Y:S04]  /*3640*/  STL [R1+0x1db4], R0 ;  /* 0x001db40001007387 */ /* 0x0001e80000100800 */
[----:B0-----:R-:W3:Y:S01]  /*3650*/  LDL R0, [R1+0x1d50] ;  /* 0x001d500001007983 */ /* 0x001ee20000100800 */
[----:B------:R-:W-:Y:S02]  /*3660*/  @!P4 IMAD.MOV R3, RZ, RZ, -R3 ;  /* 0x000000ffff03c224 */ /* 0x000fe400078e0a03 */
[----:B--2---:R-:W-:Y:S01]  /*3670*/  @!P2 IMAD.MOV R2, RZ, RZ, -R2 ;  /* 0x000000ffff02a224 */ /* 0x004fe200078e0a02 */
[----:B------:R-:W-:-:S04]  /*3680*/  ISETP.GE.AND P4, PT, R12, RZ, PT ;  /* 0x000000ff0c00720c */ /* 0x000fc80003f86270 */
[----:B------:R0:W-:Y:S04]  /*3690*/  STL [R1+0x1db8], R2 ;  /* 0x001db80201007387 */ /* 0x0001e80000100800 */
[----:B0-----:R-:W2:Y:S01]  /*36a0*/  LDL R2, [R1+0x1d34] ;  /* 0x001d340001027983 */ /* 0x001ea20000100800 */
[----:B---3--:R-:W-:-:S03]  /*36b0*/  ISETP.GE.AND P5, PT, R0, RZ, PT ;  /* 0x000000ff0000720c */ /* 0x008fc60003fa6270 */
[----:B------:R-:W3:Y:S04]  /*36c0*/  LDL R0, [R1+0x1d30] ;  /* 0x001d300001007983 */ /* 0x000ee80000100800 */
[----:B------:R-:W-:Y:S04]  /*36d0*/  STL [R1+0x1dbc], R3 ;  /* 0x001dbc0301007387 */ /* 0x000fe80000100800 */
[----:B------:R-:W3:Y:S01]  /*36e0*/  LDL R12, [R1+0x1d2c] ;  /* 0x001d2c00010c7983 */ /* 0x000ee20000100800 */
[----:B------:R-:W-:Y:S01]  /*36f0*/  ISETP.GE.AND P2, PT, R29, RZ, PT ;  /* 0x000000ff1d00720c */ /* 0x000fe20003f46270 */
[----:B------:R-:W-:Y:S01]  /*3700*/  @!P0 IMAD.MOV R4, RZ, RZ, -R4 ;  /* 0x000000ffff048224 */ /* 0x000fe200078e0a04 */
[----:B------:R-:W-:Y:S01]  /*3710*/  ISETP.GE.AND P0, PT, R23, RZ, PT ;  /* 0x000000ff1700720c */ /* 0x000fe20003f06270 */
[----:B------:R-:W3:Y:S01]  /*3720*/  LDL R29, [R1+0x1d28] ;  /* 0x001d2800011d7983 */ /* 0x000ee20000100800 */
[----:B------:R-:W-:Y:S01]  /*3730*/  @!P3 IMAD.MOV R5, RZ, RZ, -R5 ;  /* 0x000000ffff05b224 */ /* 0x000fe200078e0a05 */
[----:B------:R-:W-:Y:S01]  /*3740*/  ISETP.GE.AND P3, PT, R26, RZ, PT ;  /* 0x000000ff1a00720c */ /* 0x000fe20003f66270 */
[----:B------:R-:W-:Y:S01]  /*3750*/  @!P1 IMAD.MOV R6, RZ, RZ, -R6 ;  /* 0x000000ffff069224 */ /* 0x000fe200078e0a06 */
[----:B------:R0:W-:Y:S01]  /*3760*/  STL [R1+0x1dc0], R4 ;  /* 0x001dc00401007387 */ /* 0x0001e20000100800 */
[----:B------:R-:W-:Y:S01]  /*3770*/  @!P5 IMAD.MOV R7, RZ, RZ, -R7 ;  /* 0x000000ffff07d224 */ /* 0x000fe200078e0a07 */
[----:B------:R-:W-:Y:S01]  /*3780*/  ISETP.GE.AND P1, PT, R16, RZ, PT ;  /* 0x000000ff1000720c */ /* 0x000fe20003f26270 */
[----:B----4-:R-:W-:Y:S01]  /*3790*/  @!P4 IMAD.MOV R9, RZ, RZ, -R9 ;  /* 0x000000ffff09c224 */ /* 0x010fe200078e0a09 */
[----:B------:R-:W-:Y:S01]  /*37a0*/  ISETP.GE.AND P5, PT, R17, RZ, PT ;  /* 0x000000ff1100720c */ /* 0x000fe20003fa6270 */
[----:B------:R-:W4:Y:S01]  /*37b0*/  LDL R23, [R1+0x1d24] ;  /* 0x001d240001177983 */ /* 0x000f220000100800 */
[----:B-----5:R-:W-:Y:S01]  /*37c0*/  @!P2 IMAD.MOV R8, RZ, RZ, -R8 ;  /* 0x000000ffff08a224 */ /* 0x020fe200078e0a08 */
[----:B--2---:R-:W-:Y:S01]  /*37d0*/  ISETP.GE.AND P2, PT, R2, RZ, PT ;  /* 0x000000ff0200720c */ /* 0x004fe20003f46270 */
[----:B------:R-:W-:Y:S01]  /*37e0*/  @!P0 IMAD.MOV R10, RZ, RZ, -R10 ;  /* 0x000000ffff0a8224 */ /* 0x000fe200078e0a0a */
[----:B------:R-:W2:Y:S04]  /*37f0*/  LDL R26, [R1+0x1d20] ;  /* 0x001d2000011a7983 */ /* 0x000ea80000100800 */
[----:B------:R-:W5:Y:S04]  /*3800*/  LDL R16, [R1+0x1d1c] ;  /* 0x001d1c0001107983 */ /* 0x000f680000100800 */
[----:B------:R-:W4:Y:S04]  /*3810*/  LDL R17, [R1+0x1d18] ;  /* 0x001d180001117983 */ /* 0x000f280000100800 */
[----:B0-----:R-:W4:Y:S04]  /*3820*/  LDL R4, [R1+0x1d14] ;  /* 0x001d140001047983 */ /* 0x001f280000100800 */
[----:B------:R-:W4:Y:S04]  /*3830*/  LDL R3, [R1+0x1d10] ;  /* 0x001d100001037983 */ /* 0x000f280000100800 */
[----:B------:R-:W4:Y:S01]  /*3840*/  LDL R2, [R1+0x1d08] ;  /* 0x001d080001027983 */ /* 0x000f220000100800 */
[----:B---3--:R-:W-:-:S03]  /*3850*/  ISETP.GE.AND P4, PT, R0, RZ, PT ;  /* 0x000000ff0000720c */ /* 0x008fc60003f86270 */
[----:B------:R-:W3:Y:S01]  /*3860*/  LDL R0, [R1+0x1d0c] ;  /* 0x001d0c0001007983 */ /* 0x000ee20000100800 */
[----:B------:R-:W-:-:S03]  /*3870*/  ISETP.GE.AND P0, PT, R12, RZ, PT ;  /* 0x000000ff0c00720c */ /* 0x000fc60003f06270 */
[----:B------:R-:W3:Y:S01]  /*3880*/  LDL.LU R12, [R1+0x1dd4] ;  /* 0x001dd400010c7983 */ /* 0x000ee20000300800 */
[----:B------:R-:W-:Y:S01]  /*3890*/  @!P3 IMAD.MOV R11, RZ, RZ, -R11 ;  /* 0x000000ffff0bb224 */ /* 0x000fe200078e0a0b */
[----:B------:R-:W-:Y:S01]  /*38a0*/  ISETP.GE.AND P3, PT, R29, RZ, PT ;  /* 0x000000ff1d00720c */ /* 0x000fe20003f66270 */
[----:B------:R-:W-:Y:S01]  /*38b0*/  @!P5 IMAD.MOV R13, RZ, RZ, -R13 ;  /* 0x000000ffff0dd224 */ /* 0x000fe200078e0a0d */
[----:B------:R-:W3:Y:S01]  /*38c0*/  LDL R29, [R1+0x1d00] ;  /* 0x001d0000011d7983 */ /* 0x000ee20000100800 */
[----:B------:R-:W-:Y:S02]  /*38d0*/  @!P2 IMAD.MOV R14, RZ, RZ, -R14 ;  /* 0x000000ffff0ea224 */ /* 0x000fe400078e0a0e */
[----:B------:R-:W-:Y:S01]  /*38e0*/  @!P4 IMAD.MOV R15, RZ, RZ, -R15 ;  /* 0x000000ffff0fc224 */ /* 0x000fe200078e0a0f */
[----:B--2---:R-:W-:Y:S02]  /*38f0*/  ISETP.GE.AND P5, PT, R26, RZ, PT ;  /* 0x000000ff1a00720c */ /* 0x004fe40003fa6270 */
[----:B------:R-:W2:Y:S01]  /*3900*/  LDL R26, [R1+0x1cd4] ;  /* 0x001cd400011a7983 */ /* 0x000ea20000100800 */
[----:B-----5:R-:W-:-:S02]  /*3910*/  ISETP.GE.AND P2, PT, R16, RZ, PT ;  /* 0x000000ff1000720c */ /* 0x020fc40003f46270 */
[----:B----4-:R-:W-:Y:S01]  /*3920*/  ISETP.GE.AND P4, PT, R17, RZ, PT ;  /* 0x000000ff1100720c */ /* 0x010fe20003f86270 */
[----:B---3--:R-:W-:Y:S01]  /*3930*/  @!P1 IMAD.MOV R12, RZ, RZ, -R12 ;  /* 0x000000ffff0c9224 */ /* 0x008fe200078e0a0c */
[----:B------:R-:W-:Y:S02]  /*3940*/  ISETP.GE.AND P1, PT, R23, RZ, PT ;  /* 0x000000ff1700720c */ /* 0x000fe40003f26270 */
[----:B------:R-:W3:Y:S04]  /*3950*/  LDL R23, [R1+0x1d04] ;  /* 0x001d040001177983 */ /* 0x000ee80000100800 */
[----:B------:R-:W4:Y:S04]  /*3960*/  LDL.LU R16, [R1+0x1dd0] ;  /* 0x001dd00001107983 */ /* 0x000f280000300800 */
[----:B------:R-:W5:Y:S01]  /*3970*/  LDL.LU R17, [R1+0x1dcc] ;  /* 0x001dcc0001117983 */ /* 0x000f620000300800 */
[----:B------:R-:W-:-:S02]  /*3980*/  @!P5 IMAD.MOV R19, RZ, RZ, -R19 ;  /* 0x000000ffff13d224 */ /* 0x000fc400078e0a13 */
[----:B------:R-:W-:Y:S01]  /*3990*/  @!P1 IMAD.MOV R18, RZ, RZ, -R18 ;  /* 0x000000ffff129224 */ /* 0x000fe200078e0a12 */
[----:B------:R-:W-:Y:S01]  /*39a0*/  ISETP.GE.AND P1, PT, R2, RZ, PT ;  /* 0x000000ff0200720c */ /* 0x000fe20003f26270 */
[----:B------:R-:W-:Y:S01]  /*39b0*/  @!P4 IMAD.MOV R21, RZ, RZ, -R21 ;  /* 0x000000ffff15c224 */ /* 0x000fe200078e0a15 */
[----:B------:R-:W-:Y:S01]  /*39c0*/  ISETP.GE.AND P5, PT, R0, RZ, PT ;  /* 0x000000ff0000720c */ /* 0x000fe20003fa6270 */
[----:B------:R-:W-:Y:S01]  /*39d0*/  @!P2 IMAD.MOV R20, RZ, RZ, -R20 ;  /* 0x000000ffff14a224 */ /* 0x000fe200078e0a14 */
[----:B------:R-:W-:Y:S01]  /*39e0*/  ISETP.GE.AND P2, PT, R29, RZ, PT ;  /* 0x000000ff1d00720c */ /* 0x000fe20003f46270 */
[----:B------:R-:W-:Y:S02]  /*39f0*/  IMAD.MOV.U32 R29, RZ, RZ, R22 ;  /* 0x000000ffff1d7224 */ /* 0x000fe400078e0016 */
[----:B------:R-:W0:Y:S01]  /*3a00*/  S2R R22, SR_TID.X ;  /* 0x0000000000167919 */ /* 0x000e220000002100 */
[----:B----4-:R-:W-:Y:S01]  /*3a10*/  @!P0 IMAD.MOV R16, RZ, RZ, -R16 ;  /* 0x000000ffff108224 */ /* 0x010fe200078e0a10 */
[----:B------:R-:W-:-:S02]  /*3a20*/  ISETP.GE.AND P0, PT, R4, RZ, PT ;  /* 0x000000ff0400720c */ /* 0x000fc40003f06270 */
[----:B------:R-:W4:Y:S01]  /*3a30*/  LDL.LU R4, [R1+0xc] ;  /* 0x00000c0001047983 */ /* 0x000f220000300800 */
[----:B-----5:R-:W-:Y:S01]  /*3a40*/  @!P3 IMAD.MOV R17, RZ, RZ, -R17 ;  /* 0x000000ffff11b224 */ /* 0x020fe200078e0a11 */
[----:B------:R-:W-:Y:S02]  /*3a50*/  ISETP.GE.AND P3, PT, R3, RZ, PT ;  /* 0x000000ff0300720c */ /* 0x000fe40003f66270 */
[----:B------:R-:W5:Y:S01]  /*3a60*/  LDL.LU R3, [R1+0x8] ;  /* 0x0000080001037983 */ /* 0x000f620000300800 */
[----:B---3--:R-:W-:-:S03]  /*3a70*/  ISETP.GE.AND P4, PT, R23, RZ, PT ;  /* 0x000000ff1700720c */ /* 0x008fc60003f86270 */
[----:B------:R-:W3:Y:S04]  /*3a80*/  LDL.LU R2, [R1+0x4] ;  /* 0x0000040001027983 */ /* 0x000ee80000300800 */
[----:B------:R-:W3:Y:S04]  /*3a90*/  LDL.LU R0, [R1] ;  /* 0x0000000001007983 */ /* 0x000ee80000300800 */
[----:B------:R-:W3:Y:S01]  /*3aa0*/  LDL.LU R23, [R1+0x1dc8] ;  /* 0x001dc80001177983 */ /* 0x000ee20000300800 */
[----:B0-----:R-:W-:-:S05]  /*3ab0*/  LOP3.LUT R22, R22, 0x3f, RZ, 0xc0, !PT ;  /* 0x0000003f16167812 */ /* 0x001fca00078ec0ff */
[----:B------:R-:W-:Y:S02]  /*3ac0*/  IMAD R22, R22, c[0x0][0x18c], RZ ;  /* 0x0000630016167a24 */ /* 0x000fe400078e02ff */
[----:B------:R-:W-:-:S03]  /*3ad0*/  @!P0 IMAD.MOV R29, RZ, RZ, -R29 ;  /* 0x000000ffff1d8224 */ /* 0x000fc600078e0a1d */
[----:B------:R-:W-:Y:S02]  /*3ae0*/  LEA R22, P6, R22, c[0x0][0x168], 0x1 ;  /* 0x00005a0016167a11 */ /* 0x000fe400078c08ff */
[----:B--2---:R-:W-:Y:S02]  /*3af0*/  ISETP.GE.AND P0, PT, R26, RZ, PT ;  /* 0x000000ff1a00720c */ /* 0x004fe40003f06270 */
[----:B------:R-:W2:Y:S04]  /*3b00*/  LDL.LU R26, [R1+0x1dc4] ;  /* 0x001dc400011a7983 */ /* 0x000ea80000300800 */
[----:B------:R0:W-:Y:S02]  /*3b10*/  STL [R1+0x1d94], R22 ;  /* 0x001d941601007387 */ /* 0x0001e40000100800 */
[----:B0-----:R-:W-:Y:S01]  /*3b20*/  LOP3.LUT R22, RZ, c[0x0][0x17c], RZ, 0x33, !PT ;  /* 0x00005f00ff167a12 */ /* 0x001fe200078e33ff */
[----:B---3--:R-:W-:Y:S01]  /*3b30*/  @!P3 IMAD.MOV R23, RZ, RZ, -R23 ;  /* 0x000000ffff17b224 */ /* 0x008fe200078e0a17 */
[----:B------:R-:W-:-:S04]  /*3b40*/  ISETP.NE.AND P3, PT, RZ, c[0x0][0x17c], PT ;  /* 0x00005f00ff007a0c */ /* 0x000fc80003f65270 */
[C---:B----4-:R-:W-:Y:S02]  /*3b50*/  SEL R4, R22.reuse, R4, !P3 ;  /* 0x0000000416047207 */ /* 0x050fe40005800000 */
[C---:B-----5:R-:W-:Y:S02]  /*3b60*/  SEL R3, R22.reuse, R3, !P3 ;  /* 0x0000000316037207 */ /* 0x060fe40005800000 */
[C---:B------:R-:W-:Y:S01]  /*3b70*/  SEL R2, R22.reuse, R2, !P3 ;  /* 0x0000000216027207 */ /* 0x040fe20005800000 */
[----:B------:R0:W-:Y:S01]  /*3b80*/  STL [R1+0x10], R4 ;  /* 0x0000100401007387 */ /* 0x0001e20000100800 */
[----:B------:R-:W-:-:S03]  /*3b90*/  SEL R0, R22, R0, !P3 ;  /* 0x0000000016007207 */ /* 0x000fc60005800000 */
[----:B0-----:R-:W3:Y:S04]  /*3ba0*/  LDL.LU R4, [R1+0x1dc0] ;  /* 0x001dc00001047983 */ /* 0x001ee80000300800 */
[----:B------:R0:W-:Y:S04]  /*3bb0*/  STL [R1+0xc], R3 ;  /* 0x00000c0301007387 */ /* 0x0001e80000100800 */
[----:B0-----:R-:W4:Y:S04]  /*3bc0*/  LDL.LU R3, [R1+0x1dbc] ;  /* 0x001dbc0001037983 */ /* 0x001f280000300800 */
[----:B------:R0:W-:Y:S04]  /*3bd0*/  STL [R1+0x8], R2 ;  /* 0x0000080201007387 */ /* 0x0001e80000100800 */
[----:B0-----:R-:W5:Y:S04]  /*3be0*/  LDL.LU R2, [R1+0x1db8] ;  /* 0x001db80001027983 */ /* 0x001f680000300800 */
[----:B------:R0:W-:Y:S04]  /*3bf0*/  STL [R1+0x4], R0 ;  /* 0x0000040001007387 */ /* 0x0001e80000100800 */
[----:B0-----:R-:W2:Y:S02]  /*3c00*/  LDL.LU R0, [R1+0x1db4] ;  /* 0x001db40001007983 */ /* 0x001ea40000300800 */
[----:B--2---:R-:W-:-:S05]  /*3c10*/  SEL R22, R22, R0, !P3 ;  /* 0x0000000016167207 */ /* 0x004fca0005800000 */
[----:B------:R0:W-:Y:S04]  /*3c20*/  STL [R1+0x1d98], R22 ;  /* 0x001d981601007387 */ /* 0x0001e80000100800 */
[----:B0-----:R-:W2:Y:S04]  /*3c30*/  LDL.LU R22, [R1+0x8] ;  /* 0x0000080001167983 */ /* 0x001ea80000300800 */
[----:B--2---:R0:W-:Y:S04]  /*3c40*/  STL [R1+0x1d9c], R22 ;  /* 0x001d9c1601007387 */ /* 0x0041e80000100800 */
        /* <DEDUP_REMOVED lines=8> */
[----:B0-----:R-:W2:Y:S01]  /*3cd0*/  LDL.LU R22, [R1+0x1c] ;  /* 0x00001c0001167983 */ /* 0x001ea20000300800 */
[----:B------:R-:W-:-:S02]  /*3ce0*/  @!P1 IMAD.MOV R24, RZ, RZ, -R24 ;  /* 0x000000ffff189224 */ /* 0x000fc400078e0a18 */
[----:B------:R-:W-:Y:S02]  /*3cf0*/  @!P5 IMAD.MOV R25, RZ, RZ, -R25 ;  /* 0x000000ffff19d224 */ /* 0x000fe400078e0a19 */
[----:B------:R-:W-:Y:S02]  /*3d00*/  @!P2 IMAD.MOV R27, RZ, RZ, -R27 ;  /* 0x000000ffff1ba224 */ /* 0x000fe400078e0a1b */
[----:B------:R-:W-:Y:S02]  /*3d10*/  @!P4 IMAD.MOV R28, RZ, RZ, -R28 ;  /* 0x000000ffff1cc224 */ /* 0x000fe400078e0a1c */
[----:B------:R-:W-:Y:S01]  /*3d20*/  @!P0 IMAD.MOV R26, RZ, RZ, -R26 ;  /* 0x000000ffff1a8224 */ /* 0x000fe200078e0a1a */
[----:B------:R-:W0:Y:S04]  /*3d30*/  S2R R0, SR_TID.X ;  /* 0x0000000000007919 */ /* 0x000e280000002100 */
[----:B--2---:R1:W-:Y:S02]  /*3d40*/  STL [R1+0x1db0], R22 ;  /* 0x001db01601007387 */ /* 0x0043e40000100800 */
[----:B-1----:R-:W-:-:S04]  /*3d50*/  LOP3.LUT R22, RZ, c[0x0][0x17c], RZ, 0x33, !PT ;  /* 0x00005f00ff167a12 */ /* 0x002fc800078e33ff */
[C---:B-----5:R-:W-:Y:S02]  /*3d60*/  SEL R2, R22.reuse, R2, !P3 ;  /* 0x0000000216027207 */ /* 0x060fe40005800000 */
[C---:B----4-:R-:W-:Y:S02]  /*3d70*/  SEL R3, R22.reuse, R3, !P3 ;  /* 0x0000000316037207 */ /* 0x050fe40005800000 */
[C---:B---3--:R-:W-:Y:S02]  /*3d80*/  SEL R4, R22.reuse, R4, !P3 ;  /* 0x0000000416047207 */ /* 0x048fe40005800000 */
[C---:B------:R-:W-:Y:S02]  /*3d90*/  SEL R5, R22.reuse, R5, !P3 ;  /* 0x0000000516057207 */ /* 0x040fe40005800000 */
[C---:B------:R-:W-:Y:S02]  /*3da0*/  SEL R6, R22.reuse, R6, !P3 ;  /* 0x0000000616067207 */ /* 0x040fe40005800000 */
[----:B------:R-:W-:-:S02]  /*3db0*/  SEL R7, R22, R7, !P3 ;  /* 0x0000000716077207 */ /* 0x000fc40005800000 */
[C---:B------:R-:W-:Y:S02]  /*3dc0*/  SEL R8, R22.reuse, R8, !P3 ;  /* 0x0000000816087207 */ /* 0x040fe40005800000 */
[C---:B------:R-:W-:Y:S02]  /*3dd0*/  SEL R9, R22.reuse, R9, !P3 ;  /* 0x0000000916097207 */ /* 0x040fe40005800000 */
[C---:B------:R-:W-:Y:S02]  /*3de0*/  SEL R10, R22.reuse, R10, !P3 ;  /* 0x0000000a160a7207 */ /* 0x040fe40005800000 */
        /* <DEDUP_REMOVED lines=17> */
[----:B------:R-:W-:Y:S02]  /*3f00*/  SEL R26, R22, R26, !P3 ;  /* 0x0000001a161a7207 */ /* 0x000fe40005800000 */
[----:B------:R-:W2:Y:S01]  /*3f10*/  LDL.LU R22, [R1+0x1db0] ;  /* 0x001db00001167983 */ /* 0x000ea20000300800 */
[----:B0-----:R-:W-:-:S05]  /*3f20*/  LOP3.LUT R0, R0, 0x3f, RZ, 0xc0, !PT ;  /* 0x0000003f00007812 */ /* 0x001fca00078ec0ff */
[----:B------:R-:W-:-:S05]  /*3f30*/  IMAD R0, R0, c[0x0][0x18c], RZ ;  /* 0x0000630000007a24 */ /* 0x000fca00078e02ff */
[----:B------:R-:W-:-:S05]  /*3f40*/  LEA.HI.X.SX32 R0, R0, c[0x0][0x16c], 0x1, P6 ;  /* 0x00005b0000007a11 */ /* 0x000fca00030f0eff */
[----:B------:R0:W-:Y:S04]  /*3f50*/  STL [R1+0x1d90], R0 ;  /* 0x001d900001007387 */ /* 0x0001e80000100800 */
[----:B0-----:R-:W3:Y:S01]  /*3f60*/  LDL.LU R0, [R1+0x4] ;  /* 0x0000040001007983 */ /* 0x001ee20000300800 */
[----:B--2---:R-:W-:-:S05]  /*3f70*/  IMAD R22, R22, c[0x0][0x184], RZ ;  /* 0x0000610016167a24 */ /* 0x004fca00078e02ff */
[----:B------:R0:W-:Y:S04]  /*3f80*/  STL [R1+0x1c], R22 ;  /* 0x00001c1601007387 */ /* 0x0001e80000100800 */
[----:B0-----:R-:W2:Y:S02]  /*3f90*/  LDL.LU R22, [R1+0x1dac] ;  /* 0x001dac0001167983 */ /* 0x001ea40000300800 */
        /* <DEDUP_REMOVED lines=14> */
[----:B0-----:R-:W2:Y:S01]  /*4080*/  LDL.LU R22, [R1+0x1d98] ;  /* 0x001d980001167983 */ /* 0x001ea20000300800 */
[----:B---3--:R-:W-:Y:S02]  /*4090*/  IMAD R0, R0, c[0x0][0x190], RZ ;  /* 0x0000640000007a24 */ /* 0x008fe400078e02ff */
[----:B------:R-:W-:-:S03]  /*40a0*/  IMAD R5, R5, c[0x0][0x190], RZ ;  /* 0x0000640005057a24 */ /* 0x000fc600078e02ff */
[----:B------:R2:W-:Y:S01]  /*40b0*/  STL [R1+0x4], R0 ;  /* 0x0000040001007387 */ /* 0x0005e20000100800 */
[----:B------:R-:W-:Y:S02]  /*40c0*/  IMAD R6, R6, c[0x0][0x190], RZ ;  /* 0x0000640006067a24 */ /* 0x000fe400078e02ff */
[----:B------:R-:W-:Y:S02]  /*40d0*/  IMAD R7, R7, c[0x0][0x190], RZ ;  /* 0x0000640007077a24 */ /* 0x000fe400078e02ff */
[----:B------:R-:W-:Y:S02]  /*40e0*/  IMAD R8, R8, c[0x0][0x190], RZ ;  /* 0x0000640008087a24 */ /* 0x000fe400078e02ff */
[----:B------:R-:W-:Y:S02]  /*40f0*/  IMAD R9, R9, c[0x0][0x190], RZ ;  /* 0x0000640009097a24 */ /* 0x000fe400078e02ff */
[----:B--2---:R-:W-:Y:S02]  /*4100*/  IMAD R0, R22, c[0x0][0x190], RZ ;  /* 0x0000640016007a24 */ /* 0x004fe400078e02ff */
[----:B------:R-:W2:Y:S04]  /*4110*/  LDL.LU R22, [R1+0x1d94] ;  /* 0x001d940001167983 */ /* 0x000ea80000300800 */
[----:B------:R-:W-:Y:S04]  /*4120*/  STL [R1], R0 ;  /* 0x0000000001007387 */ /* 0x000fe80000100800 */
[----:B------:R0:W-:Y:S04]  /*4130*/  STL [R1+0x1d8c], R5 ;  /* 0x001d8c0501007387 */ /* 0x0001e80000100800 */
[----:B0-----:R-:W2:Y:S04]  /*4140*/  LDL.LU R5, [R1+0x10] ;  /* 0x0000100001057983 */ /* 0x001ea80000300800 */
[----:B------:R0:W-:Y:S04]  /*4150*/  STL [R1+0x1d88], R6 ;  /* 0x001d880601007387 */ /* 0x0001e80000100800 */
[----:B0-----:R-:W3:Y:S04]  /*4160*/  LDL.LU R6, [R1+0xc] ;  /* 0x00000c0001067983 */ /* 0x001ee80000300800 */
[----:B------:R0:W-:Y:S04]  /*4170*/  STL [R1+0x1d84], R7 ;  /* 0x001d840701007387 */ /* 0x0001e80000100800 */
[----:B0-----:R-:W4:Y:S04]  /*4180*/  LDL.LU R7, [R1+0x8] ;  /* 0x0000080001077983 */ /* 0x001f280000300800 */
[----:B------:R0:W-:Y:S04]  /*4190*/  STL [R1+0x1d80], R8 ;  /* 0x001d800801007387 */ /* 0x0001e80000100800 */
[----:B0-----:R-:W5:Y:S04]  /*41a0*/  LDL.LU R8, [R1+0x4] ;  /* 0x0000040001087983 */ /* 0x001f680000300800 */
[----:B------:R0:W-:Y:S04]  /*41b0*/  STL [R1+0x1d7c], R9 ;  /* 0x001d7c0901007387 */ /* 0x0001e80000100800 */
[----:B0-----:R-:W5:Y:S01]  /*41c0*/  LDL.LU R9, [R1] ;  /* 0x0000000001097983 */ /* 0x001f620000300800 */
[----:B------:R-:W-:-:S02]  /*41d0*/  IMAD R2, R2, c[0x0][0x190], RZ ;  /* 0x0000640002027a24 */ /* 0x000fc400078e02ff */
[----:B------:R-:W-:Y:S01]  /*41e0*/  IMAD R3, R3, c[0x0][0x190], RZ ;  /* 0x0000640003037a24 */ /* 0x000fe200078e02ff */
[----:B--2---:R-:W-:-:S05]  /*41f0*/  LEA R0, P0, R5, R22, 0x1 ;  /* 0x0000001605007211 */ /* 0x004fca00078008ff */
[----:B------:R3:W-:Y:S02]  /*4200*/  STL [R1+0x1c98], R0 ;  /* 0x001c980001007387 */ /* 0x0007e40000100800 */
[----:B---3--:R-:W-:-:S05]  /*4210*/  LEA R0, P1, R6, R22, 0x1 ;  /* 0x0000001606007211 */ /* 0x008fca00078208ff */
[----:B------:R4:W-:Y:S02]  /*4220*/  STL [R1+0x1c9c], R0 ;  /* 0x001c9c0001007387 */ /* 0x0009e40000100800 */
[----:B----4-:R-:W-:-:S05]  /*4230*/  LEA R0, P2, R7, R22, 0x1 ;  /* 0x0000001607007211 */ /* 0x010fca00078408ff */
[----:B------:R5:W-:Y:S02]  /*4240*/  STL [R1+0x1ca0], R0 ;  /* 0x001ca00001007387 */ /* 0x000be40000100800 */
[----:B-----5:R-:W-:-:S05]  /*4250*/  LEA R0, P3, R8, R22, 0x1 ;  /* 0x0000001608007211 */ /* 0x020fca00078608ff */
[----:B------:R0:W-:Y:S02]  /*4260*/  STL [R1+0x1ca4], R0 ;  /* 0x001ca40001007387 */ /* 0x0001e40000100800 */
[----:B0-----:R-:W-:-:S05]  /*4270*/  LEA R0, P4, R9, R22, 0x1 ;  /* 0x0000001609007211 */ /* 0x001fca00078808ff */
[----:B------:R0:W-:Y:S02]  /*4280*/  STL [R1+0x1ca8], R0 ;  /* 0x001ca80001007387 */ /* 0x0001e40000100800 */
[----:B0-----:R-:W-:-:S05]  /*4290*/  LEA R0, P5, R2, R22, 0x1 ;  /* 0x0000001602007211 */ /* 0x001fca00078a08ff */
[----:B------:R0:W-:Y:S02]  /*42a0*/  STL [R1+0x1cac], R0 ;  /* 0x001cac0001007387 */ /* 0x0001e40000100800 */
[----:B0-----:R-:W-:-:S05]  /*42b0*/  LEA R0, P6, R3, R22, 0x1 ;  /* 0x0000001603007211 */ /* 0x001fca00078c08ff */
[----:B------:R0:W-:Y:S04]  /*42c0*/  STL [R1+0x1cb0], R0 ;  /* 0x001cb00001007387 */ /* 0x0001e80000100800 */
[----:B0-----:R-:W2:Y:S01]  /*42d0*/  LDL.LU R0, [R1+0x1d90] ;  /* 0x001d900001007983 */ /* 0x001ea20000300800 */
[----:B------:R-:W-:Y:S01]  /*42e0*/  IMAD R4, R4, c[0x0][0x190], RZ ;  /* 0x0000640004047a24 */ /* 0x000fe200078e02ff */
[----:B--2---:R-:W-:-:S05]  /*42f0*/  LEA.HI.X.SX32 R5, R5, R0, 0x1, P0 ;  /* 0x0000000005057211 */ /* 0x004fca00000f0eff */
[----:B------:R0:W-:Y:S02]  /*4300*/  STL [R1+0x1c90], R5 ;  /* 0x001c900501007387 */ /* 0x0001e40000100800 */
[----:B0-----:R-:W-:-:S05]  /*4310*/  LEA R5, P0, R4, R22, 0x1 ;  /* 0x0000001604057211 */ /* 0x001fca00078008ff */
[----:B------:R0:W-:Y:S04]  /*4320*/  STL [R1+0x1c94], R5 ;  /* 0x001c940501007387 */ /* 0x0001e80000100800 */
[----:B0-----:R-:W2:Y:S01]  /*4330*/  LDL.LU R5, [R1+0x1d8c] ;  /* 0x001d8c0001057983 */ /* 0x001ea20000300800 */
[----:B------:R-:W-:-:S05]  /*4340*/  LEA.HI.X.SX32 R6, R6, R0, 0x1, P1 ;  /* 0x0000000006067211 */ /* 0x000fca00008f0eff */
[----:B------:R2:W-:Y:S02]  /*4350*/  STL [R1+0x1c88], R6 ;  /* 0x001c880601007387 */ /* 0x0005e40000100800 */
[----:B--2---:R-:W-:-:S05]  /*4360*/  LEA R6, P1, R5, R22, 0x1 ;  /* 0x0000001605067211 */ /* 0x004fca00078208ff */
        /* <DEDUP_REMOVED lines=17> */
[----:B------:R-:W-:Y:S01]  /*4480*/  LEA.HI.X.SX32 R2, R2, R0, 0x1, P5 ;  /* 0x0000000002027211 */ /* 0x000fe200028f0eff */
[----:B------:R-:W-:-:S04]  /*4490*/  IMAD R10, R10, c[0x0][0x190], RZ ;  /* 0x000064000a0a7a24 */ /* 0x000fc800078e02ff */
[----:B------:R2:W-:Y:S01]  /*44a0*/  STL [R1+0x1c68], R2 ;  /* 0x001c680201007387 */ /* 0x0005e20000100800 */
[-C--:B------:R-:W-:Y:S01]  /*44b0*/  LEA.HI.X.SX32 R3, R3, R0.reuse, 0x1, P6 ;  /* 0x0000000003037211 */ /* 0x080fe200030f0eff */
[----:B------:R-:W-:Y:S01]  /*44c0*/  IMAD R11, R11, c[0x0][0x190], RZ ;  /* 0x000064000b0b7a24 */ /* 0x000fe200078e02ff */
[----:B------:R-:W-:Y:S01]  /*44d0*/  LEA.HI.X.SX32 R4, R4, R0, 0x1, P0 ;  /* 0x0000000004047211 */ /* 0x000fe200000f0eff */
[----:B------:R-:W-:Y:S02]  /*44e0*/  IMAD R12, R12, c[0x0][0x190], RZ ;  /* 0x000064000c0c7a24 */ /* 0x000fe400078e02ff */
[----:B------:R-:W-:Y:S02]  /*44f0*/  IMAD R13, R13, c[0x0][0x190], RZ ;  /* 0x000064000d0d7a24 */ /* 0x000fe400078e02ff */
[----:B------:R-:W-:Y:S02]  /*4500*/  IMAD R14, R14, c[0x0][0x190], RZ ;  /* 0x000064000e0e7a24 */ /* 0x000fe400078e02ff */
[----:B------:R-:W-:-:S02]  /*4510*/  IMAD R15, R15, c[0x0][0x190], RZ ;  /* 0x000064000f0f7a24 */ /* 0x000fc400078e02ff */
[----:B------:R-:W-:Y:S02]  /*4520*/  IMAD R16, R16, c[0x0][0x190], RZ ;  /* 0x0000640010107a24 */ /* 0x000fe400078e02ff */
[----:B------:R-:W-:Y:S02]  /*4530*/  IMAD R17, R17, c[0x0][0x190], RZ ;  /* 0x0000640011117a24 */ /* 0x000fe400078e02ff */
[----:B------:R-:W-:Y:S02]  /*4540*/  IMAD R18, R18, c[0x0][0x190], RZ ;  /* 0x0000640012127a24 */ /* 0x000fe400078e02ff */
[----:B------:R-:W-:Y:S02]  /*4550*/  IMAD R19, R19, c[0x0][0x190], RZ ;  /* 0x0000640013137a24 */ /* 0x000fe400078e02ff */
[----:B------:R-:W-:Y:S02]  /*4560*/  IMAD R20, R20, c[0x0][0x190], RZ ;  /* 0x0000640014147a24 */ /* 0x000fe400078e02ff */
[----:B------:R-:W-:-:S02]  /*4570*/  IMAD R21, R21, c[0x0][0x190], RZ ;  /* 0x0000640015157a24 */ /* 0x000fc400078e02ff */
[----:B------:R-:W-:Y:S02]  /*4580*/  IMAD R29, R29, c[0x0][0x190], RZ ;  /* 0x000064001d1d7a24 */ /* 0x000fe400078e02ff */
[----:B------:R-:W-:Y:S01]  /*4590*/  IMAD R23, R23, c[0x0][0x190], RZ ;  /* 0x0000640017177a24 */ /* 0x000fe200078e02ff */
[----:B--2---:R-:W-:-:S05]  /*45a0*/  LEA R2, P5, R9, R22, 0x1 ;  /* 0x0000001609027211 */ /* 0x004fca00078a08ff */
[----:B------:R0:W-:Y:S04]  /*45b0*/  STL [R1+0x1c6c], R2 ;  /* 0x001c6c0201007387 */ /* 0x0001e80000100800 */
[----:B------:R1:W-:Y:S01]  /*45c0*/  STL [R1+0x1c60], R3 ;  /* 0x001c600301007387 */ /* 0x0003e20000100800 */
[-C--:B0-----:R-:W-:Y:S02]  /*45d0*/  LEA R2, P6, R10, R22.reuse, 0x1 ;  /* 0x000000160a027211 */ /* 0x081fe400078c08ff */
[----:B-1----:R-:W-:-:S03]  /*45e0*/  LEA R3, P0, R11, R22, 0x1 ;  /* 0x000000160b037211 */ /* 0x002fc600078008ff */
[----:B------:R0:W-:Y:S04]  /*45f0*/  STL [R1+0x1c64], R2 ;  /* 0x001c640201007387 */ /* 0x0001e80000100800 */
[----:B------:R1:W-:Y:S01]  /*4600*/  STL [R1+0x1c58], R4 ;  /* 0x001c580401007387 */ /* 0x0003e20000100800 */
[----:B0-----:R-:W-:-:S03]  /*4610*/  LEA.HI.X.SX32 R2, R5, R0, 0x1, P1 ;  /* 0x0000000005027211 */ /* 0x001fc600008f0eff */
[----:B------:R0:W-:Y:S01]  /*4620*/  STL [R1+0x1c5c], R3 ;  /* 0x001c5c0301007387 */ /* 0x0001e20000100800 */
[----:B-1----:R-:W-:-:S03]  /*4630*/  LEA R4, P1, R12, R22, 0x1 ;  /* 0x000000160c047211 */ /* 0x002fc600078208ff */
[----:B------:R1:W-:Y:S01]  /*4640*/  STL [R1+0x1c50], R2 ;  /* 0x001c500201007387 */ /* 0x0003e20000100800 */
[----:B0-----:R-:W-:-:S03]  /*4650*/  LEA.HI.X.SX32 R3, R6, R0, 0x1, P2 ;  /* 0x0000000006037211 */ /* 0x001fc600010f0eff */
[----:B------:R0:W-:Y:S01]  /*4660*/  STL [R1+0x1c54], R4 ;  /* 0x001c540401007387 */ /* 0x0001e20000100800 */
[----:B-1----:R-:W-:-:S03]  /*4670*/  LEA R2, P2, R13, R22, 0x1 ;  /* 0x000000160d027211 */ /* 0x002fc600078408ff */
[----:B------:R1:W-:Y:S04]  /*4680*/  STL [R1+0x1c48], R3 ;  /* 0x001c480301007387 */ /* 0x0003e80000100800 */
[----:B------:R2:W-:Y:S01]  /*4690*/  STL [R1+0x1c4c], R2 ;  /* 0x001c4c0201007387 */ /* 0x0005e20000100800 */
[----:B0-----:R-:W-:Y:S02]  /*46a0*/  LEA.HI.X.SX32 R4, R7, R0, 0x1, P3 ;  /* 0x0000000007047211 */ /* 0x001fe400018f0eff */
[----:B-1----:R-:W-:-:S03]  /*46b0*/  LEA R3, P3, R14, R22, 0x1 ;  /* 0x000000160e037211 */ /* 0x002fc600078608ff */
[----:B------:R0:W-:Y:S01]  /*46c0*/  STL [R1+0x1c40], R4 ;  /* 0x001c400401007387 */ /* 0x0001e20000100800 */
[----:B--2---:R-:W-:-:S03]  /*46d0*/  LEA.HI.X.SX32 R2, R8, R0, 0x1, P4 ;  /* 0x0000000008027211 */ /* 0x004fc600020f0eff */
[----:B------:R-:W2:Y:S04]  /*46e0*/  LDL.LU R7, [R1+0x14] ;  /* 0x0000140001077983 */ /* 0x000ea80000300800 */
[----:B------:R1:W-:Y:S01]  /*46f0*/  STL [R1+0x1c44], R3 ;  /* 0x001c440301007387 */ /* 0x0003e20000100800 */
[----:B0-----:R-:W-:-:S03]  /*4700*/  LEA R4, P4, R15, R22, 0x1 ;  /* 0x000000160f047211 */ /* 0x001fc600078808ff */
[----:B------:R0:W-:Y:S01]  /*4710*/  STL [R1+0x1c38], R2 ;  /* 0x001c380201007387 */ /* 0x0001e20000100800 */
[----:B-1----:R-:W-:-:S03]  /*4720*/  LEA.HI.X.SX32 R3, R9, R0, 0x1, P5 ;  /* 0x0000000009037211 */ /* 0x002fc600028f0eff */
[----:B------:R1:W-:Y:S01]  /*4730*/  STL [R1+0x1c3c], R4 ;  /* 0x001c3c0401007387 */ /* 0x0003e20000100800 */
[----:B0-----:R-:W-:-:S03]  /*4740*/  LEA R2, P5, R16, R22, 0x1 ;  /* 0x0000001610027211 */ /* 0x001fc600078a08ff */
[----:B------:R0:W-:Y:S04]  /*4750*/  STL [R1+0x1c30], R3 ;  /* 0x001c300301007387 */ /* 0x0001e80000100800 */
[----:B------:R3:W-:Y:S01]  /*4760*/  STL [R1+0x1c34], R2 ;  /* 0x001c340201007387 */ /* 0x0007e20000100800 */
[----:B-1----:R-:W-:Y:S02]  /*4770*/  LEA.HI.X.SX32 R4, R10, R0, 0x1, P6 ;  /* 0x000000000a047211 */ /* 0x002fe400030f0eff */
[----:B0-----:R-:W-:-:S03]  /*4780*/  LEA R3, P6, R17, R22, 0x1 ;  /* 0x0000001611037211 */ /* 0x001fc600078c08ff */
[----:B------:R-:W-:Y:S01]  /*4790*/  STL [R1+0x1c28], R4 ;  /* 0x001c280401007387 */ /* 0x000fe20000100800 */
[----:B---3--:R-:W-:-:S03]  /*47a0*/  LEA.HI.X.SX32 R2, R11, R0, 0x1, P0 ;  /* 0x000000000b027211 */ /* 0x008fc600000f0eff */
[----:B------:R-:W3:Y:S04]  /*47b0*/  LDL.LU R11, [R1+0x18] ;  /* 0x00001800010b7983 */ /* 0x000ee80000300800 */
[----:B------:R0:W-:Y:S04]  /*47c0*/  STL [R1+0x1c2c], R3 ;  /* 0x001c2c0301007387 */ /* 0x0001e80000100800 */
[----:B------:R1:W-:Y:S01]  /*47d0*/  STL [R1+0x1c20], R2 ;  /* 0x001c200201007387 */ /* 0x0003e20000100800 */
[----:B0-----:R-:W-:Y:S02]  /*47e0*/  LEA R3, P0, R18, R22, 0x1 ;  /* 0x0000001612037211 */ /* 0x001fe400078008ff */
[----:B-1----:R-:W-:-:S03]  /*47f0*/  LEA.HI.X.SX32 R2, R12, R0, 0x1, P1 ;  /* 0x000000000c027211 */ /* 0x002fc600008f0eff */
[----:B------:R0:W-:Y:S01]  /*4800*/  STL [R1+0x1c24], R3 ;  /* 0x001c240301007387 */ /* 0x0001e20000100800 */
[----:B------:R-:W-:-:S03]  /*4810*/  LEA R4, P1, R19, R22, 0x1 ;  /* 0x0000001613047211 */ /* 0x000fc600078208ff */
        /* <DEDUP_REMOVED lines=9> */
[----:B----4-:R-:W-:-:S03]  /*48b0*/  LEA.HI.X.SX32 R2, R15, R0, 0x1, P4 ;  /* 0x000000000f027211 */ /* 0x010fc600020f0eff */
[----:B0-----:R-:W4:Y:S04]  /*48c0*/  LDL.LU R4, [R1+0x1c] ;  /* 0x00001c0001047983 */ /* 0x001f280000300800 */
[----:B------:R0:W-:Y:S04]  /*48d0*/  STL [R1+0x1c0c], R3 ;  /* 0x001c0c0301007387 */ /* 0x0001e80000100800 */
[----:B------:R1:W-:Y:S01]  /*48e0*/  STL [R1+0x1c00], R2 ;  /* 0x001c000201007387 */ /* 0x0003e20000100800 */
[----:B0-----:R-:W-:Y:S02]  /*48f0*/  LEA R3, P4, R29, R22, 0x1 ;  /* 0x000000161d037211 */ /* 0x001fe400078808ff */
[----:B-1----:R-:W-:-:S02]  /*4900*/  LEA.HI.X.SX32 R2, R16, R0, 0x1, P5 ;  /* 0x0000000010027211 */ /* 0x002fc400028f0eff */
[----:B------:R-:W-:Y:S01]  /*4910*/  LEA R5, P5, R23, R22, 0x1 ;  /* 0x0000001617057211 */ /* 0x000fe200078a08ff */
[----:B------:R-:W-:Y:S04]  /*4920*/  STL [R1+0x1c04], R3 ;  /* 0x001c040301007387 */ /* 0x000fe80000100800 */
[----:B------:R-:W-:Y:S04]  /*4930*/  STL [R1+0x1bf8], R2 ;  /* 0x001bf80201007387 */ /* 0x000fe80000100800 */
[----:B------:R0:W-:Y:S04]  /*4940*/  STL [R1+0x1bfc], R5 ;  /* 0x001bfc0501007387 */ /* 0x0001e80000100800 */
[----:B0-----:R-:W5:Y:S01]  /*4950*/  LDL.LU R5, [R1+0x24] ;  /* 0x0000240001057983 */ /* 0x001f620000300800 */
[----:B------:R-:W-:Y:S01]  /*4960*/  IMAD R24, R24, c[0x0][0x190], RZ ;  /* 0x0000640018187a24 */ /* 0x000fe200078e02ff */
[----:B------:R-:W-:Y:S01]  /*4970*/  LEA.HI.X.SX32 R3, R17, R0, 0x1, P6 ;  /* 0x0000000011037211 */ /* 0x000fe200030f0eff */
[----:B------:R-:W-:-:S03]  /*4980*/  IMAD R25, R25, c[0x0][0x190], RZ ;  /* 0x0000640019197a24 */ /* 0x000fc600078e02ff */
[----:B------:R-:W-:Y:S01]  /*4990*/  LEA R2, P6, R24, R22, 0x1 ;  /* 0x0000001618027211 */ /* 0x000fe200078c08ff */
[----:B------:R0:W-:Y:S01]  /*49a0*/  STL [R1+0x1bf0], R3 ;  /* 0x001bf00301007387 */ /* 0x0001e20000100800 */
[----:B------:R-:W-:Y:S01]  /*49b0*/  LEA.HI.X.SX32 R6, R18, R0, 0x1, P0 ;  /* 0x0000000012067211 */ /* 0x000fe200000f0eff */
[----:B------:R-:W-:Y:S02]  /*49c0*/  IMAD R27, R27, c[0x0][0x190], RZ ;  /* 0x000064001b1b7a24 */ /* 0x000fe400078e02ff */
[----:B------:R1:W-:Y:S01]  /*49d0*/  STL [R1+0x1bf4], R2 ;  /* 0x001bf40201007387 */ /* 0x0003e20000100800 */
[----:B------:R-:W-:Y:S01]  /*49e0*/  IMAD R28, R28, c[0x0][0x190], RZ ;  /* 0x000064001c1c7a24 */ /* 0x000fe200078e02ff */
[----:B0-----:R-:W-:Y:S02]  /*49f0*/  LEA R3, P0, R25, R22, 0x1 ;  /* 0x0000001619037211 */ /* 0x001fe400078008ff */
[----:B------:R0:W-:Y:S01]  /*4a00*/  STL [R1+0x1be8], R6 ;  /* 0x001be80601007387 */ /* 0x0001e20000100800 */
[----:B-1----:R-:W-:Y:S01]  /*4a10*/  LEA.HI.X.SX32 R2, R19, R0, 0x1, P1 ;  /* 0x0000000013027211 */ /* 0x002fe200008f0eff */
[----:B------:R-:W-:-:S02]  /*4a20*/  IMAD R26, R26, c[0x0][0x190], RZ ;  /* 0x000064001a1a7a24 */ /* 0x000fc400078e02ff */
[----:B0-----:R-:W5:Y:S04]  /*4a30*/  LDL.LU R6, [R1+0x28] ;  /* 0x0000280001067983 */ /* 0x001f680000300800 */
[----:B------:R0:W-:Y:S04]  /*4a40*/  STL [R1+0x1bec], R3 ;  /* 0x001bec0301007387 */ /* 0x0001e80000100800 */
[----:B------:R1:W-:Y:S01]  /*4a50*/  STL [R1+0x1be0], R2 ;  /* 0x001be00201007387 */ /* 0x0003e20000100800 */
[----:B------:R-:W-:Y:S02]  /*4a60*/  LEA.HI.X.SX32 R8, R21, R0, 0x1, P3 ;  /* 0x0000000015087211 */ /* 0x000fe400018f0eff */
[----:B0-----:R-:W-:-:S02]  /*4a70*/  LEA R3, P1, R27, R22, 0x1 ;  /* 0x000000161b037211 */ /* 0x001fc400078208ff */
[----:B-1----:R-:W-:Y:S02]  /*4a80*/  LEA.HI.X.SX32 R2, R20, R0, 0x1, P2 ;  /* 0x0000000014027211 */ /* 0x002fe400010f0eff */
[----:B------:R-:W-:Y:S01]  /*4a90*/  LEA R9, P2, R28, R22, 0x1 ;  /* 0x000000161c097211 */ /* 0x000fe200078408ff */
[----:B------:R0:W-:Y:S04]  /*4aa0*/  STL [R1+0x1be4], R3 ;  /* 0x001be40301007387 */ /* 0x0001e80000100800 */
[----:B------:R-:W-:Y:S04]  /*4ab0*/  STL [R1+0x1bd8], R2 ;  /* 0x001bd80201007387 */ /* 0x000fe80000100800 */
[----:B------:R1:W-:Y:S01]  /*4ac0*/  STL [R1+0x1bdc], R9 ;  /* 0x001bdc0901007387 */ /* 0x0003e20000100800 */
[----:B0-----:R-:W-:-:S03]  /*4ad0*/  LEA.HI.X.SX32 R3, R29, R0, 0x1, P4 ;  /* 0x000000001d037211 */ /* 0x001fc600020f0eff */
[----:B------:R0:W-:Y:S01]  /*4ae0*/  STL [R1+0x1bd4], R8 ;  /* 0x001bd40801007387 */ /* 0x0001e20000100800 */
[----:B-1----:R-:W-:-:S03]  /*4af0*/  LEA R9, P4, R26, R22, 0x1 ;  /* 0x000000161a097211 */ /* 0x002fc600078808ff */
[----:B------:R-:W-:Y:S01]  /*4b00*/  STL [R1+0x1bd0], R3 ;  /* 0x001bd00301007387 */ /* 0x000fe20000100800 */
[----:B0-----:R-:W-:-:S03]  /*4b10*/  LEA.HI.X.SX32 R8, R23, R0, 0x1, P5 ;  /* 0x0000000017087211 */ /* 0x001fc600028f0eff */
[----:B------:R0:W-:Y:S04]  /*4b20*/  STL [R1+0x1bcc], R9 ;  /* 0x001bcc0901007387 */ /* 0x0001e80000100800 */
[----:B------:R-:W5:Y:S04]  /*4b30*/  LDL.LU R10, [R1+0x30] ;  /* 0x00003000010a7983 */ /* 0x000f680000300800 */
[----:B------:R1:W-:Y:S01]  /*4b40*/  STL [R1+0x1bc8], R8 ;  /* 0x001bc80801007387 */ /* 0x0003e20000100800 */
[-C--:B0-----:R-:W-:Y:S02]  /*4b50*/  LEA.HI.X.SX32 R9, R24, R0.reuse, 0x1, P6 ;  /* 0x0000000018097211 */ /* 0x081fe400030f0eff */
[----:B------:R-:W-:-:S02]  /*4b60*/  LEA.HI.X.SX32 R14, R25, R0, 0x1, P0 ;  /* 0x00000000190e7211 */ /* 0x000fc400000f0eff */
[----:B------:R-:W-:Y:S01]  /*4b70*/  LEA.HI.X.SX32 R15, R27, R0, 0x1, P1 ;  /* 0x000000001b0f7211 */ /* 0x000fe200008f0eff */
[----:B-1----:R-:W-:Y:S02]  /*4b80*/  IMAD.MOV.U32 R8, RZ, RZ, c[0x0][0x188] ;  /* 0x00006200ff087624 */ /* 0x002fe400078e00ff */
[----:B------:R-:W-:Y:S02]  /*4b90*/  IMAD.MOV.U32 R25, RZ, RZ, R13 ;  /* 0x000000ffff197224 */ /* 0x000fe400078e000d */
[----:B------:R-:W-:Y:S01]  /*4ba0*/  IMAD R8, R8, 0x3f, RZ ;  /* 0x0000003f08087824 */ /* 0x000fe200078e02ff */
[----:B--2---:R-:W-:-:S04]  /*4bb0*/  LEA R2, P3, R7, c[0x0][0x160], 0x1 ;  /* 0x0000580007027a11 */ /* 0x004fc800078608ff */
[----:B------:R-:W-:-:S05]  /*4bc0*/  LEA.HI.X.SX32 R3, R7, c[0x0][0x164], 0x1, P3 ;  /* 0x0000590007037a11 */ /* 0x000fca00018f0eff */
[----:B------:R-:W-:Y:S04]  /*4bd0*/  STL.64 [R1+0x5e8], R2 ;  /* 0x0005e80201007387 */ /* 0x000fe80000100a00 */
[----:B------:R-:W2:Y:S04]  /*4be0*/  LDL.LU R7, [R1+0x2c] ;  /* 0x00002c0001077983 */ /* 0x000ea80000300800 */
[----:B------:R0:W-:Y:S01]  /*4bf0*/  STL [R1+0x1bc4], R9 ;  /* 0x001bc40901007387 */ /* 0x0001e20000100800 */
[----:B---3--:R-:W-:-:S05]  /*4c00*/  LEA R12, P3, R11, c[0x0][0x160], 0x1 ;  /* 0x000058000b0c7a11 */ /* 0x008fca00078608ff */
[----:B------:R-:W-:Y:S04]  /*4c10*/  STL [R1+0x660], R12 ;  /* 0x0006600c01007387 */ /* 0x000fe80000100800 */
[----:B0-----:R-:W3:Y:S04]  /*4c20*/  LDL.LU R9, [R1+0x34] ;  /* 0x0000340001097983 */ /* 0x001ee80000300800 */
[----:B------:R0:W-:Y:S01]  /*4c30*/  STL [R1+0x1bc0], R14 ;  /* 0x001bc00e01007387 */ /* 0x0001e20000100800 */
[----:B------:R-:W-:Y:S01]  /*4c40*/  IMAD.MOV.U32 R24, RZ, RZ, R12 ;  /* 0x000000ffff187224 */ /* 0x000fe200078e000c */
[----:B------:R-:W-:Y:S01]  /*4c50*/  LEA.HI.X.SX32 R25, R11, c[0x0][0x164], 0x1, P3 ;  /* 0x000059000b197a11 */ /* 0x000fe200018f0eff */
[----:B------:R-:W-:Y:S01]  /*4c60*/  IMAD.WIDE R2, R8, 0x2, R2 ;  /* 0x0000000208027825 */ /* 0x000fe200078e0202 */
[----:B------:R-:W-:Y:S01]  /*4c70*/  STL [R1+0x1bbc], R15 ;  /* 0x001bbc0f01007387 */ /* 0x000fe20000100800 */
[----:B0-----:R-:W-:-:S02]  /*4c80*/  LEA.HI.X.SX32 R14, R28, R0, 0x1, P2 ;  /* 0x000000001c0e7211 */ /* 0x001fc400010f0eff */
[----:B------:R-:W-:Y:S01]  /*4c90*/  LEA.HI.X.SX32 R0, R26, R0, 0x1, P4 ;  /* 0x000000001a007211 */ /* 0x000fe200020f0eff */
[----:B------:R-:W-:Y:S02]  /*4ca0*/  IMAD.MOV.U32 R24, RZ, RZ, R12 ;  /* 0x000000ffff187224 */ /* 0x000fe400078e000c */
[----:B------:R-:W-:Y:S04]  /*4cb0*/  STL [R1+0x1bb8], R14 ;  /* 0x001bb80e01007387 */ /* 0x000fe80000100800 */
[----:B------:R5:W-:Y:S04]  /*4cc0*/  STL [R1+0xbf4], R0 ;  /* 0x000bf40001007387 */ /* 0x000be80000100800 */
[----:B------:R-:W-:Y:S04]  /*4cd0*/  STL [R1+0x1b90], R2 ;  /* 0x001b900201007387 */ /* 0x000fe80000100800 */
[----:B------:R0:W-:Y:S04]  /*4ce0*/  STL [R1+0xbf8], R3 ;  /* 0x000bf80301007387 */ /* 0x0001e80000100800 */
[----:B------:R-:W-:Y:S01]  /*4cf0*/  STL [R1+0x664], R25 ;  /* 0x0006641901007387 */ /* 0x000fe20000100800 */
[----:B----4-:R-:W-:-:S04]  /*4d00*/  LEA R22, P0, R4, c[0x0][0x160], 0x1 ;  /* 0x0000580004167a11 */ /* 0x010fc800078008ff */
[----:B------:R-:W-:-:S05]  /*4d10*/  LEA.HI.X.SX32 R23, R4, c[0x0][0x164], 0x1, P0 ;  /* 0x0000590004177a11 */ /* 0x000fca00000f0eff */
[----:B------:R-:W-:Y:S01]  /*4d20*/  STL.64 [R1+0x668], R22 ;  /* 0x0006681601007387 */ /* 0x000fe20000100a00 */
[----:B-----5:R-:W-:Y:S02]  /*4d30*/  IMAD R0, R5, c[0x0][0x184], RZ ;  /* 0x0000610005007a24 */ /* 0x020fe400078e02ff */
[----:B------:R-:W-:-:S05]  /*4d40*/  IMAD.WIDE R4, R8, 0x2, R24 ;  /* 0x0000000208047825 */ /* 0x000fca00078e0218 */
[----:B------:R-:W-:Y:S04]  /*4d50*/  STL [R1+0x1ba8], R4 ;  /* 0x001ba80401007387 */ /* 0x000fe80000100800 */
[----:B------:R-:W-:Y:S04]  /*4d60*/  STL [R1+0x1ba4], R5 ;  /* 0x001ba40501007387 */ /* 0x000fe80000100800 */
[----:B------:R-:W4:Y:S01]  /*4d70*/  LDL.64 R28, [R1+0x5e8] ;  /* 0x0005e800011c7983 */ /* 0x000f220000100a00 */
[----:B------:R-:W-:Y:S01]  /*4d80*/  LEA R20, P1, R0, c[0x0][0x160], 0x1 ;  /* 0x0000580000147a11 */ /* 0x000fe200078208ff */
[----:B0-----:R-:W-:-:S03]  /*4d90*/  IMAD.WIDE R2, R8, 0x2, R22 ;  /* 0x0000000208027825 */ /* 0x001fc600078e0216 */
[----:B------:R-:W-:Y:S01]  /*4da0*/  LEA.HI.X.SX32 R21, R0, c[0x0][0x164], 0x1, P1 ;  /* 0x0000590000157a11 */ /* 0x000fe200008f0eff */
[----:B------:R-:W-:-:S05]  /*4db0*/  IMAD R6, R6, c[0x0][0x184], RZ ;  /* 0x0000610006067a24 */ /* 0x000fca00078e02ff */
[C---:B------:R-:W-:Y:S01]  /*4dc0*/  LEA R18, P0, R6.reuse, c[0x0][0x160], 0x1 ;  /* 0x0000580006127a11 */ /* 0x040fe200078008ff */
[----:B------:R-:W-:Y:S03]  /*4dd0*/  STL [R1+0x1bb0], R2 ;  /* 0x001bb00201007387 */ /* 0x000fe60000100800 */
[----:B------:R-:W-:Y:S01]  /*4de0*/  LEA.HI.X.SX32 R19, R6, c[0x0][0x164], 0x1, P0 ;  /* 0x0000590006137a11 */ /* 0x000fe200000f0eff */
[----:B------:R0:W-:Y:S04]  /*4df0*/  STL [R1+0x1bac], R3 ;  /* 0x001bac0301007387 */ /* 0x0001e80000100800 */
[----:B------:R-:W-:Y:S04]  /*4e00*/  STL.64 [R1+0x670], R20 ;  /* 0x0006701401007387 */ /* 0x000fe80000100a00 */
[----:B------:R-:W-:Y:S01]  /*4e10*/  STL.64 [R1+0x678], R18 ;  /* 0x0006781201007387 */ /* 0x000fe20000100a00 */
[----:B0-----:R-:W-:-:S04]  /*4e20*/  IMAD.WIDE R2, R8, 0x2, R18 ;  /* 0x0000000208027825 */ /* 0x001fc800078e0212 */
[----:B------:R-:W-:Y:S02]  /*4e30*/  IMAD.MOV.U32 R11, RZ, RZ, c[0x0][0x188] ;  /* 0x00006200ff0b7624 */ /* 0x000fe400078e00ff */
[----:B------:R-:W-:-:S05]  /*4e40*/  IMAD R0, R10, c[0x0][0x184], RZ ;  /* 0x000061000a007a24 */ /* 0x000fca00078e02ff */
[----:B------:R-:W-:-:S04]  /*4e50*/  LEA R12, P0, R0, c[0x0][0x160], 0x1 ;  /* 0x00005800000c7a11 */ /* 0x000fc800078008ff */
[----:B------:R-:W-:Y:S01]  /*4e60*/  LEA.HI.X.SX32 R13, R0, c[0x0][0x164], 0x1, P0 ;  /* 0x00005900000d7a11 */ /* 0x000fe200000f0eff */
[----:B------:R-:W-:Y:S02]  /*4e70*/  IMAD R0, R11, 0x3e, RZ ;  /* 0x0000003e0b007824 */ /* 0x000fe400078e02ff */
[----:B--2---:R-:W-:Y:S02]  /*4e80*/  IMAD R5, R7, c[0x0][0x184], RZ ;  /* 0x0000610007057a24 */ /* 0x004fe400078e02ff */
[----:B------:R-:W-:-:S03]  /*4e90*/  IMAD.WIDE R6, R8, 0x2, R20 ;  /* 0x0000000208067825 */ /* 0x000fc600078e0214 */
[C---:B------:R-:W-:Y:S02]  /*4ea0*/  LEA R16, P2, R5.reuse, c[0x0][0x160], 0x1 ;  /* 0x0000580005107a11 */ /* 0x040fe400078408ff */
[----:B------:R-:W-:Y:S02]  /*4eb0*/  STL [R1+0x1bb4], R6 ;  /* 0x001bb40601007387 */ /* 0x000fe40000100800 */
[----:B------:R-:W-:Y:S02]  /*4ec0*/  LEA.HI.X.SX32 R17, R5, c[0x0][0x164], 0x1, P2 ;  /* 0x0000590005117a11 */ /* 0x000fe400010f0eff */
[----:B------:R-:W-:Y:S04]  /*4ed0*/  STL [R1+0x1b94], R7 ;  /* 0x001b940701007387 */ /* 0x000fe80000100800 */
[----:B------:R-:W-:Y:S04]  /*4ee0*/  STL [R1+0x1ba0], R2 ;  /* 0x001ba00201007387 */ /* 0x000fe80000100800 */
[----:B------:R0:W-:Y:S01]  /*4ef0*/  STL [R1+0x1b98], R3 ;  /* 0x001b980301007387 */ /* 0x0001e20000100800 */
[----:B---3--:R-:W-:-:S05]  /*4f00*/  IMAD R4, R9, c[0x0][0x184], RZ ;  /* 0x0000610009047a24 */ /* 0x008fca00078e02ff */
[----:B------:R-:W-:Y:S01]  /*4f10*/  LEA R14, P1, R4, c[0x0][0x160], 0x1 ;  /* 0x00005800040e7a11 */ /* 0x000fe200078208ff */
[----:B0-----:R-:W-:-:S03]  /*4f20*/  IMAD.WIDE R2, R8, 0x2, R16 ;  /* 0x0000000208027825 */ /* 0x001fc600078e0210 */
[----:B------:R-:W-:Y:S01]  /*4f30*/  LEA.HI.X.SX32 R15, R4, c[0x0][0x164], 0x1, P1 ;  /* 0x00005900040f7a11 */ /* 0x000fe200008f0eff */
[----:B------:R-:W-:Y:S01]  /*4f40*/  STL.64 [R1+0x680], R16 ;  /* 0x0006801001007387 */ /* 0x000fe20000100a00 */
[----:B------:R-:W-:-:S03]  /*4f50*/  IMAD.WIDE R4, R8, 0x2, R12 ;  /* 0x0000000208047825 */ /* 0x000fc600078e020c */
[----:B------:R-:W-:Y:S01]  /*4f60*/  STL.64 [R1+0x690], R12 ;  /* 0x0006900c01007387 */ /* 0x000fe20000100a00 */
[----:B------:R-:W-:-:S03]  /*4f70*/  IMAD.WIDE R6, R8, 0x2, R14 ;  /* 0x0000000208067825 */ /* 0x000fc600078e020e */
[----:B------:R-:W-:Y:S04]  /*4f80*/  STL.64 [R1+0x688], R14 ;  /* 0x0006880e01007387 */ /* 0x000fe80000100a00 */
[----:B------:R-:W-:Y:S04]  /*4f90*/  STL [R1+0x1b9c], R2 ;  /* 0x001b9c0201007387 */ /* 0x000fe80000100800 */
[----:B------:R-:W-:Y:S04]  /*4fa0*/  STL [R1+0x1b88], R3 ;  /* 0x001b880301007387 */ /* 0x000fe80000100800 */
[----:B------:R-:W-:Y:S04]  /*4fb0*/  STL [R1+0x1b8c], R6 ;  /* 0x001b8c0601007387 */ /* 0x000fe80000100800 */
[----:B------:R0:W-:Y:S04]  /*4fc0*/  STL [R1+0x1b70], R7 ;  /* 0x001b700701007387 */ /* 0x0001e80000100800 */
[----:B------:R-:W-:Y:S04]  /*4fd0*/  STL [R1+0x1b84], R4 ;  /* 0x001b840401007387 */ /* 0x000fe80000100800 */
[----:B------:R1:W-:Y:S01]  /*4fe0*/  STL [R1+0x1b7c], R5 ;  /* 0x001b7c0501007387 */ /* 0x0003e20000100800 */
[----:B0-----:R-:W-:-:S04]  /*4ff0*/  IMAD.WIDE R6, R0, 0x2, R22 ;  /* 0x0000000200067825 */ /* 0x001fc800078e0216 */
[----:B-1----:R-:W-:-:S04]  /*5000*/  IMAD.WIDE R4, R0, 0x2, R24 ;  /* 0x0000000200047825 */ /* 0x002fc800078e0218 */
[----:B------:R-:W-:Y:S02]  /*5010*/  IMAD R8, R11, 0x3d, RZ ;  /* 0x0000003d0b087824 */ /* 0x000fe400078e02ff */
[----:B----4-:R-:W-:-:S05]  /*5020*/  IMAD.WIDE R2, R0, 0x2, R28 ;  /* 0x0000000200027825 */ /* 0x010fca00078e021c */
[----:B------:R-:W-:Y:S04]  /*5030*/  STL [R1+0x1b80], R2 ;  /* 0x001b800201007387 */ /* 0x000fe80000100800 */
[----:B------:R0:W-:Y:S04]  /*5040*/  STL [R1+0x1b74], R3 ;  /* 0x001b740301007387 */ /* 0x0001e80000100800 */
[----:B------:R-:W-:Y:S04]  /*5050*/  STL [R1+0x1b78], R4 ;  /* 0x001b780401007387 */ /* 0x000fe80000100800 */
[----:B------:R1:W-:Y:S01]  /*5060*/  STL [R1+0x1b68], R5 ;  /* 0x001b680501007387 */ /* 0x0003e20000100800 */
[----:B0-----:R-:W-:-:S03]  /*5070*/  IMAD.WIDE R2, R0, 0x2, R20 ;  /* 0x0000000200027825 */ /* 0x001fc600078e0214 */
[----:B------:R-:W-:Y:S04]  /*5080*/  STL [R1+0x1b6c], R6 ;  /* 0x001b6c0601007387 */ /* 0x000fe80000100800 */
[----:B------:R0:W-:Y:S01]  /*5090*/  STL [R1+0x1b50], R7 ;  /* 0x001b500701007387 */ /* 0x0001e20000100800 */
[----:B-1----:R-:W-:-:S03]  /*50a0*/  IMAD.WIDE R4, R0, 0x2, R18 ;  /* 0x0000000200047825 */ /* 0x002fc600078e0212 */
[----:B------:R-:W-:Y:S04]  /*50b0*/  STL [R1+0x1b64], R2 ;  /* 0x001b640201007387 */ /* 0x000fe80000100800 */
[----:B------:R1:W-:Y:S01]  /*50c0*/  STL [R1+0x1b5c], R3 ;  /* 0x001b5c0301007387 */ /* 0x0003e20000100800 */
[----:B0-----:R-:W-:-:S03]  /*50d0*/  IMAD.WIDE R6, R0, 0x2, R14 ;  /* 0x0000000200067825 */ /* 0x001fc600078e020e */
[----:B------:R-:W-:Y:S01]  /*50e0*/  STL [R1+0x1b60], R4 ;  /* 0x001b600401007387 */ /* 0x000fe20000100800 */
[----:B-1----:R-:W-:-:S03]  /*50f0*/  IMAD.WIDE R2, R0, 0x2, R16 ;  /* 0x0000000200027825 */ /* 0x002fc600078e0210 */
        /* <DEDUP_REMOVED lines=23> */
[----:B------:R-:W-:Y:S02]  /*5270*/  IMAD R0, R11, 0x3c, RZ ;  /* 0x0000003c0b007824 */ /* 0x000fe400078e02ff */
[C---:B-1----:R-:W-:Y:S01]  /*5280*/  IMAD.WIDE R2, R8.reuse, 0x2, R16 ;  /* 0x0000000208027825 */ /* 0x042fe200078e0210 */
        /* <DEDUP_REMOVED lines=199> */
[----:B------:R0:W-:Y:S01]  /*5f00*/  STL [R1+0x1914], R5 ;  /* 0x0019140501007387 */ /* 0x0001e20000100800 */
[----:B------:R-:W-:-:S03]  /*5f10*/  IMAD R0, R11, 0x34, RZ ;  /* 0x000000340b007824 */ /* 0x000fc600078e02ff */
        /* <DEDUP_REMOVED lines=20> */
[----:B------:R-:W-:-:S03]  /*6060*/  IMAD R10, R11, 0x33, RZ ;  /* 0x000000330b0a7824 */ /* 0x000fc600078e02ff */
[----:B------:R-:W-:Y:S01]  /*6070*/  STL [R1+0x18e0], R4 ;  /* 0x0018e00401007387 */ /* 0x000fe20000100800 */
[----:B0-----:R-:W-:-:S03]  /*6080*/  IMAD.WIDE R6, R0, 0x2, R12 ;  /* 0x0000000200067825 */ /* 0x001fc600078e020c */
[----:B------:R0:W-:Y:S01]  /*6090*/  STL [R1+0xc00], R5 ;  /* 0x000c000501007387 */ /* 0x0001e20000100800 */
[----:B-1----:R-:W-:-:S04]  /*60a0*/  IMAD.WIDE R2, R0, 0x2, R16 ;  /* 0x0000000200027825 */ /* 0x002fc800078e0210 */
[----:B------:R-:W-:Y:S01]  /*60b0*/  IMAD.WIDE R8, R10, 0x2, R28 ;  /* 0x000000020a087825 */ /* 0x000fe200078e021c */
[----:B------:R-:W-:Y:S03]  /*60c0*/  STL [R1+0x18d8], R2 ;  /* 0x0018d80201007387 */ /* 0x000fe60000100800 */
[----:B0-----:R-:W-:Y:S01]  /*60d0*/  IMAD.WIDE R4, R0, 0x2, R14 ;  /* 0x0000000200047825 */ /* 0x001fe200078e020e */
        /* <DEDUP_REMOVED lines=10> */
[----:B------:R-:W-:Y:S04]  /*6180*/  STL [R1+0xc24], R2 ;  /* 0x000c240201007387 */ /* 0x000fe80000100800 */
[----:B------:R0:W-:Y:S01]  /*6190*/  STL [R1+0xc20], R3 ;  /* 0x000c200301007387 */ /* 0x0001e20000100800 */
[----:B-1----:R-:W-:-:S03]  /*61a0*/  IMAD.WIDE R8, R10, 0x2, R18 ;  /* 0x000000020a087825 */ /* 0x002fc600078e0212 */
[----:B------:R-:W-:Y:S01]  /*61b0*/  STL [R1+0xc2c], R4 ;  /* 0x000c2c0401007387 */ /* 0x000fe20000100800 */
[----:B------:R-:W-:-:S03]  /*61c0*/  IMAD R0, R11, 0x32, RZ ;  /* 0x000000320b007824 */ /* 0x000fc600078e02ff */
        /* <DEDUP_REMOVED lines=449> */
[----:B------:R-:W-:-:S03]  /*7de0*/  IMAD.SHL.U32 R0, R11, 0x20, RZ ;  /* 0x000000200b007824 */ /* 0x000fc600078e00ff */
        /* <DEDUP_REMOVED lines=752> */
[----:B------:R-:W-:-:S03]  /*acf0*/  IMAD.SHL.U32 R0, R11, 0x2, RZ ;  /* 0x000000020b007824 */ /* 0x000fc600078e00ff */
[----:B------:R0:W-:Y:S01]  /*ad00*/  STL [R1+0x1830], R7 ;  /* 0x0018300701007387 */ /* 0x0001e20000100800 */
[----:B-1----:R-:W-:-:S03]  /*ad10*/  IMAD.WIDE R4, R10, 0x2, R14 ;  /* 0x000000020a047825 */ /* 0x002fc600078e020e */
[----:B------:R-:W-:Y:S04]  /*ad20*/  STL [R1+0x183c], R8 ;  /* 0x00183c0801007387 */ /* 0x000fe80000100800 */
[----:B------:R-:W-:Y:S01]  /*ad30*/  STL [R1+0x1838], R9 ;  /* 0x0018380901007387 */ /* 0x000fe20000100800 */
[----:B0-----:R-:W-:-:S03]  /*ad40*/  IMAD.WIDE R6, R10, 0x2, R12 ;  /* 0x000000020a067825 */ /* 0x001fc600078e020c */
        /* <DEDUP_REMOVED lines=8> */
[----:B------:R-:W-:Y:S01]  /*add0*/  STL [R1+0x185c], R2 ;  /* 0x00185c0201007387 */ /* 0x000fe20000100800 */
[----:B------:R-:W-:-:S03]  /*ade0*/  IMAD.WIDE R8, R0, 0x2, R20 ;  /* 0x0000000200087825 */ /* 0x000fc600078e0214 */
        /* <DEDUP_REMOVED lines=27> */
[----:B------:R-:W-:Y:S01]  /*afa0*/  STL [R1+0x18a0], R5 ;  /* 0x0018a00501007387 */ /* 0x000fe20000100800 */
[----:B-1----:R-:W-:-:S03]  /*afb0*/  IMAD.WIDE R2, R11, 0x2, R18 ;  /* 0x000000020b027825 */ /* 0x002fc600078e0212 */
[----:B------:R-:W-:Y:S04]  /*afc0*/  STL [R1+0x18ac], R6 ;  /* 0x0018ac0601007387 */ /* 0x000fe80000100800 */
[----:B------:R-:W-:Y:S04]  /*afd0*/  STL [R1+0x18a8], R7 ;  /* 0x0018a80701007387 */ /* 0x000fe80000100800 */
[----:B------:R-:W-:Y:S04]  /*afe0*/  STL [R1+0x18b4], R8 ;  /* 0x0018b40801007387 */ /* 0x000fe80000100800 */
[----:B------:R-:W-:Y:S04]  /*aff0*/  STL [R1+0x18b0], R9 ;  /* 0x0018b00901007387 */ /* 0x000fe80000100800 */
[----:B------:R-:W-:Y:S04]  /*b000*/  STL [R1+0x18bc], R2 ;  /* 0x0018bc0201007387 */ /* 0x000fe80000100800 */
[----:B------:R0:W-:Y:S02]  /*b010*/  STL [R1+0x18b8], R3 ;  /* 0x0018b80301007387 */ /* 0x0001e40000100800 */
[----:B0-----:R-:W-:-:S02]  /*b020*/  IMAD.WIDE R2, R11, 0x2, R12 ;  /* 0x000000020b027825 */ /* 0x001fc400078e020c */
[----:B------:R-:W0:Y:S02]  /*b030*/  S2R R12, SR_TID.X ;  /* 0x00000000000c7919 */ /* 0x000e240000002100 */
[----:B------:R-:W-:-:S04]  /*b040*/  IMAD.WIDE R4, R11, 0x2, R16 ;  /* 0x000000020b047825 */ /* 0x000fc800078e0210 */
[----:B------:R-:W-:Y:S01]  /*b050*/  IMAD.WIDE R6, R11, 0x2, R14 ;  /* 0x000000020b067825 */ /* 0x000fe200078e020e */
[----:B------:R0:W-:Y:S04]  /*b060*/  STL [R1+0x18c4], R4 ;  /* 0x0018c40401007387 */ /* 0x0001e80000100800 */
[----:B------:R-:W-:Y:S04]  /*b070*/  STL [R1+0x18c0], R5 ;  /* 0x0018c00501007387 */ /* 0x000fe80000100800 */
[----:B------:R-:W-:Y:S04]  /*b080*/  STL [R1+0x18cc], R6 ;  /* 0x0018cc0601007387 */ /* 0x000fe80000100800 */
[----:B------:R-:W-:Y:S04]  /*b090*/  STL [R1+0x18c8], R7 ;  /* 0x0018c80701007387 */ /* 0x000fe80000100800 */
[----:B------:R1:W-:Y:S01]  /*b0a0*/  STL [R1+0x18d4], R2 ;  /* 0x0018d40201007387 */ /* 0x0003e20000100800 */
[----:B0-----:R-:W-:-:S03]  /*b0b0*/  IMAD.SHL.U32 R4, R12, 0x200, RZ ;  /* 0x000002000c047824 */ /* 0x001fc600078e00ff */
[----:B------:R0:W-:Y:S04]  /*b0c0*/  STL [R1+0x18d0], R3 ;  /* 0x0018d00301007387 */ /* 0x0001e80000100800 */
[----:B------:R-:W-:Y:S04]  /*b0d0*/  STL [R1+0xbf0], RZ ;  /* 0x000bf0ff01007387 */ /* 0x000fe80000100800 */
[----:B------:R-:W-:Y:S04]  /*b0e0*/  STL [R1+0x600], RZ ;  /* 0x000600ff01007387 */ /* 0x000fe80000100800 */
[----:B------:R2:W-:Y:S04]  /*b0f0*/  STL [R1+0x1cf8], R4 ;  /* 0x001cf80401007387 */ /* 0x0005e80000100800 */
[----:B------:R-:W-:Y:S04]  /*b100*/  STL [R1+0x604], RZ ;  /* 0x000604ff01007387 */ /* 0x000fe80000100800 */
        /* <DEDUP_REMOVED lines=108> */
[----:B------:R-:W3:Y:S04]  /*b7d0*/  S2R R13, SR_TID.X ;  /* 0x00000000000d7919 */ /* 0x000ee80000002100 */
        /* <DEDUP_REMOVED lines=20> */
[----:B------:R-:W-:Y:S01]  /*b920*/  STL [R1+0x4b8], RZ ;  /* 0x0004b8ff01007387 */ /* 0x000fe20000100800 */
[----:B---3--:R-:W-:-:S03]  /*b930*/  LOP3.LUT R13, R13, 0x3f, RZ, 0xc0, !PT ;  /* 0x0000003f0d0d7812 */ /* 0x008fc600078ec0ff */
[----:B------:R-:W-:Y:S01]  /*b940*/  STL [R1+0x4bc], RZ ;  /* 0x0004bcff01007387 */ /* 0x000fe20000100800 */
[----:B------:R-:W-:-:S03]  /*b950*/  IMAD.MOV.U32 R15, RZ, RZ, 0x3f ;  /* 0x0000003fff0f7424 */ /* 0x000fc600078e00ff */
[----:B------:R-:W-:Y:S04]  /*b960*/  STL [R1+0x4a0], RZ ;  /* 0x0004a0ff01007387 */ /* 0x000fe80000100800 */
[----:B------:R-:W-:Y:S04]  /*b970*/  STL [R1+0x4a4], RZ ;  /* 0x0004a4ff01007387 */ /* 0x000fe80000100800 */
[----:B------:R-:W-:Y:S04]  /*b980*/  STL [R1+0x4a8], RZ ;  /* 0x0004a8ff01007387 */ /* 0x000fe80000100800 */
[----:B------:R-:W-:Y:S01]  /*b990*/  STL [R1+0x4ac], RZ ;  /* 0x0004acff01007387 */ /* 0x000fe20000100800 */
[----:B-1----:R-:W-:-:S03]  /*b9a0*/  IMAD.SHL.U32 R2, R13, 0x2, RZ ;  /* 0x000000020d027824 */ /* 0x002fc600078e00ff */
[----:B------:R-:W-:Y:S01]  /*b9b0*/  STL [R1+0x490], RZ ;  /* 0x000490ff01007387 */ /* 0x000fe20000100800 */
[----:B------:R-:W-:-:S03]  /*b9c0*/  IADD3 R15, R15, c[0x0][0x180], RZ ;  /* 0x000060000f0f7a10 */ /* 0x000fc60007ffe0ff */
[----:B------:R-:W-:Y:S04]  /*b9d0*/  STL [R1+0x494], RZ ;  /* 0x000494ff01007387 */ /* 0x000fe80000100800 */
[----:B------:R-:W-:Y:S04]  /*b9e0*/  STL [R1+0x498], RZ ;  /* 0x000498ff01007387 */ /* 0x000fe80000100800 */
[----:B------:R-:W-:Y:S01]  /*b9f0*/  STL [R1+0x49c], RZ ;  /* 0x00049cff01007387 */ /* 0x000fe20000100800 */
[----:B------:R-:W-:-:S03]  /*ba00*/  SHF.R.S32.HI R14, RZ, 0x1f, R15 ;  /* 0x0000001fff0e7819 */ /* 0x000fc6000001140f */
[----:B------:R-:W-:Y:S04]  /*ba10*/  STL [R1+0x480], RZ ;  /* 0x000480ff01007387 */ /* 0x000fe80000100800 */
[----:B------:R-:W1:Y:S04]  /*ba20*/  S2R R13, SR_TID.X ;  /* 0x00000000000d7919 */ /* 0x000e680000002100 */
[----:B------:R-:W-:Y:S04]  /*ba30*/  STL [R1+0x484], RZ ;  /* 0x000484ff01007387 */ /* 0x000fe80000100800 */
[----:B------:R-:W-:Y:S04]  /*ba40*/  STL [R1+0x488], RZ ;  /* 0x000488ff01007387 */ /* 0x000fe80000100800 */
[----:B------:R-:W-:Y:S04]  /*ba50*/  STL [R1+0x48c], RZ ;  /* 0x00048cff01007387 */ /* 0x000fe80000100800 */
[----:B------:R-:W-:Y:S01]  /*ba60*/  STL [R1+0x470], RZ ;  /* 0x000470ff01007387 */ /* 0x000fe20000100800 */
[----:B------:R-:W-:-:S03]  /*ba70*/  LEA.HI R15, R14, R15, RZ, 0x6 ;  /* 0x0000000f0e0f7211 */ /* 0x000fc600078f30ff */
        /* <DEDUP_REMOVED lines=16> */
[----:B0-----:R-:W-:-:S03]  /*bb80*/  IMAD.SHL.U32 R3, R11, 0x40, RZ ;  /* 0x000000400b037824 */ /* 0x001fc600078e00ff */
[----:B------:R-:W-:Y:S01]  /*bb90*/  STL [R1+0x3b0], RZ ;  /* 0x0003b0ff01007387 */ /* 0x000fe20000100800 */
[----:B-1----:R-:W-:-:S03]  /*bba0*/  IMAD.SHL.U32 R11, R13, 0x2, RZ ;  /* 0x000000020d0b7824 */ /* 0x002fc600078e00ff */
[----:B------:R-:W-:Y:S04]  /*bbb0*/  STL [R1+0x3b4], RZ ;  /* 0x0003b4ff01007387 */ /* 0x000fe80000100800 */
[----:B------:R-:W-:Y:S04]  /*bbc0*/  STL [R1+0x3b8], RZ ;  /* 0x0003b8ff01007387 */ /* 0x000fe80000100800 */
[----:B------:R-:W-:Y:S01]  /*bbd0*/  STL [R1+0x3bc], RZ ;  /* 0x0003bcff01007387 */ /* 0x000fe20000100800 */
[----:B------:R-:W-:-:S03]  /*bbe0*/  LOP3.LUT R13, R13, 0x7, RZ, 0xc0, !PT ;  /* 0x000000070d0d7812 */ /* 0x000fc600078ec0ff */
[----:B------:R-:W-:Y:S04]  /*bbf0*/  STL [R1+0x390], RZ ;  /* 0x000390ff01007387 */ /* 0x000fe80000100800 */
[----:B------:R-:W-:Y:S01]  /*bc00*/  STL [R1+0x394], RZ ;  /* 0x000394ff01007387 */ /* 0x000fe20000100800 */
[----:B------:R-:W-:-:S03]  /*bc10*/  LOP3.LUT R11, R11, 0x10, RZ, 0xc0, !PT ;  /* 0x000000100b0b7812 */ /* 0x000fc600078ec0ff */
[----:B------:R-:W-:Y:S04]  /*bc20*/  STL [R1+0x398], RZ ;  /* 0x000398ff01007387 */ /* 0x000fe80000100800 */
[----:B------:R-:W-:Y:S04]  /*bc30*/  STL [R1+0x39c], RZ ;  /* 0x00039cff01007387 */ /* 0x000fe80000100800 */
[----:B------:R-:W-:Y:S01]  /*bc40*/  STL [R1+0x1e0], RZ ;  /* 0x0001e0ff01007387 */ /* 0x000fe20000100800 */
[----:B------:R-:W-:-:S03]  /*bc50*/  IMAD R13, R13, 0x410, RZ ;  /* 0x000004100d0d7824 */ /* 0x000fc600078e02ff */
[----:B------:R-:W-:Y:S01]  /*bc60*/  STL [R1+0x1e4], RZ ;  /* 0x0001e4ff01007387 */ /* 0x000fe20000100800 */
[----:B---3--:R-:W-:-:S03]  /*bc70*/  LOP3.LUT R11, R11, 0x20, R14, 0xf8, !PT ;  /* 0x000000200b0b7812 */ /* 0x008fc600078ef80e */
[----:B------:R-:W-:Y:S04]  /*bc80*/  STL [R1+0x1e8], RZ ;  /* 0x0001e8ff01007387 */ /* 0x000fe80000100800 */
[----:B------:R-:W-:Y:S04]  /*bc90*/  STL [R1+0x1ec], RZ ;  /* 0x0001ecff01007387 */ /* 0x000fe80000100800 */
[----:B------:R-:W-:Y:S04]  /*bca0*/  STL [R1+0x380], RZ ;  /* 0x000380ff01007387 */ /* 0x000fe80000100800 */
[----:B------:R-:W-:Y:S01]  /*bcb0*/  STL [R1+0x384], RZ ;  /* 0x000384ff01007387 */ /* 0x000fe20000100800 */
[----:B------:R-:W-:-:S03]  /*bcc0*/  LOP3.LUT R11, R13, R11, RZ, 0x3c, !PT ;  /* 0x0000000b0d0b7212 */ /* 0x000fc600078e3cff */
[----:B------:R-:W-:Y:S04]  /*bcd0*/  STL [R1+0x388], RZ ;  /* 0x000388ff01007387 */ /* 0x000fe80000100800 */
[----:B------:R-:W-:Y:S04]  /*bce0*/  STL [R1+0x38c], RZ ;  /* 0x00038cff01007387 */ /* 0x000fe80000100800 */
[----:B------:R-:W-:Y:S04]  /*bcf0*/  STL [R1+0x3e0], RZ ;  /* 0x0003e0ff01007387 */ /* 0x000fe80000100800 */
[----:B------:R-:W-:Y:S01]  /*bd00*/  STL [R1+0x3e4], RZ ;  /* 0x0003e4ff01007387 */ /* 0x000fe20000100800 */
[----:B--2---:R-:W-:-:S03]  /*bd10*/  LOP3.LUT R4, R11, 0x2000, R4, 0xf8, !PT ;  /* 0x000020000b047812 */ /* 0x004fc600078ef804 */
        /* <DEDUP_REMOVED lines=8> */
[----:B------:R0:W-:Y:S04]  /*bda0*/  STL [R1+0x5e0], R4 ;  /* 0x0005e00401007387 */ /* 0x0001e80000100800 */
        /* <DEDUP_REMOVED lines=53> */
[----:B------:R-:W2:Y:S04]  /*c100*/  S2R R11, SR_TID.X ;  /* 0x00000000000b7919 */ /* 0x000ea80000002100 */
        /* <DEDUP_REMOVED lines=9> */
[----:B0-----:R-:W-:-:S03]  /*c1a0*/  LOP3.LUT R4, R4, 0x40, RZ, 0x3c, !PT ;  /* 0x0000004004047812 */ /* 0x001fc600078e3cff */
        /* <DEDUP_REMOVED lines=8> */
[----:B------:R1:W-:Y:S01]  /*c230*/  STL [R1+0x5e4], R4 ;  /* 0x0005e40401007387 */ /* 0x0003e20000100800 */
[----:B--2---:R-:W-:Y:S01]  /*c240*/  LOP3.LUT R11, R11, 0x7, RZ, 0xc0, !PT ;  /* 0x000000070b0b7812 */ /* 0x004fe200078ec0ff */
[----:B------:R-:W-:Y:S01]  /*c250*/  IMAD.SHL.U32 R12, R12, 0x2, RZ ;  /* 0x000000020c0c7824 */ /* 0x000fe200078e00ff */
[----:B------:R-:W-:-:S03]  /*c260*/  ULDC UR4, c[0x0][0x18c] ;  /* 0x0000630000047ab9 */ /* 0x000fc60000000800 */
[----:B------:R-:W-:Y:S01]  /*c270*/  IMAD R11, R11, 0x90, RZ ;  /* 0x000000900b0b7824 */ /* 0x000fe200078e02ff */
[----:B------:R-:W-:Y:S01]  /*c280*/  USHF.L.U32 UR4, UR4, 0x6, URZ ;  /* 0x0000000604047899 */ /* 0x000fe2000800063f */
[----:B------:R-:W-:Y:S02]  /*c290*/  SHF.R.S32.HI R0, RZ, 0x1f, R3 ;  /* 0x0000001fff007819 */ /* 0x000fe40000011403 */
[----:B------:R-:W-:Y:S02]  /*c2a0*/  SHF.R.S32.HI R5, RZ, 0x6, R15 ;  /* 0x00000006ff057819 */ /* 0x000fe4000001140f */
[----:B------:R-:W-:Y:S02]  /*c2b0*/  LOP3.LUT R11, R11, 0x30, R12, 0x78, !PT ;  /* 0x000000300b0b7812 */ /* 0x000fe400078e780c */
[C---:B------:R-:W-:Y:S01]  /*c2c0*/  LOP3.LUT R5, R2.reuse, 0x10, RZ, 0x3c, !PT ;  /* 0x0000001002057812 */ /* 0x040fe200078e3cff */
[----:B------:R-:W-:Y:S01]  /*c2d0*/  USHF.R.S32.HI UR5, URZ, 0x1f, UR4 ;  /* 0x0000001f3f057899 */ /* 0x000fe20008011404 */
[----:B------:R-:W-:-:S02]  /*c2e0*/  LOP3.LUT R5, R2, 0x30, RZ, 0x3c, !PT ;  /* 0x0000003002057812 */ /* 0x000fc400078e3cff */
[C---:B------:R-:W-:Y:S01]  /*c2f0*/  SHF.L.U64.HI R0, R3.reuse, 0x1, R0 ;  /* 0x0000000103007819 */ /* 0x040fe20000010200 */
[----:B------:R-:W-:Y:S01]  /*c300*/  IMAD.SHL.U32 R3, R3, 0x2, RZ ;  /* 0x0000000203037824 */ /* 0x000fe200078e00ff */
[C---:B------:R-:W-:Y:S02]  /*c310*/  LOP3.LUT R7, R2.reuse, 0x20, RZ, 0x3c, !PT ;  /* 0x0000002002077812 */ /* 0x040fe400078e3cff */
[C---:B------:R-:W-:Y:S02]  /*c320*/  LOP3.LUT R6, R2.reuse, 0x40, RZ, 0x3c, !PT ;  /* 0x0000004002067812 */ /* 0x040fe400078e3cff */
[C---:B------:R-:W-:Y:S02]  /*c330*/  LOP3.LUT R5, R2.reuse, 0x50, RZ, 0x3c, !PT ;  /* 0x0000005002057812 */ /* 0x040fe400078e3cff */
[C---:B------:R-:W-:Y:S02]  /*c340*/  LOP3.LUT R7, R2.reuse, 0x60, RZ, 0x3c, !PT ;  /* 0x0000006002077812 */ /* 0x040fe400078e3cff */
[----:B------:R-:W-:-:S02]  /*c350*/  LOP3.LUT R6, R2, 0x70, RZ, 0x3c, !PT ;  /* 0x0000007002067812 */ /* 0x000fc400078e3cff */
[----:B------:R-:W-:Y:S01]  /*c360*/  LOP3.LUT R5, R11, 0x40, RZ, 0x3c, !PT ;  /* 0x000000400b057812 */ /* 0x000fe200078e3cff */
[----:B------:R-:W-:Y:S02]  /*c370*/  USHF.L.U32 UR8, UR4, 0x1, URZ ;  /* 0x0000000104087899 */ /* 0x000fe4000800063f */
[----:B-1----:R-:W-:Y:S02]  /*c380*/  USHF.L.U64.HI UR5, UR4, 0x1, UR5 ;  /* 0x0000000104057899 */ /* 0x002fe40008010205 */
.L_x_3:
[----:B0-----:R-:W2:Y:S04]  /*c390*/  LDL.64 R6, [R1+0x690] ;  /* 0x0006900001067983 */ /* 0x001ea80000100a00 */
[----:B--2---:R0:W-:Y:S04]  /*c3a0*/  STL [R1+0x3800], R7 ;  /* 0x0038000701007387 */ /* 0x0041e80000100800 */
[----:B0-----:R-:W2:Y:S01]  /*c3b0*/  LDL R7, [R1+0xbf0] ;  /* 0x000bf00001077983 */ /* 0x001ea20000100800 */
[----:B------:R-:W-:-:S03]  /*c3c0*/  IMAD.MOV.U32 R4, RZ, RZ, -0x40 ;  /* 0xffffffc0ff047424 */ /* 0x000fc600078e00ff */
[----:B------:R-:W-:Y:S04]  /*c3d0*/  STL [R1+0x3110], R14 ;  /* 0x0031100e01007387 */ /* 0x000fe80000100800 */
        /* <DEDUP_REMOVED lines=73> */
[----:B------:R-:W-:Y:S01]  /*c870*/  STL [R1+0x32ac], R14 ;  /* 0x0032ac0e01007387 */ /* 0x000fe20000100800 */
[----:B--2---:R-:W-:-:S03]  /*c880*/  IMAD R4, R7, R4, c[0x0][0x180] ;  /* 0x0000600007047624 */ /* 0x004fc600078e0204 */
        /* <DEDUP_REMOVED lines=370> */
[----:B------:R0:W-:Y:S04]  /*dfb0*/  STL [R1+0x37fc], R2 ;  /* 0x0037fc0201007387 */ /* 0x0001e80000100800 */
[----:B-----5:R-:W-:Y:S04]  /*dfc0*/  STL [R1+0x3104], R29 ;  /* 0x0031041d01007387 */ /* 0x020fe80000100800 */
        /* <DEDUP_REMOVED lines=22> */
[----:B------:R-:W2:Y:S01]  /*e130*/  LDL.LU R7, [R1+0x3800] ;  /* 0x0038000001077983 */ /* 0x000ea20000300800 */
[----:B------:R-:W-:-:S02]  /*e140*/  ISETP.GT.AND P0, PT, R4, RZ, PT ;  /* 0x000000ff0400720c */ /* 0x000fc40003f04270 */
[----:B0-----:R-:W-:Y:S02]  /*e150*/  PRMT R2, RZ, 0x7610, R2 ;  /* 0x00007610ff027816 */ /* 0x001fe40000000002 */
[----:B------:R-:W-:Y:S02]  /*e160*/  PRMT R14, RZ, 0x7610, R14 ;  /* 0x00007610ff0e7816 */ /* 0x000fe4000000000e */
[----:B------:R-:W-:-:S07]  /*e170*/  PRMT R15, RZ, 0x7610, R15 ;  /* 0x00007610ff0f7816 */ /* 0x000fce000000000f */
[----:B--2---:R-:W2:Y:S04]  /*e180*/  @P0 LDG.E.U16 R2, [R6.64] ;  /* 0x0000000606020981 */ /* 0x004ea8000c1e1500 */
[----:B--2---:R0:W-:Y:S04]  /*e190*/  STL [R1+0xbe8], R2 ;  /* 0x000be80201007387 */ /* 0x0041e80000100800 */
[----:B0-----:R-:W2:Y:S04]  /*e1a0*/  LDL.LU R2, [R1+0x37fc] ;  /* 0x0037fc0001027983 */ /* 0x001ea80000300800 */
[----:B------:R-:W3:Y:S04]  /*e1b0*/  LDL.64 R6, [R1+0x688] ;  /* 0x0006880001067983 */ /* 0x000ee80000100a00 */
[----:B---3--:R-:W3:Y:S04]  /*e1c0*/  @P0 LDG.E.U16 R14, [R6.64] ;  /* 0x00000006060e0981 */ /* 0x008ee8000c1e1500 */
[----:B---3--:R0:W-:Y:S04]  /*e1d0*/  STL [R1+0xbe4], R14 ;  /* 0x000be40e01007387 */ /* 0x0081e80000100800 */
[----:B0-----:R-:W3:Y:S04]  /*e1e0*/  LDL.LU R14, [R1+0x37f8] ;  /* 0x0037f800010e7983 */ /* 0x001ee80000300800 */
[----:B------:R-:W4:Y:S01]  /*e1f0*/  LDL.64 R6, [R1+0x680] ;  /* 0x0006800001067983 */ /* 0x000f220000100a00 */
[----:B---3--:R-:W-:-:S03]  /*e200*/  PRMT R14, RZ, 0x7610, R14 ;  /* 0x00007610ff0e7816 */ /* 0x008fc6000000000e */
[----:B----4-:R-:W3:Y:S04]  /*e210*/  @P0 LDG.E.U16 R15, [R6.64] ;  /* 0x00000006060f0981 */ /* 0x010ee8000c1e1500 */
        /* <DEDUP_REMOVED lines=8> */
[----:B------:R-:W-:-:S02]  /*e2a0*/  ISETP.GT.AND P1, PT, R4, 0x1, PT ;  /* 0x000000010400780c */ /* 0x000fc40003f24270 */
[----:B---3--:R-:W-:Y:S01]  /*e2b0*/  PRMT R14, RZ, 0x7610, R14 ;  /* 0x00007610ff0e7816 */ /* 0x008fe2000000000e */
        /* <DEDUP_REMOVED lines=18> */
[----:B------:R-:W4:Y:S04]  /*e3e0*/  LDL R6, [R1+0x18d0] ;  /* 0x0018d00001067983 */ /* 0x000f280000100800 */
[----:B------:R-:W4:Y:S01]  /*e3f0*/  LDL R7, [R1+0x18d4] ;  /* 0x0018d40001077983 */ /* 0x000f220000100800 */
[----:B---3--:R-:W-:-:S02]  /*e400*/  PRMT R14, RZ, 0x7610, R14 ;  /* 0x00007610ff0e7816 */ /* 0x008fc4000000000e */
[----:B----4-:R-:W-:-:S04]  /*e410*/  @P1 LOP3.LUT R7, R7, R6, RZ, 0x3c, !PT ;  /* 0x0000000607071212 */ /* 0x010fc800078e3cff */
[----:B------:R-:W-:-:S04]  /*e420*/  @P1 LOP3.LUT R6, R7, R6, RZ, 0x3c, !PT ;  /* 0x0000000607061212 */ /* 0x000fc800078e3cff */
[----:B------:R-:W-:-:S05]  /*e430*/  @P1 LOP3.LUT R7, R7, R6, RZ, 0x3c, !PT ;  /* 0x0000000607071212 */ /* 0x000fca00078e3cff */
[----:B------:R-:W3:Y:S04]  /*e440*/  @P1 LDG.E.U16 R15, [R6.64] ;  /* 0x00000006060f1981 */ /* 0x000ee8000c1e1500 */
        /* <DEDUP_REMOVED lines=31> */
[----:B------:R-:W-:-:S02]  /*e640*/  ISETP.GT.AND P0, PT, R4, 0x2, PT ;  /* 0x000000020400780c */ /* 0x000fc40003f04270 */
[----:B---3--:R-:W-:Y:S02]  /*e650*/  PRMT R14, RZ, 0x7610, R14 ;  /* 0x00007610ff0e7816 */ /* 0x008fe4000000000e */
        /* <DEDUP_REMOVED lines=1309> */
[----:B0-----:R-:W3:Y:S01]  /*13830*/  LDL.LU R14, [R1+0x3590] ;  /* 0x00359000010e7983 */ /* 0x001ee20000300800 */
[----:B------:R-:W4:Y:S02]  /*13840*/  LDL R6, [R1+0x1430] ;  /* 0x0014300001067983 */ /* 0x000f240000100800 */
        /* <DEDUP_REMOVED lines=175> */
[----:B------:R-:W-:-:S02]  /*14340*/  PRMT R3, RZ, 0x7610, R3 ;  /* 0x00007610ff037816 */ /* 0x000fc40000000003 */
[----:B----4-:R-:W-:-:S04]  /*14350*/  @P1 LOP3.LUT R7, R7, R6, RZ, 0x3c, !PT ;  /* 0x0000000607071212 */ /* 0x010fc800078e3cff */
[----:B------:R-:W-:-:S04]  /*14360*/  @P1 LOP3.LUT R6, R7, R6, RZ, 0x3c, !PT ;  /* 0x0000000607061212 */ /* 0x000fc800078e3cff */
[----:B------:R-:W-:-:S05]  /*14370*/  @P1 LOP3.LUT R7, R7, R6, RZ, 0x3c, !PT ;  /* 0x0000000607071212 */ /* 0x000fca00078e3cff */
[----:B------:R-:W4:Y:S04]  /*14380*/  @P1 LDG.E.U16 R14, [R6.64] ;  /* 0x00000006060e1981 */ /* 0x000f28000c1e1500 */
[----:B----4-:R0:W-:Y:S04]  /*14390*/  STL [R1+0x8f0], R14 ;  /* 0x0008f00e01007387 */ /* 0x0101e80000100800 */
[----:B0-----:R-:W4:Y:S01]  /*143a0*/  LDL.LU R14, [R1+0x3540] ;  /* 0x00354000010e7983 */ /* 0x001f220000300800 */
[----:B------:R-:W2:Y:S02]  /*143b0*/  LDL R6, [R1+0x1390] ;  /* 0x0013900001067983 */ /* 0x000ea40000100800 */
[----:B------:R-:W2:Y:S01]  /*143c0*/  LDL R7, [R1+0x1394] ;  /* 0x0013940001077983 */ /* 0x000ea20000100800 */
[----:B----4-:R-:W-:-:S02]  /*143d0*/  PRMT R14, RZ, 0x7610, R14 ;  /* 0x00007610ff0e7816 */ /* 0x010fc4000000000e */
[----:B--2---:R-:W-:-:S04]  /*143e0*/  @P0 LOP3.LUT R7, R7, R6, RZ, 0x3c, !PT ;  /* 0x0000000607070212 */ /* 0x004fc800078e3cff */
[----:B------:R-:W-:-:S04]  /*143f0*/  @P0 LOP3.LUT R6, R7, R6, RZ, 0x3c, !PT ;  /* 0x0000000607060212 */ /* 0x000fc800078e3cff */
[----:B------:R-:W-:-:S05]  /*14400*/  @P0 LOP3.LUT R7, R7, R6, RZ, 0x3c, !PT ;  /* 0x0000000607070212 */ /* 0x000fca00078e3cff */
[----:B------:R0:W2:Y:S04]  /*14410*/  @P0 LDG.E.U16 R3, [R6.64] ;  /* 0x0000000606030981 */ /* 0x0000a8000c1e1500 */
[----:B0-----:R-:W4:Y:S04]  /*14420*/  LDL R6, [R1+0x1388] ;  /* 0x0013880001067983 */ /* 0x001f280000100800 */
[----:B------:R-:W4:Y:S01]  /*14430*/  LDL R7, [R1+0x138c] ;  /* 0x00138c0001077983 */ /* 0x000f220000100800 */
[----:B---3--:R-:W-:-:S03]  /*14440*/  PRMT R15, RZ, 0x7610, R15 ;  /* 0x00007610ff0f7816 */ /* 0x008fc6000000000f */
[----:B--2---:R-:W-:Y:S01]  /*14450*/  STL [R1+0x2fcc], R3 ;  /* 0x002fcc0301007387 */ /* 0x004fe20000100800 */
[----:B----4-:R-:W-:-:S04]  /*14460*/  @P0 LOP3.LUT R7, R7, R6, RZ, 0x3c, !PT ;  /* 0x0000000607070212 */ /* 0x010fc800078e3cff */
[----:B------:R-:W-:-:S04]  /*14470*/  @P0 LOP3.LUT R6, R7, R6, RZ, 0x3c, !PT ;  /* 0x0000000607060212 */ /* 0x000fc800078e3cff */
[----:B------:R-:W-:-:S05]  /*14480*/  @P0 LOP3.LUT R7, R7, R6, RZ, 0x3c, !PT ;  /* 0x0000000607070212 */ /* 0x000fca00078e3cff */
[----:B------:R-:W2:Y:S04]  /*14490*/  @P0 LDG.E.U16 R14, [R6.64] ;  /* 0x00000006060e0981 */ /* 0x000ea8000c1e1500 */
[----:B--2---:R0:W-:Y:S04]  /*144a0*/  STL [R1+0x9e0], R14 ;  /* 0x0009e00e01007387 */ /* 0x0041e80000100800 */
[----:B0-----:R-:W2:Y:S01]  /*144b0*/  LDL.LU R14, [R1+0x353c] ;  /* 0x00353c00010e7983 */ /* 0x001ea20000300800 */
[----:B------:R-:W3:Y:S02]  /*144c0*/  LDL R6, [R1+0x1380] ;  /* 0x0013800001067983 */ /* 0x000ee40000100800 */
[----:B------:R-:W3:Y:S01]  /*144d0*/  LDL R7, [R1+0x1384] ;  /* 0x0013840001077983 */ /* 0x000ee20000100800 */
[----:B--2---:R-:W-:-:S02]  /*144e0*/  PRMT R14, RZ, 0x7610, R14 ;  /* 0x00007610ff0e7816 */ /* 0x004fc4000000000e */
[----:B---3--:R-:W-:-:S04]  /*144f0*/  @P0 LOP3.LUT R7, R7, R6, RZ, 0x3c, !PT ;  /* 0x0000000607070212 */ /* 0x008fc800078e3cff */
        /* <DEDUP_REMOVED lines=16> */
[----:B------:R-:W-:-:S02]  /*14600*/  ISETP.GT.AND P1, PT, R4, 0x17, PT ;  /* 0x000000170400780c */ /* 0x000fc40003f24270 */
[----:B--2---:R-:W-:Y:S02]  /*14610*/  PRMT R14, RZ, 0x7610, R14 ;  /* 0x00007610ff0e7816 */ /* 0x004fe4000000000e */
        /* <DEDUP_REMOVED lines=1996> */
[----:B------:R-:W3:Y:S02]  /*1c2e0*/  LDL R7, [R1+0xc9c] ;  /* 0x000c9c0001077983 */ /* 0x000ee40000100800 */
[----:B---3--:R-:W-:-:S04]  /*1c2f0*/  @P1 LOP3.LUT R7, R7, R6, RZ, 0x3c, !PT ;  /* 0x0000000607071212 */ /* 0x008fc800078e3cff */
        /* <DEDUP_REMOVED lines=275> */
[----:B------:R0:W4:Y:S04]  /*1d430*/  @P1 LDG.E.U16 R3, [R6.64] ;  /* 0x0000000606031981 */ /* 0x000128000c1e1500 */
[----:B0-----:R-:W2:Y:S04]  /*1d440*/  LDL R6, [R1+0x1928] ;  /* 0x0019280001067983 */ /* 0x001ea80000100800 */
[----:B------:R-:W2:Y:S01]  /*1d450*/  LDL R7, [R1+0x1938] ;  /* 0x0019380001077983 */ /* 0x000ea20000100800 */
[----:B---3--:R-:W-:-:S03]  /*1d460*/  PRMT R14, RZ, 0x7610, R14 ;  /* 0x00007610ff0e7816 */ /* 0x008fc6000000000e */
[----:B----4-:R-:W-:Y:S01]  /*1d470*/  STL [R1+0x2ffc], R3 ;  /* 0x002ffc0301007387 */ /* 0x010fe20000100800 */
[----:B--2---:R-:W-:-:S04]  /*1d480*/  @P1 LOP3.LUT R7, R7, R6, RZ, 0x3c, !PT ;  /* 0x0000000607071212 */ /* 0x004fc800078e3cff */
        /* <DEDUP_REMOVED lines=144> */
[----:B------:R-:W-:-:S02]  /*1dd90*/  PRMT R15, RZ, 0x7610, R15 ;  /* 0x00007610ff0f7816 */ /* 0x000fc4000000000f */
        /* <DEDUP_REMOVED lines=9> */
[----:B------:R-:W-:Y:S02]  /*1de30*/  ISETP.GT.AND P0, PT, R4, 0x38, PT ;  /* 0x000000380400780c */ /* 0x000fe40003f04270 */
        /* <DEDUP_REMOVED lines=8> */
[----:B------:R-:W-:-:S02]  /*1dec0*/  PRMT R29, RZ, 0x7610, R29 ;  /* 0x00007610ff1d7816 */ /* 0x000fc4000000001d */
[----:B--2---:R-:W-:-:S04]  /*1ded0*/  @P0 LOP3.LUT R7, R7, R6, RZ, 0x3c, !PT ;  /* 0x0000000607070212 */ /* 0x004fc800078e3cff */
[----:B------:R-:W-:-:S04]  /*1dee0*/  @P0 LOP3.LUT R6, R7, R6, RZ, 0x3c, !PT ;  /* 0x0000000607060212 */ /* 0x000fc800078e3cff */
[----:B------:R-:W-:-:S05]  /*1def0*/  @P0 LOP3.LUT R7, R7, R6, RZ, 0x3c, !PT ;  /* 0x0000000607070212 */ /* 0x000fca00078e3cff */
[----:B------:R-:W2:Y:S04]  /*1df00*/  @P0 LDG.E.U16 R29, [R6.64] ;  /* 0x00000006061d0981 */ /* 0x000ea8000c1e1500 */
[----:B--2---:R0:W-:Y:S04]  /*1df10*/  STL [R1+0x84], R29 ;  /* 0x0000841d01007387 */ /* 0x0041e80000100800 */
[----:B0-----:R-:W2:Y:S01]  /*1df20*/  LDL.LU R29, [R1+0x3104] ;  /* 0x00310400011d7983 */ /* 0x001ea20000300800 */
        /* <DEDUP_REMOVED lines=57> */
[----:B------:R-:W-:Y:S02]  /*1e2c0*/  ISETP.GT.AND P1, PT, R4, 0x39, PT ;  /* 0x000000390400780c */ /* 0x000fe40003f24270 */
        /* <DEDUP_REMOVED lines=12> */
[----:B------:R0:W2:Y:S04]  /*1e390*/  @P1 LDG.E.U16 R14, [R6.64] ;  /* 0x00000006060e1981 */ /* 0x0000a8000c1e1500 */
[----:B0-----:R-:W3:Y:S04]  /*1e3a0*/  LDL R6, [R1+0x19f0] ;  /* 0x0019f00001067983 */ /* 0x001ee80000100800 */
[----:B------:R-:W3:Y:S01]  /*1e3b0*/  LDL R7, [R1+0x1a0c] ;  /* 0x001a0c0001077983 */ /* 0x000ee20000100800 */
[----:B------:R-:W-:-:S03]  /*1e3c0*/  PRMT R21, RZ, 0x7610, R21 ;  /* 0x00007610ff157816 */ /* 0x000fc60000000015 */
[----:B--2---:R0:W-:Y:S04]  /*1e3d0*/  STL [R1+0x50], R14 ;  /* 0x0000500e01007387 */ /* 0x0041e80000100800 */
[----:B0-----:R-:W2:Y:S01]  /*1e3e0*/  LDL R14, [R1+0x1a38] ;  /* 0x001a3800010e7983 */ /* 0x001ea20000100800 */
[----:B---3--:R-:W-:-:S04]  /*1e3f0*/  @P1 LOP3.LUT R7, R7, R6, RZ, 0x3c, !PT ;  /* 0x0000000607071212 */ /* 0x008fc800078e3cff */
[----:B------:R-:W-:-:S04]  /*1e400*/  @P1 LOP3.LUT R6, R7, R6, RZ, 0x3c, !PT ;  /* 0x0000000607061212 */ /* 0x000fc800078e3cff */
[----:B------:R-:W-:-:S05]  /*1e410*/  @P1 LOP3.LUT R7, R7, R6, RZ, 0x3c, !PT ;  /* 0x0000000607071212 */ /* 0x000fca00078e3cff */
[----:B------:R-:W3:Y:S04]  /*1e420*/  @P1 LDG.E.U16 R21, [R6.64] ;  /* 0x0000000606151981 */ /* 0x000ee8000c1e1500 */
[----:B---3--:R0:W-:Y:S04]  /*1e430*/  STL [R1+0x48], R21 ;  /* 0x0000481501007387 */ /* 0x0081e80000100800 */
[----:B0-----:R-:W3:Y:S01]  /*1e440*/  LDL.LU R21, [R1+0x30e4] ;  /* 0x0030e40001157983 */ /* 0x001ee20000300800 */
        /* <DEDUP_REMOVED lines=33> */
[----:B------:R-:W2:Y:S01]  /*1e660*/  @P1 LDG.E.U16 R17, [R6.64] ;  /* 0x0000000606111981 */ /* 0x000ea2000c1e1500 */
[----:B------:R-:W-:-:S03]  /*1e670*/  PRMT R16, RZ, 0x7610, R16 ;  /* 0x00007610ff107816 */ /* 0x000fc60000000010 */
[----:B--2---:R0:W-:Y:S04]  /*1e680*/  STL [R1+0x30], R17 ;  /* 0x0000301101007387 */ /* 0x0041e80000100800 */
[----:B0-----:R-:W2:Y:S01]  /*1e690*/  LDL.LU R17, [R1+0x30d4] ;  /* 0x0030d40001117983 */ /* 0x001ea20000300800 */
[----:B------:R-:W2:Y:S02]  /*1e6a0*/  LDL R7, [R1+0x1a28] ;  /* 0x001a280001077983 */ /* 0x000ea40000100800 */
[----:B------:R-:W-:Y:S02]  /*1e6b0*/  @P1 IMAD.MOV.U32 R6, RZ, RZ, R14 ;  /* 0x000000ffff061224 */ /* 0x000fe400078e000e */
[----:B------:R-:W3:Y:S04]  /*1e6c0*/  LDL R14, [R1+0x1a60] ;  /* 0x001a6000010e7983 */ /* 0x000ee80000100800 */
[----:B--2---:R-:W2:Y:S04]  /*1e6d0*/  @P1 LDG.E.U16 R16, [R6.64] ;  /* 0x0000000606101981 */ /* 0x004ea8000c1e1500 */
        /* <DEDUP_REMOVED lines=73> */
[----:B----4-:R-:W-:-:S02]  /*1eb70*/  PRMT R2, RZ, 0x7610, R2 ;  /* 0x00007610ff027816 */ /* 0x010fc40000000002 */
[----:B------:R-:W-:Y:S02]  /*1eb80*/  ISETP.GT.AND P1, PT, R4, 0x3b, PT ;  /* 0x0000003b0400780c */ /* 0x000fe40003f24270 */
[----:B--2---:R-:W-:-:S04]  /*1eb90*/  @P0 LOP3.LUT R7, R7, R6, RZ, 0x3c, !PT ;  /* 0x0000000607070212 */ /* 0x004fc800078e3cff */
[----:B------:R-:W-:-:S04]  /*1eba0*/  @P0 LOP3.LUT R6, R7, R6, RZ, 0x3c, !PT ;  /* 0x0000000607060212 */ /* 0x000fc800078e3cff */
[----:B------:R-:W-:-:S05]  /*1ebb0*/  @P0 LOP3.LUT R7, R7, R6, RZ, 0x3c, !PT ;  /* 0x0000000607070212 */ /* 0x000fca00078e3cff */
[----:B------:R-:W2:Y:S01]  /*1ebc0*/  @P0 LDG.E.U16 R2, [R6.64] ;  /* 0x0000000606020981 */ /* 0x000ea2000c1e1500 */
[----:B------:R-:W-:-:S03]  /*1ebd0*/  PRMT R3, RZ, 0x7610, R3 ;  /* 0x00007610ff037816 */ /* 0x000fc60000000003 */
[----:B--2---:R0:W-:Y:S01]  /*1ebe0*/  STL [R1+0x4], R2 ;  /* 0x0000040201007387 */ /* 0x0041e20000100800 */
[----:B------:R-:W2:Y:S02]  /*1ebf0*/  LDL R7, [R1+0x1a7c] ;  /* 0x001a7c0001077983 */ /* 0x000ea40000100800 */
[----:B---3--:R-:W-:Y:S01]  /*1ec00*/  @P1 IMAD.MOV.U32 R6, RZ, RZ, R14 ;  /* 0x000000ffff061224 */ /* 0x008fe200078e000e */
[----:B------:R-:W-:Y:S01]  /*1ec10*/  PRMT R29, RZ, 0x7610, R29 ;  /* 0x00007610ff1d7816 */ /* 0x000fe2000000001d */
[----:B------:R-:W3:Y:S01]  /*1ec20*/  LDL R14, [R1+0x1aa4] ;  /* 0x001aa400010e7983 */ /* 0x000ee20000100800 */
[----:B------:R-:W-:Y:S02]  /*1ec30*/  PRMT R28, RZ, 0x7610, R28 ;  /* 0x00007610ff1c7816 */ /* 0x000fe4000000001c */
[----:B------:R-:W-:Y:S02]  /*1ec40*/  PRMT R27, RZ, 0x7610, R27 ;  /* 0x00007610ff1b7816 */ /* 0x000fe4000000001b */
[----:B------:R-:W-:-:S02]  /*1ec50*/  PRMT R26, RZ, 0x7610, R26 ;  /* 0x00007610ff1a7816 */ /* 0x000fc4000000001a */
[----:B------:R-:W-:Y:S02]  /*1ec60*/  PRMT R25, RZ, 0x7610, R25 ;  /* 0x00007610ff197816 */ /* 0x000fe40000000019 */
[----:B------:R-:W-:Y:S02]  /*1ec70*/  PRMT R24, RZ, 0x7610, R24 ;  /* 0x00007610ff187816 */ /* 0x000fe40000000018 */
[----:B------:R-:W-:Y:S02]  /*1ec80*/  ISETP.GT.AND P0, PT, R4, 0x3c, PT ;  /* 0x0000003c0400780c */ /* 0x000fe40003f04270 */
[----:B------:R-:W-:Y:S02]  /*1ec90*/  PRMT R23, RZ, 0x7610, R23 ;  /* 0x00007610ff177816 */ /* 0x000fe40000000017 */
[----:B------:R-:W-:Y:S02]  /*1eca0*/  PRMT R22, RZ, 0x7610, R22 ;  /* 0x00007610ff167816 */ /* 0x000fe40000000016 */
[----:B------:R-:W-:-:S02]  /*1ecb0*/  PRMT R21, RZ, 0x7610, R21 ;  /* 0x00007610ff157816 */ /* 0x000fc40000000015 */
[----:B------:R-:W-:Y:S02]  /*1ecc0*/  PRMT R20, RZ, 0x7610, R20 ;  /* 0x00007610ff147816 */ /* 0x000fe40000000014 */
[----:B------:R-:W-:Y:S02]  /*1ecd0*/  PRMT R19, RZ, 0x7610, R19 ;  /* 0x00007610ff137816 */ /* 0x000fe40000000013 */
[----:B------:R-:W-:Y:S02]  /*1ece0*/  PRMT R18, RZ, 0x7610, R18 ;  /* 0x00007610ff127816 */ /* 0x000fe40000000012 */
        /* <DEDUP_REMOVED lines=9> */
[----:B------:R-:W-:Y:S01]  /*1ed80*/  PRMT R0, RZ, 0x7610, R0 ;  /* 0x00007610ff007816 */ /* 0x000fe20000000000 */
[----:B0-----:R-:W0:Y:S02]  /*1ed90*/  S2R R2, SR_TID.X ;  /* 0x0000000000027919 */ /* 0x001e240000002100 */
[----:B0-----:R-:W-:-:S05]  /*1eda0*/  LOP3.LUT R2, R2, 0x3f, RZ, 0xc0, !PT ;  /* 0x0000003f02027812 */ /* 0x001fca00078ec0ff */
[----:B------:R-:W-:Y:S01]  /*1edb0*/  IMAD.SHL.U32 R2, R2, 0x2, RZ ;  /* 0x0000000202027824 */ /* 0x000fe200078e00ff */
[----:B--2---:R0:W2:Y:S04]  /*1edc0*/  @P1 LDG.E.U16 R3, [R6.64] ;  /* 0x0000000606031981 */ /* 0x0040a8000c1e1500 */
[----:B0-----:R-:W4:Y:S04]  /*1edd0*/  LDL R6, [R1+0x1a70] ;  /* 0x001a700001067983 */ /* 0x001f280000100800 */
[----:B------:R-:W4:Y:S02]  /*1ede0*/  LDL R7, [R1+0x1a8c] ;  /* 0x001a8c0001077983 */ /* 0x000f240000100800 */
[----:B----4-:R-:W-:-:S04]  /*1edf0*/  @P1 LOP3.LUT R7, R7, R6, RZ, 0x3c, !PT ;  /* 0x0000000607071212 */ /* 0x010fc800078e3cff */
[----:B------:R-:W-:-:S04]  /*1ee00*/  @P1 LOP3.LUT R6, R7, R6, RZ, 0x3c, !PT ;  /* 0x0000000607061212 */ /* 0x000fc800078e3cff */
[----:B------:R-:W-:Y:S01]  /*1ee10*/  @P1 LOP3.LUT R7, R7, R6, RZ, 0x3c, !PT ;  /* 0x0000000607071212 */ /* 0x000fe200078e3cff */
[----:B--2---:R-:W-:Y:S04]  /*1ee20*/  STL [R1+0x305c], R3 ;  /* 0x00305c0301007387 */ /* 0x004fe80000100800 */
[----:B------:R0:W2:Y:S04]  /*1ee30*/  @P1 LDG.E.U16 R29, [R6.64] ;  /* 0x00000006061d1981 */ /* 0x0000a8000c1e1500 */
[----:B0-----:R-:W4:Y:S01]  /*1ee40*/  LDL R7, [R1+0x1a88] ;  /* 0x001a880001077983 */ /* 0x001f220000100800 */
[----:B------:R-:W-:-:S03]  /*1ee50*/  @P1 IMAD.MOV.U32 R6, RZ, RZ, R15 ;  /* 0x000000ffff061224 */ /* 0x000fc600078e000f */
[----:B--2---:R0:W-:Y:S01]  /*1ee60*/  STL [R1+0x3060], R29 ;  /* 0x0030601d01007387 */ /* 0x0041e20000100800 */
[----:B------:R-:W2:Y:S03]  /*1ee70*/  LDL R15, [R1+0x1ab8] ;  /* 0x001ab800010f7983 */ /* 0x000ea60000100800 */
[----:B----4-:R1:W4:Y:S04]  /*1ee80*/  @P1 LDG.E.U16 R28, [R6.64] ;  /* 0x00000006061c1981 */ /* 0x010328000c1e1500 */
[----:B0-----:R-:W2:Y:S04]  /*1ee90*/  LDL R29, [R1+0x1aac] ;  /* 0x001aac00011d7983 */ /* 0x001ea80000100800 */
[----:B-1----:R-:W2:Y:S04]  /*1eea0*/  LDL R6, [R1+0x1a94] ;  /* 0x001a940001067983 */ /* 0x002ea80000100800 */
[----:B------:R-:W2:Y:S04]  /*1eeb0*/  LDL R7, [R1+0x1aa0] ;  /* 0x001aa00001077983 */ /* 0x000ea80000100800 */
[----:B----4-:R0:W-:Y:S04]  /*1eec0*/  STL [R1+0x3064], R28 ;  /* 0x0030641c01007387 */ /* 0x0101e80000100800 */
[----:B0-----:R-:W4:Y:S01]  /*1eed0*/  LDL R28, [R1+0x1a9c] ;  /* 0x001a9c00011c7983 */ /* 0x001f220000100800 */
[----:B--2---:R-:W-:-:S04]  /*1eee0*/  @P1 LOP3.LUT R7, R7, R6, RZ, 0x3c, !PT ;  /* 0x0000000607071212 */ /* 0x004fc800078e3cff */
[----:B------:R-:W-:-:S04]  /*1eef0*/  @P1 LOP3.LUT R6, R7, R6, RZ, 0x3c, !PT ;  /* 0x0000000607061212 */ /* 0x000fc800078e3cff */
[----:B------:R-:W-:-:S05]  /*1ef00*/  @P1 LOP3.LUT R7, R7, R6, RZ, 0x3c, !PT ;  /* 0x0000000607071212 */ /* 0x000fca00078e3cff */
[----:B------:R3:W2:Y:S02]  /*1ef10*/  @P1 LDG.E.U16 R27, [R6.64] ;  /* 0x00000006061b1981 */ /* 0x0006a4000c1e1500 */
[----:B---3--:R-:W-:Y:S02]  /*1ef20*/  @P1 IMAD.MOV.U32 R6, RZ, RZ, R14 ;  /* 0x000000ffff061224 */ /* 0x008fe400078e000e */
[----:B----4-:R-:W-:-:S05]  /*1ef30*/  @P1 IMAD.MOV.U32 R7, RZ, RZ, R28 ;  /* 0x000000ffff071224 */ /* 0x010fca00078e001c */
[----:B------:R0:W3:Y:S04]  /*1ef40*/  @P1 LDG.E.U16 R26, [R6.64] ;  /* 0x00000006061a1981 */ /* 0x0000e8000c1e1500 */
[----:B--2---:R1:W-:Y:S01]  /*1ef50*/  STL [R1+0x3068], R27 ;  /* 0x0030681b01007387 */ /* 0x0043e20000100800 */
[----:B0-----:R-:W2:Y:S02]  /*1ef60*/  LDL R7, [R1+0x1a90] ;  /* 0x001a900001077983 */ /* 0x001ea40000100800 */
[----:B------:R-:W4:Y:S02]  /*1ef70*/  LDL R28, [R1+0x1ab4] ;  /* 0x001ab400011c7983 */ /* 0x000f240000100800 */
[----:B------:R-:W4:Y:S01]  /*1ef80*/  LDL R14, [R1+0x1ac0] ;  /* 0x001ac000010e7983 */ /* 0x000f220000100800 */
[----:B-1----:R-:W4:Y:S01]  /*1ef90*/  LDL R27, [R1+0x1aa8] ;  /* 0x001aa800011b7983 */ /* 0x002f220000100800 */
[----:B------:R-:W-:-:S03]  /*1efa0*/  @P1 IMAD.MOV.U32 R6, RZ, RZ, R29 ;  /* 0x000000ffff061224 */ /* 0x000fc600078e001d */
[----:B---3--:R0:W-:Y:S01]  /*1efb0*/  STL [R1+0x306c], R26 ;  /* 0x00306c1a01007387 */ /* 0x0081e20000100800 */
[----:B------:R-:W3:Y:S03]  /*1efc0*/  LDL R29, [R1+0x1abc] ;  /* 0x001abc00011d7983 */ /* 0x000ee60000100800 */
[----:B--2---:R1:W2:Y:S04]  /*1efd0*/  @P1 LDG.E.U16 R25, [R6.64] ;  /* 0x0000000606191981 */ /* 0x0042a8000c1e1500 */
[----:B0-----:R-:W2:Y:S01]  /*1efe0*/  LDL R26, [R1+0x1ac4] ;  /* 0x001ac400011a7983 */ /* 0x001ea20000100800 */
[----:B-1----:R-:W-:Y:S02]  /*1eff0*/  @P1 IMAD.MOV.U32 R6, RZ, RZ, R15 ;  /* 0x000000ffff061224 */ /* 0x002fe400078e000f */
[----:B----4-:R-:W-:-:S05]  /*1f000*/  @P1 IMAD.MOV.U32 R7, RZ, RZ, R27 ;  /* 0x000000ffff071224 */ /* 0x010fca00078e001b */
[----:B------:R0:W4:Y:S02]  /*1f010*/  @P1 LDG.E.U16 R24, [R6.64] ;  /* 0x0000000606181981 */ /* 0x000124000c1e1500 */
[----:B0-----:R-:W-:Y:S02]  /*1f020*/  @P1 IMAD.MOV.U32 R6, RZ, RZ, R14 ;  /* 0x000000ffff061224 */ /* 0x001fe400078e000e */
[----:B------:R-:W-:-:S05]  /*1f030*/  @P1 IMAD.MOV.U32 R7, RZ, RZ, R28 ;  /* 0x000000ffff071224 */ /* 0x000fca00078e001c */
[----:B------:R3:W4:Y:S02]  /*1f040*/  @P1 LDG.E.U16 R23, [R6.64] ;  /* 0x0000000606171981 */ /* 0x000724000c1e1500 */
[----:B---3--:R-:W-:Y:S02]  /*1f050*/  @P0 IMAD.MOV.U32 R7, RZ, RZ, R29 ;  /* 0x000000ffff070224 */ /* 0x008fe400078e001d */
[----:B--2---:R-:W-:Y:S01]  /*1f060*/  STL [R1+0x3070], R25 ;  /* 0x0030701901007387 */ /* 0x004fe20000100800 */
[----:B------:R-:W2:Y:S02]  /*1f070*/  LDL R27, [R1+0x1ab0] ;  /* 0x001ab000011b7983 */ /* 0x000ea40000100800 */
[----:B------:R-:W3:Y:S02]  /*1f080*/  LDL R15, [R1+0x1acc] ;  /* 0x001acc00010f7983 */ /* 0x000ee40000100800 */
[----:B------:R-:W-:-:S05]  /*1f090*/  @P0 IMAD.MOV.U32 R6, RZ, RZ, R26 ;  /* 0x000000ffff060224 */ /* 0x000fca00078e001a */
[----:B------:R2:W3:Y:S04]  /*1f0a0*/  @P0 LDG.E.U16 R22, [R6.64] ;  /* 0x0000000606160981 */ /* 0x0004e8000c1e1500 */
[----:B----4-:R-:W-:Y:S01]  /*1f0b0*/  STL [R1+0x3074], R24 ;  /* 0x0030741801007387 */ /* 0x010fe20000100800 */
[----:B------:R-:W4:Y:S02]  /*1f0c0*/  LDL R28, [R1+0x1ac8] ;  /* 0x001ac800011c7983 */ /* 0x000f240000100800 */
[----:B------:R-:W4:Y:S01]  /*1f0d0*/  LDL R14, [R1+0x1ad8] ;  /* 0x001ad800010e7983 */ /* 0x000f220000100800 */
[----:B------:R-:W-:Y:S01]  /*1f0e0*/  STL [R1+0x3078], R23 ;  /* 0x0030781701007387 */ /* 0x000fe20000100800 */
[----:B------:R-:W4:Y:S02]  /*1f0f0*/  LDL R26, [R1+0x1ae0] ;  /* 0x001ae000011a7983 */ /* 0x000f240000100800 */
[----:B--2---:R-:W-:-:S02]  /*1f100*/  @P0 IMAD.MOV.U32 R7, RZ, RZ, R27 ;  /* 0x000000ffff070224 */ /* 0x004fc400078e001b */
[----:B---3--:R-:W-:-:S05]  /*1f110*/  @P0 IMAD.MOV.U32 R6, RZ, RZ, R15 ;  /* 0x000000ffff060224 */ /* 0x008fca00078e000f */
[----:B------:R4:W2:Y:S04]  /*1f120*/  @P0 LDG.E.U16 R21, [R6.64] ;  /* 0x0000000606150981 */ /* 0x0008a8000c1e1500 */
[----:B------:R0:W-:Y:S01]  /*1f130*/  STL [R1+0x3030], R22 ;  /* 0x0030301601007387 */ /* 0x0001e20000100800 */
[----:B------:R-:W3:Y:S02]  /*1f140*/  LDL R29, [R1+0x1ae4] ;  /* 0x001ae400011d7983 */ /* 0x000ee40000100800 */
[----:B------:R-:W3:Y:S02]  /*1f150*/  LDL R27, [R1+0x1ad0] ;  /* 0x001ad000011b7983 */ /* 0x000ee40000100800 */
[----:B------:R-:W3:Y:S02]  /*1f160*/  LDL R15, [R1+0x1aec] ;  /* 0x001aec00010f7983 */ /* 0x000ee40000100800 */
[----:B----4-:R-:W-:Y:S01]  /*1f170*/  @P0 IMAD.MOV.U32 R7, RZ, RZ, R28 ;  /* 0x000000ffff070224 */ /* 0x010fe200078e001c */
[----:B0-----:R-:W4:Y:S01]  /*1f180*/  LDL R22, [R1+0x1ad4] ;  /* 0x001ad40001167983 */ /* 0x001f220000100800 */
[----:B------:R-:W-:-:S05]  /*1f190*/  @P0 IMAD.MOV.U32 R6, RZ, RZ, R14 ;  /* 0x000000ffff060224 */ /* 0x000fca00078e000e */
[----:B------:R0:W3:Y:S02]  /*1f1a0*/  @P0 LDG.E.U16 R20, [R6.64] ;  /* 0x0000000606140981 */ /* 0x0000e4000c1e1500 */
[----:B0-----:R-:W-:Y:S02]  /*1f1b0*/  @P0 IMAD.MOV.U32 R6, RZ, RZ, R26 ;  /* 0x000000ffff060224 */ /* 0x001fe400078e001a */
[----:B--2---:R-:W-:Y:S01]  /*1f1c0*/  STL [R1+0x3034], R21 ;  /* 0x0030341501007387 */ /* 0x004fe20000100800 */
[----:B------:R-:W2:Y:S02]  /*1f1d0*/  LDL R28, [R1+0x1ae8] ;  /* 0x001ae800011c7983 */ /* 0x000ea40000100800 */
[----:B------:R-:W2:Y:S02]  /*1f1e0*/  LDL R14, [R1+0x1af8] ;  /* 0x001af800010e7983 */ /* 0x000ea40000100800 */
[----:B----4-:R-:W-:-:S05]  /*1f1f0*/  @P0 IMAD.MOV.U32 R7, RZ, RZ, R22 ;  /* 0x000000ffff070224 */ /* 0x010fca00078e0016 */
[----:B------:R0:W4:Y:S04]  /*1f200*/  @P0 LDG.E.U16 R19, [R6.64] ;  /* 0x0000000606130981 */ /* 0x000128000c1e1500 */
[----:B---3--:R-:W-:Y:S01]  /*1f210*/  STL [R1+0x3038], R20 ;  /* 0x0030381401007387 */ /* 0x008fe20000100800 */
[----:B------:R-:W3:Y:S02]  /*1f220*/  LDL R26, [R1+0x1af4] ;  /* 0x001af400011a7983 */ /* 0x000ee40000100800 */
[----:B------:R-:W2:Y:S01]  /*1f230*/  LDL R22, [R1+0x1b00] ;  /* 0x001b000001167983 */ /* 0x000ea20000100800 */
[----:B0-----:R-:W2:Y:S01]  /*1f240*/  LDL R7, [R1+0x1adc] ;  /* 0x001adc0001077983 */ /* 0x001ea20000100800 */
[----:B------:R-:W-:-:S05]  /*1f250*/  @P0 IMAD.MOV.U32 R6, RZ, RZ, R29 ;  /* 0x000000ffff060224 */ /* 0x000fca00078e001d */
[----:B--2---:R0:W2:Y:S02]  /*1f260*/  @P0 LDG.E.U16 R18, [R6.64] ;  /* 0x0000000606120981 */ /* 0x0040a4000c1e1500 */
[----:B0-----:R-:W-:Y:S02]  /*1f270*/  @P0 IMAD.MOV.U32 R6, RZ, RZ, R15 ;  /* 0x000000ffff060224 */ /* 0x001fe400078e000f */
[----:B------:R-:W-:-:S05]  /*1f280*/  @P0 IMAD.MOV.U32 R7, RZ, RZ, R27 ;  /* 0x000000ffff070224 */ /* 0x000fca00078e001b */
[----:B------:R0:W2:Y:S04]  /*1f290*/  @P0 LDG.E.U16 R17, [R6.64] ;  /* 0x0000000606110981 */ /* 0x0000a8000c1e1500 */
[----:B----4-:R-:W-:Y:S01]  /*1f2a0*/  STL [R1+0x303c], R19 ;  /* 0x00303c1301007387 */ /* 0x010fe20000100800 */
[----:B0-----:R-:W-:Y:S02]  /*1f2b0*/  @P0 IMAD.MOV.U32 R6, RZ, RZ, R14 ;  /* 0x000000ffff060224 */ /* 0x001fe400078e000e */
[----:B------:R-:W-:-:S05]  /*1f2c0*/  @P0 IMAD.MOV.U32 R7, RZ, RZ, R28 ;  /* 0x000000ffff070224 */ /* 0x000fca00078e001c */
[----:B------:R0:W4:Y:S02]  /*1f2d0*/  @P0 LDG.E.U16 R16, [R6.64] ;  /* 0x0000000606100981 */ /* 0x000124000c1e1500 */
[----:B0-----:R-:W-:Y:S02]  /*1f2e0*/  @P0 IMAD.MOV.U32 R6, RZ, RZ, R22 ;  /* 0x000000ffff060224 */ /* 0x001fe400078e0016 */
[----:B---3--:R-:W-:-:S05]  /*1f2f0*/  @P0 IMAD.MOV.U32 R7, RZ, RZ, R26 ;  /* 0x000000ffff070224 */ /* 0x008fca00078e001a */
[----:B------:R-:W3:Y:S04]  /*1f300*/  @P0 LDG.E.U16 R13, [R6.64] ;  /* 0x00000006060d0981 */ /* 0x000ee8000c1e1500 */
[----:B--2---:R-:W-:Y:S01]  /*1f310*/  STL [R1+0x3040], R18 ;  /* 0x0030401201007387 */ /* 0x004fe20000100800 */
[----:B------:R-:W2:Y:S02]  /*1f320*/  LDL R27, [R1+0x1afc] ;  /* 0x001afc00011b7983 */ /* 0x000ea40000100800 */
[----:B------:R-:W2:Y:S01]  /*1f330*/  LDL R15, [R1+0x1b04] ;  /* 0x001b0400010f7983 */ /* 0x000ea20000100800 */
[----:B------:R-:W-:Y:S01]  /*1f340*/  ISETP.GT.AND P1, PT, R4, 0x3d, PT ;  /* 0x0000003d0400780c */ /* 0x000fe20003f24270 */
[----:B------:R-:W-:Y:S01]  /*1f350*/  STL [R1+0x3044], R17 ;  /* 0x0030441101007387 */ /* 0x000fe20000100800 */
[----:B------:R-:W2:Y:S03]  /*1f360*/  LDL R14, [R1+0x1b0c] ;  /* 0x001b0c00010e7983 */ /* 0x000ea60000100800 */
[----:B----4-:R-:W-:Y:S01]  /*1f370*/  STL [R1+0x3048], R16 ;  /* 0x0030481001007387 */ /* 0x010fe20000100800 */
[----:B------:R-:W4:Y:S02]  /*1f380*/  LDL R26, [R1+0x1b08] ;  /* 0x001b0800011a7983 */ /* 0x000f240000100800 */
[----:B------:R-:W4:Y:S01]  /*1f390*/  LDL R22, [R1+0x1b18] ;  /* 0x001b180001167983 */ /* 0x000f220000100800 */
[----:B---3--:R0:W-:Y:S01]  /*1f3a0*/  STL [R1+0x304c], R13 ;  /* 0x00304c0d01007387 */ /* 0x0081e20000100800 */
[----:B------:R-:W3:Y:S02]  /*1f3b0*/  LDL R29, [R1+0x1b14] ;  /* 0x001b1400011d7983 */ /* 0x000ee40000100800 */
[----:B------:R-:W3:Y:S01]  /*1f3c0*/  LDL R28, [R1+0x1b20] ;  /* 0x001b2000011c7983 */ /* 0x000ee20000100800 */
[----:B0-----:R-:W3:Y:S01]  /*1f3d0*/  LDL R13, [R1+0x1af0] ;  /* 0x001af000010d7983 */ /* 0x001ee20000100800 */
[----:B--2---:R-:W-:-:S02]  /*1f3e0*/  @P1 IMAD.MOV.U32 R7, RZ, RZ, R27 ;  /* 0x000000ffff071224 */ /* 0x004fc400078e001b */
[----:B------:R-:W-:Y:S01]  /*1f3f0*/  @P1 IMAD.MOV.U32 R6, RZ, RZ, R15 ;  /* 0x000000ffff061224 */ /* 0x000fe200078e000f */
[----:B------:R-:W2:Y:S04]  /*1f400*/  LDL R27, [R1+0x1b1c] ;  /* 0x001b1c00011b7983 */ /* 0x000ea80000100800 */
[----:B------:R-:W2:Y:S04]  /*1f410*/  LDL R15, [R1+0x1b24] ;  /* 0x001b2400010f7983 */ /* 0x000ea80000100800 */
[----:B------:R0:W2:Y:S02]  /*1f420*/  @P1 LDG.E.U16 R12, [R6.64] ;  /* 0x00000006060c1981 */ /* 0x0000a4000c1e1500 */
[----:B0-----:R-:W-:-:S02]  /*1f430*/  @P1 IMAD.MOV.U32 R6, RZ, RZ, R14 ;  /* 0x000000ffff061224 */ /* 0x001fc400078e000e */
[----:B---3--:R-:W-:-:S05]  /*1f440*/  @P1 IMAD.MOV.U32 R7, RZ, RZ, R13 ;  /* 0x000000ffff071224 */ /* 0x008fca00078e000d */
[----:B------:R4:W3:Y:S04]  /*1f450*/  @P1 LDG.E.U16 R11, [R6.64] ;  /* 0x00000006060b1981 */ /* 0x0008e8000c1e1500 */
[----:B--2---:R-:W-:Y:S01]  /*1f460*/  STL [R1+0x2ff8], R12 ;  /* 0x002ff80c01007387 */ /* 0x004fe20000100800 */
[----:B------:R-:W2:Y:S02]  /*1f470*/  LDL R14, [R1+0x1b10] ;  /* 0x001b1000010e7983 */ /* 0x000ea40000100800 */
[----:B------:R-:W3:Y:S02]  /*1f480*/  LDL R13, [R1+0x1b2c] ;  /* 0x001b2c00010d7983 */ /* 0x000ee40000100800 */
[----:B----4-:R-:W-:Y:S02]  /*1f490*/  @P1 IMAD.MOV.U32 R6, RZ, RZ, R22 ;  /* 0x000000ffff061224 */ /* 0x010fe400078e0016 */
[----:B------:R-:W-:-:S05]  /*1f4a0*/  @P1 IMAD.MOV.U32 R7, RZ, RZ, R26 ;  /* 0x000000ffff071224 */ /* 0x000fca00078e001a */
[----:B------:R0:W4:Y:S02]  /*1f4b0*/  @P1 LDG.E.U16 R10, [R6.64] ;  /* 0x00000006060a1981 */ /* 0x000124000c1e1500 */
[----:B0-----:R-:W-:Y:S02]  /*1f4c0*/  @P1 IMAD.MOV.U32 R6, RZ, RZ, R28 ;  /* 0x000000ffff061224 */ /* 0x001fe400078e001c */
[----:B------:R-:W-:-:S05]  /*1f4d0*/  @P1 IMAD.MOV.U32 R7, RZ, RZ, R29 ;  /* 0x000000ffff071224 */ /* 0x000fca00078e001d */
[----:B------:R0:W4:Y:S02]  /*1f4e0*/  @P1 LDG.E.U16 R9, [R6.64] ;  /* 0x0000000606091981 */ /* 0x000124000c1e1500 */
[----:B0-----:R-:W-:Y:S02]  /*1f4f0*/  @P1 IMAD.MOV.U32 R6, RZ, RZ, R15 ;  /* 0x000000ffff061224 */ /* 0x001fe400078e000f */
[----:B------:R-:W-:-:S05]  /*1f500*/  @P1 IMAD.MOV.U32 R7, RZ, RZ, R27 ;  /* 0x000000ffff071224 */ /* 0x000fca00078e001b */
[----:B------:R0:W4:Y:S02]  /*1f510*/  @P1 LDG.E.U16 R8, [R6.64] ;  /* 0x0000000606081981 */ /* 0x000124000c1e1500 */
[----:B0-----:R-:W-:Y:S01]  /*1f520*/  PRMT R7, RZ, 0x7610, R7 ;  /* 0x00007610ff077816 */ /* 0x001fe20000000007 */
[----:B--2---:R-:W-:Y:S02]  /*1f530*/  @P1 IMAD.MOV.U32 R15, RZ, RZ, R14 ;  /* 0x000000ffff0f1224 */ /* 0x004fe400078e000e */
[----:B---3--:R-:W-:-:S05]  /*1f540*/  @P1 IMAD.MOV.U32 R14, RZ, RZ, R13 ;  /* 0x000000ffff0e1224 */ /* 0x008fca00078e000d */
[----:B------:R-:W2:Y:S04]  /*1f550*/  @P1 LDG.E.U16 R7, [R14.64] ;  /* 0x000000060e071981 */ /* 0x000ea8000c1e1500 */
[----:B------:R-:W-:Y:S01]  /*1f560*/  STL [R1+0x3000], R11 ;  /* 0x0030000b01007387 */ /* 0x000fe20000100800 */
[----:B------:R-:W3:Y:S02]  /*1f570*/  LDL R26, [R1+0x1b28] ;  /* 0x001b2800011a7983 */ /* 0x000ee40000100800 */
[----:B------:R-:W3:Y:S02]  /*1f580*/  LDL R22, [R1+0x1b38] ;  /* 0x001b380001167983 */ /* 0x000ee40000100800 */
[----:B----4-:R-:W-:Y:S01]  /*1f590*/  STL [R1+0x3004], R10 ;  /* 0x0030040a01007387 */ /* 0x010fe20000100800 */
[----:B------:R0:W-:Y:S01]  /*1f5a0*/  STL [R1+0x3008], R9 ;  /* 0x0030080901007387 */ /* 0x0001e20000100800 */
[----:B------:R-:W4:Y:S03]  /*1f5b0*/  LDL R29, [R1+0x1b40] ;  /* 0x001b4000011d7983 */ /* 0x000f260000100800 */
[----:B------:R-:W-:Y:S01]  /*1f5c0*/  STL [R1+0x300c], R8 ;  /* 0x00300c0801007387 */ /* 0x000fe20000100800 */
[----:B------:R-:W4:Y:S02]  /*1f5d0*/  LDL R28, [R1+0x1b3c] ;  /* 0x001b3c00011c7983 */ /* 0x000f240000100800 */
[----:B------:R-:W4:Y:S01]  /*1f5e0*/  LDL R13, [R1+0x1b44] ;  /* 0x001b4400010d7983 */ /* 0x000f220000100800 */
[----:B--2---:R1:W-:Y:S01]  /*1f5f0*/  STL [R1+0x3010], R7 ;  /* 0x0030100701007387 */ /* 0x0043e20000100800 */
[----:B------:R-:W2:Y:S02]  /*1f600*/  LDL R27, [R1+0x1b30] ;  /* 0x001b3000011b7983 */ /* 0x000ea40000100800 */
[----:B0-----:R-:W2:Y:S01]  /*1f610*/  LDL R9, [R1+0x1b4c] ;  /* 0x001b4c0001097983 */ /* 0x001ea20000100800 */
[----:B-1----:R-:W2:Y:S01]  /*1f620*/  LDL R7, [R1+0x1b34] ;  /* 0x001b340001077983 */ /* 0x002ea20000100800 */
[----:B------:R-:W-:-:S02]  /*1f630*/  PRMT R6, RZ, 0x7610, R6 ;  /* 0x00007610ff067816 */ /* 0x000fc40000000006 */
[----:B------:R-:W-:Y:S01]  /*1f640*/  ISETP.GT.AND P0, PT, R4, 0x3e, PT ;  /* 0x0000003e0400780c */ /* 0x000fe20003f04270 */
[----:B---3--:R-:W-:Y:S02]  /*1f650*/  @P1 IMAD.MOV.U32 R14, RZ, RZ, R22 ;  /* 0x000000ffff0e1224 */ /* 0x008fe400078e0016 */
[----:B------:R-:W-:Y:S01]  /*1f660*/  @P1 IMAD.MOV.U32 R15, RZ, RZ, R26 ;  /* 0x000000ffff0f1224 */ /* 0x000fe200078e001a */
[----:B------:R-:W3:Y:S04]  /*1f670*/  LDL R22, [R1+0x1b58] ;  /* 0x001b580001167983 */ /* 0x000ee80000100800 */
[----:B------:R-:W3:Y:S04]  /*1f680*/  LDL R26, [R1+0x1b48] ;  /* 0x001b4800011a7983 */ /* 0x000ee80000100800 */
[----:B------:R4:W3:Y:S01]  /*1f690*/  @P1 LDG.E.U16 R6, [R14.64] ;  /* 0x000000060e061981 */ /* 0x0008e2000c1e1500 */
[----:B------:R-:W-:Y:S01]  /*1f6a0*/  PRMT R11, RZ, 0x7610, R11 ;  /* 0x00007610ff0b7816 */ /* 0x000fe2000000000b */
[----:B----4-:R-:W-:-:S02]  /*1f6b0*/  @P1 IMAD.MOV.U32 R14, RZ, RZ, R29 ;  /* 0x000000ffff0e1224 */ /* 0x010fc400078e001d */
[----:B--2---:R-:W-:-:S05]  /*1f6c0*/  @P1 IMAD.MOV.U32 R15, RZ, RZ, R7 ;  /* 0x000000ffff0f1224 */ /* 0x004fca00078e0007 */
[----:B------:R0:W2:Y:S02]  /*1f6d0*/  @P1 LDG.E.U16 R5, [R14.64] ;  /* 0x000000060e051981 */ /* 0x0000a4000c1e1500 */
[----:B0-----:R-:W-:Y:S02]  /*1f6e0*/  @P0 IMAD.MOV.U32 R14, RZ, RZ, R13 ;  /* 0x000000ffff0e0224 */ /* 0x001fe400078e000d */
[----:B------:R-:W-:-:S05]  /*1f6f0*/  @P0 IMAD.MOV.U32 R15, RZ, RZ, R28 ;  /* 0x000000ffff0f0224 */ /* 0x000fca00078e001c */
[----:B------:R0:W4:Y:S01]  /*1f700*/  @P0 LDG.E.U16 R11, [R14.64] ;  /* 0x000000060e0b0981 */ /* 0x000122000c1e1500 */
[----:B------:R-:W-:Y:S02]  /*1f710*/  PRMT R8, RZ, 0x7610, R8 ;  /* 0x00007610ff087816 */ /* 0x000fe40000000008 */
[----:B------:R-:W-:Y:S01]  /*1f720*/  PRMT R19, RZ, 0x7610, R19 ;  /* 0x00007610ff137816 */ /* 0x000fe20000000013 */
[----:B0-----:R-:W-:Y:S02]  /*1f730*/  @P0 IMAD.MOV.U32 R14, RZ, RZ, R9 ;  /* 0x000000ffff0e0224 */ /* 0x001fe400078e0009 */
[----:B------:R-:W-:-:S05]  /*1f740*/  @P0 IMAD.MOV.U32 R15, RZ, RZ, R27 ;  /* 0x000000ffff0f0224 */ /* 0x000fca00078e001b */
[----:B------:R3:W4:Y:S02]  /*1f750*/  @P0 LDG.E.U16 R8, [R14.64] ;  /* 0x000000060e080981 */ /* 0x000724000c1e1500 */
[----:B---3--:R-:W-:Y:S02]  /*1f760*/  @P0 IMAD.MOV.U32 R14, RZ, RZ, R22 ;  /* 0x000000ffff0e0224 */ /* 0x008fe400078e0016 */
[----:B------:R-:W-:-:S05]  /*1f770*/  @P0 IMAD.MOV.U32 R15, RZ, RZ, R26 ;  /* 0x000000ffff0f0224 */ /* 0x000fca00078e001a */
[----:B------:R-:W3:Y:S04]  /*1f780*/  @P0 LDG.E.U16 R19, [R14.64] ;  /* 0x000000060e130981 */ /* 0x000ee8000c1e1500 */
[----:B------:R0:W-:Y:S01]  /*1f790*/  STL [R1+0x3014], R6 ;  /* 0x0030140601007387 */ /* 0x0001e20000100800 */
[----:B------:R-:W3:Y:S03]  /*1f7a0*/  LDL R7, [R1+0x1b54] ;  /* 0x001b540001077983 */ /* 0x000ee60000100800 */
[----:B0-----:R-:W3:Y:S04]  /*1f7b0*/  LDL R6, [R1+0x1b60] ;  /* 0x001b600001067983 */ /* 0x001ee80000100800 */
[----:B--2---:R-:W-:Y:S01]  /*1f7c0*/  STL [R1+0x3018], R5 ;  /* 0x0030180501007387 */ /* 0x004fe20000100800 */
[----:B------:R-:W2:Y:S03]  /*1f7d0*/  LDL R13, [R1+0x1b5c] ;  /* 0x001b5c00010d7983 */ /* 0x000ea60000100800 */
[----:B----4-:R0:W-:Y:S01]  /*1f7e0*/  STL [R1+0xb8], R11 ;  /* 0x0000b80b01007387 */ /* 0x0101e20000100800 */
[----:B------:R-:W4:Y:S03]  /*1f7f0*/  LDL R9, [R1+0x1b50] ;  /* 0x001b500001097983 */ /* 0x000f260000100800 */
[----:B0-----:R-:W4:Y:S04]  /*1f800*/  LDL R11, [R1+0x1b64] ;  /* 0x001b6400010b7983 */ /* 0x001f280000100800 */
[----:B------:R0:W-:Y:S01]  /*1f810*/  STL [R1+0xb0], R8 ;  /* 0x0000b00801007387 */ /* 0x0001e20000100800 */
[----:B------:R-:W4:Y:S03]  /*1f820*/  LDL R22, [R1+0x1b68] ;  /* 0x001b680001167983 */ /* 0x000f260000100800 */
[----:B0-----:R-:W4:Y:S01]  /*1f830*/  LDL R8, [R1+0x1b6c] ;  /* 0x001b6c0001087983 */ /* 0x001f220000100800 */
[----:B------:R-:W-:-:S03]  /*1f840*/  PRMT R25, RZ, 0x7610, R25 ;  /* 0x00007610ff197816 */ /* 0x000fc60000000019 */
[----:B---3--:R0:W-:Y:S01]  /*1f850*/  STL [R1+0xa8], R19 ;  /* 0x0000a81301007387 */ /* 0x0081e20000100800 */
[----:B------:R-:W-:-:S03]  /*1f860*/  @P0 IMAD.MOV.U32 R15, RZ, RZ, R7 ;  /* 0x000000ffff0f0224 */ /* 0x000fc600078e0007 */
[----:B------:R-:W3:Y:S04]  /*1f870*/  LDL R7, [R1+0x1b74] ;  /* 0x001b740001077983 */ /* 0x000ee80000100800 */
[----:B0-----:R-:W3:Y:S01]  /*1f880*/  LDL R19, [R1+0x1b78] ;  /* 0x001b780001137983 */ /* 0x001ee20000100800 */
[----:B------:R-:W-:Y:S02]  /*1f890*/  @P0 IMAD.MOV.U32 R14, RZ, RZ, R6 ;  /* 0x000000ffff0e0224 */ /* 0x000fe400078e0006 */
[----:B------:R-:W3:Y:S03]  /*1f8a0*/  LDL R6, [R1+0x1b80] ;  /* 0x001b800001067983 */ /* 0x000ee60000100800 */
[----:B------:R2:W3:Y:S02]  /*1f8b0*/  @P0 LDG.E.U16 R25, [R14.64] ;  /* 0x000000060e190981 */ /* 0x0004e4000c1e1500 */
[----:B--2---:R-:W-:-:S02]  /*1f8c0*/  @P0 IMAD.MOV.U32 R15, RZ, RZ, R13 ;  /* 0x000000ffff0f0224 */ /* 0x004fc400078e000d */
[----:B------:R-:W2:Y:S01]  /*1f8d0*/  LDL R13, [R1+0x1b7c] ;  /* 0x001b7c00010d7983 */ /* 0x000ea20000100800 */
[----:B----4-:R-:W-:-:S03]  /*1f8e0*/  @P0 IMAD.MOV.U32 R14, RZ, RZ, R11 ;  /* 0x000000ffff0e0224 */ /* 0x010fc600078e000b */
[----:B------:R-:W4:Y:S01]  /*1f8f0*/  LDL R11, [R1+0x1b84] ;  /* 0x001b8400010b7983 */ /* 0x000f220000100800 */
[----:B------:R-:W-:Y:S02]  /*1f900*/  PRMT R24, RZ, 0x7610, R24 ;  /* 0x00007610ff187816 */ /* 0x000fe40000000018 */
[----:B------:R-:W-:-:S04]  /*1f910*/  PRMT R23, RZ, 0x7610, R23 ;  /* 0x00007610ff177816 */ /* 0x000fc80000000017 */
[----:B------:R0:W4:Y:S01]  /*1f920*/  @P0 LDG.E.U16 R24, [R14.64] ;  /* 0x000000060e180981 */ /* 0x000122000c1e1500 */
[----:B------:R-:W-:Y:S02]  /*1f930*/  PRMT R18, RZ, 0x7610, R18 ;  /* 0x00007610ff127816 */ /* 0x000fe40000000012 */
[----:B------:R-:W-:Y:S01]  /*1f940*/  ISETP.GT.AND P1, PT, R4, 0x3f, PT ;  /* 0x0000003f0400780c */ /* 0x000fe20003f24270 */
[----:B0-----:R-:W-:Y:S02]  /*1f950*/  @P0 IMAD.MOV.U32 R14, RZ, RZ, R8 ;  /* 0x000000ffff0e0224 */ /* 0x001fe400078e0008 */
[----:B------:R-:W-:Y:S01]  /*1f960*/  @P0 IMAD.MOV.U32 R15, RZ, RZ, R9 ;  /* 0x000000ffff0f0224 */ /* 0x000fe200078e0009 */
[----:B------:R-:W-:Y:S02]  /*1f970*/  PRMT R16, RZ, 0x7610, R16 ;  /* 0x00007610ff107816 */ /* 0x000fe40000000010 */
[----:B------:R-:W-:Y:S01]  /*1f980*/  PRMT R10, RZ, 0x7610, R10 ;  /* 0x00007610ff0a7816 */ /* 0x000fe2000000000a */
[----:B------:R-:W4:Y:S04]  /*1f990*/  LDL R9, [R1+0x1b70] ;  /* 0x001b700001097983 */ /* 0x000f280000100800 */
[----:B------:R3:W4:Y:S04]  /*1f9a0*/  @P0 LDG.E.U16 R23, [R14.64] ;  /* 0x000000060e170981 */ /* 0x000728000c1e1500 */
[----:B------:R-:W4:Y:S01]  /*1f9b0*/  LDL R8, [R1+0x1b8c] ;  /* 0x001b8c0001087983 */ /* 0x000f220000100800 */
[----:B---3--:R-:W-:-:S02]  /*1f9c0*/  @P0 IMAD.MOV.U32 R14, RZ, RZ, R19 ;  /* 0x000000ffff0e0224 */ /* 0x008fc400078e0013 */
[----:B------:R-:W-:Y:S01]  /*1f9d0*/  @P0 IMAD.MOV.U32 R15, RZ, RZ, R22 ;  /* 0x000000ffff0f0224 */ /* 0x000fe200078e0016 */
[----:B------:R-:W3:Y:S04]  /*1f9e0*/  LDL R19, [R1+0x1b98] ;  /* 0x001b980001137983 */ /* 0x000ee80000100800 */
[----:B------:R0:W3:Y:S02]  /*1f9f0*/  @P0 LDG.E.U16 R18, [R14.64] ;  /* 0x000000060e120981 */ /* 0x0000e4000c1e1500 */
[----:B0-----:R-:W-:Y:S02]  /*1fa00*/  @P0 IMAD.MOV.U32 R14, RZ, RZ, R6 ;  /* 0x000000ffff0e0224 */ /* 0x001fe400078e0006 */
[----:B------:R-:W-:Y:S01]  /*1fa10*/  @P0 IMAD.MOV.U32 R15, RZ, RZ, R7 ;  /* 0x000000ffff0f0224 */ /* 0x000fe200078e0007 */
[----:B------:R-:W3:Y:S04]  /*1fa20*/  LDL R6, [R1+0x1b9c] ;  /* 0x001b9c0001067983 */ /* 0x000ee80000100800 */
[----:B------:R-:W3:Y:S04]  /*1fa30*/  LDL R7, [R1+0x1b88] ;  /* 0x001b880001077983 */ /* 0x000ee80000100800 */
[----:B------:R2:W3:Y:S02]  /*1fa40*/  @P0 LDG.E.U16 R16, [R14.64] ;  /* 0x000000060e100981 */ /* 0x0004e4000c1e1500 */
[----:B--2---:R-:W-:-:S02]  /*1fa50*/  @P1 IMAD.MOV.U32 R15, RZ, RZ, R13 ;  /* 0x000000ffff0f1224 */ /* 0x004fc400078e000d */
[----:B----4-:R-:W-:-:S05]  /*1fa60*/  @P1 IMAD.MOV.U32 R14, RZ, RZ, R11 ;  /* 0x000000ffff0e1224 */ /* 0x010fca00078e000b */
[----:B------:R0:W2:Y:S04]  /*1fa70*/  @P1 LDG.E.U16 R10, [R14.64] ;  /* 0x000000060e0a1981 */ /* 0x0000a8000c1e1500 */
[----:B---3--:R1:W-:Y:S04]  /*1fa80*/  STL [R1+0x88], R18 ;  /* 0x0000881201007387 */ /* 0x0083e80000100800 */
[----:B-1----:R-:W3:Y:S04]  /*1fa90*/  LDL R18, [R1+0x1ba0] ;  /* 0x001ba00001127983 */ /* 0x002ee80000100800 */
[----:B------:R1:W-:Y:S01]  /*1faa0*/  STL [R1+0x80], R16 ;  /* 0x0000801001007387 */ /* 0x0003e20000100800 */
[----:B------:R-:W4:Y:S02]  /*1fab0*/  LDL R13, [R1+0x1bb4] ;  /* 0x001bb400010d7983 */ /* 0x000f240000100800 */
[----:B------:R-:W4:Y:S01]  /*1fac0*/  LDL R11, [R1+0x1bac] ;  /* 0x001bac00010b7983 */ /* 0x000f220000100800 */
[----:B-1----:R-:W4:Y:S01]  /*1fad0*/  LDL R16, [R1+0x1b94] ;  /* 0x001b940001107983 */ /* 0x002f220000100800 */
[----:B------:R-:W-:Y:S02]  /*1fae0*/  STL [R1+0xa0], R25 ;  /* 0x0000a01901007387 */ /* 0x000fe40000100800 */
[----:B0-----:R-:W-:-:S02]  /*1faf0*/  @P1 IMAD.MOV.U32 R14, RZ, RZ, R8 ;  /* 0x000000ffff0e1224 */ /* 0x001fc400078e0008 */
[----:B------:R-:W-:Y:S01]  /*1fb00*/  @P1 IMAD.MOV.U32 R15, RZ, RZ, R9 ;  /* 0x000000ffff0f1224 */ /* 0x000fe200078e0009 */
[----:B------:R-:W-:-:S06]  /*1fb10*/  PRMT R21, RZ, 0x7610, R21 ;  /* 0x00007610ff157816 */ /* 0x000fcc0000000015 */
[----:B------:R0:W4:Y:S02]  /*1fb20*/  @P1 LDG.E.U16 R21, [R14.64] ;  /* 0x000000060e151981 */ /* 0x000124000c1e1500 */
[----:B0-----:R-:W-:Y:S02]  /*1fb30*/  @P1 IMAD.MOV.U32 R14, RZ, RZ, R6 ;  /* 0x000000ffff0e1224 */ /* 0x001fe400078e0006 */
[----:B------:R-:W-:Y:S01]  /*1fb40*/  @P1 IMAD.MOV.U32 R15, RZ, RZ, R7 ;  /* 0x000000ffff0f1224 */ /* 0x000fe200078e0007 */
[----:B--2---:R0:W-:Y:S01]  /*1fb50*/  STL [R1+0x78], R10 ;  /* 0x0000780a01007387 */ /* 0x0041e20000100800 */
[----:B------:R-:W2:Y:S02]  /*1fb60*/  LDL R9, [R1+0x1ba4] ;  /* 0x001ba40001097983 */ /* 0x000ea40000100800 */
[----:B------:R-:W2:Y:S01]  /*1fb70*/  LDL R8, [R1+0x1ba8] ;  /* 0x001ba80001087983 */ /* 0x000ea20000100800 */
[----:B0-----:R-:W2:Y:S01]  /*1fb80*/  LDL R10, [R1+0x1bb0] ;  /* 0x001bb000010a7983 */ /* 0x001ea20000100800 */
[----:B------:R-:W-:Y:S02]  /*1fb90*/  STL [R1+0x98], R24 ;  /* 0x0000981801007387 */ /* 0x000fe40000100800 */
[----:B------:R-:W2:Y:S02]  /*1fba0*/  LDL.LU R26, [R1+0xbe8] ;  /* 0x000be800011a7983 */ /* 0x000ea40000300800 */
[----:B------:R-:W2:Y:S01]  /*1fbb0*/  LDL R7, [R1+0xbf8] ;  /* 0x000bf80001077983 */ /* 0x000ea20000100800 */
[----:B------:R-:W2:Y:S01]  /*1fbc0*/  LDL R6, [R1+0x1b90] ;  /* 0x001b900001067983 */ /* 0x000ea20000100800 */
[----:B------:R-:W-:-:S02]  /*1fbd0*/  PRMT R20, RZ, 0x7610, R20 ;  /* 0x00007610ff147816 */ /* 0x000fc40000000014 */
[----:B------:R-:W-:-:S04]  /*1fbe0*/  PRMT R17, RZ, 0x7610, R17 ;  /* 0x00007610ff117816 */ /* 0x000fc80000000011 */
[----:B------:R0:W2:Y:S01]  /*1fbf0*/  @P1 LDG.E.U16 R20, [R14.64] ;  /* 0x000000060e141981 */ /* 0x0000a2000c1e1500 */
[----:B------:R-:W-:Y:S01]  /*1fc00*/  PRMT R12, RZ, 0x7610, R12 ;  /* 0x00007610ff0c7816 */ /* 0x000fe2000000000c */
[----:B0-----:R-:W-:Y:S01]  /*1fc10*/  @P1 IMAD.MOV.U32 R15, RZ, RZ, R19 ;  /* 0x000000ffff0f1224 */ /* 0x001fe200078e0013 */
[----:B------:R-:W-:Y:S01]  /*1fc20*/  PRMT R3, RZ, 0x7610, R3 ;  /* 0x00007610ff037816 */ /* 0x000fe20000000003 */
[----:B---3--:R-:W-:-:S05]  /*1fc30*/  @P1 IMAD.MOV.U32 R14, RZ, RZ, R18 ;  /* 0x000000ffff0e1224 */ /* 0x008fca00078e0012 */
[----:B------:R4:W3:Y:S02]  /*1fc40*/  @P1 LDG.E.U16 R17, [R14.64] ;  /* 0x000000060e111981 */ /* 0x0008e4000c1e1500 */
[----:B----4-:R-:W-:Y:S02]  /*1fc50*/  @P1 IMAD.MOV.U32 R14, RZ, RZ, R13 ;  /* 0x000000ffff0e1224 */ /* 0x010fe400078e000d */
[----:B------:R-:W-:-:S05]  /*1fc60*/  @P1 IMAD.MOV.U32 R15, RZ, RZ, R16 ;  /* 0x000000ffff0f1224 */ /* 0x000fca00078e0010 */
[----:B------:R0:W4:Y:S02]  /*1fc70*/  @P1 LDG.E.U16 R12, [R14.64] ;  /* 0x000000060e0c1981 */ /* 0x000124000c1e1500 */
[----:B0-----:R-:W-:Y:S01]  /*1fc80*/  @P1 IMAD.MOV.U32 R15, RZ, RZ, R11 ;  /* 0x000000ffff0f1224 */ /* 0x001fe200078e000b */
[----:B------:R-:W-:Y:S01]  /*1fc90*/  PRMT R5, RZ, 0x7610, R5 ;  /* 0x00007610ff057816 */ /* 0x000fe20000000005 */
[----:B------:R-:W-:Y:S01]  /*1fca0*/  STL [R1+0x90], R23 ;  /* 0x0000901701007387 */ /* 0x000fe20000100800 */
[----:B------:R-:W3:Y:S02]  /*1fcb0*/  LDL.LU R29, [R1+0xbe4] ;  /* 0x000be400011d7983 */ /* 0x000ee40000300800 */
[----:B--2---:R-:W-:-:S05]  /*1fcc0*/  @P1 IMAD.MOV.U32 R14, RZ, RZ, R10 ;  /* 0x000000ffff0e1224 */ /* 0x004fca00078e000a */
[----:B------:R0:W2:Y:S02]  /*1fcd0*/  @P1 LDG.E.U16 R3, [R14.64] ;  /* 0x000000060e031981 */ /* 0x0000a4000c1e1500 */
[----:B0-----:R-:W-:Y:S02]  /*1fce0*/  @P1 IMAD.MOV.U32 R14, RZ, RZ, R8 ;  /* 0x000000ffff0e1224 */ /* 0x001fe400078e0008 */
[----:B------:R-:W-:-:S05]  /*1fcf0*/  @P1 IMAD.MOV.U32 R15, RZ, RZ, R9 ;  /* 0x000000ffff0f1224 */ /* 0x000fca00078e0009 */
[----:B------:R0:W4:Y:S02]  /*1fd00*/  @P1 LDG.E.U16 R0, [R14.64] ;  /* 0x000000060e001981 */ /* 0x000124000c1e1500 */
[----:B0-----:R-:W-:Y:S02]  /*1fd10*/  @P1 IMAD.MOV.U32 R14, RZ, RZ, R6 ;  /* 0x000000ffff0e1224 */ /* 0x001fe400078e0006 */
[----:B------:R-:W-:-:S05]  /*1fd20*/  @P1 IMAD.MOV.U32 R15, RZ, RZ, R7 ;  /* 0x000000ffff0f1224 */ /* 0x000fca00078e0007 */
[----:B------:R0:W4:Y:S01]  /*1fd30*/  @P1 LDG.E.U16 R5, [R14.64] ;  /* 0x000000060e051981 */ /* 0x000122000c1e1500 */
[----:B------:R-:W-:Y:S06]  /*1fd40*/  BAR.SYNC.DEFER_BLOCKING 0x0 ;  /* 0x0000000000007b1d */ /* 0x000fec0000010000 */
[----:B------:R-:W-:Y:S04]  /*1fd50*/  STS.U16 [R2], R26 ;  /* 0x0000001a02007388 */ /* 0x000fe80000000400 */
[----:B---3--:R-:W-:Y:S04]  /*1fd60*/  STS.U16 [R2+0x80], R29 ;  /* 0x0000801d02007388 */ /* 0x008fe80000000400 */
[----:B--2---:R1:W-:Y:S04]  /*1fd70*/  STL [R1+0x40], R3 ;  /* 0x0000400301007387 */ /* 0x0043e80000100800 */
[----:B-1----:R-:W1:Y:S04]  /*1fd80*/  S2R R3, SR_TID.X ;  /* 0x0000000000037919 */ /* 0x002e680000002100 */
[----:B----4-:R2:W-:Y:S04]  /*1fd90*/  STL [R1+0x34], R0 ;  /* 0x0000340001007387 */ /* 0x0105e80000100800 */
[----:B-1----:R-:W-:Y:S01]  /*1fda0*/  STL [R1+0x30a8], R3 ;  /* 0x0030a80301007387 */ /* 0x002fe20000100800 */
[----:B--2---:R-:W-:-:S03]  /*1fdb0*/  LOP3.LUT R0, R3, 0x3f, RZ, 0xc0, !PT ;  /* 0x0000003f03007812 */ /* 0x004fc600078ec0ff */
[----:B------:R-:W2:Y:S01]  /*1fdc0*/  LDL.LU R27, [R1+0xbe0] ;  /* 0x000be000011b7983 */ /* 0x000ea20000300800 */
[----:B------:R-:W3:Y:S03]  /*1fdd0*/  LDL.LU R28, [R1+0xbdc] ;  /* 0x000bdc00011c7983 */ /* 0x000ee60000300800 */
[----:B------:R-:W-:Y:S01]  /*1fde0*/  STL [R1+0x2fd4], R14 ;  /* 0x002fd40e01007387 */ /* 0x000fe20000100800 */
[----:B------:R-:W-:Y:S02]  /*1fdf0*/  STL [R1+0x2fd0], R15 ;  /* 0x002fd00f01007387 */ /* 0x000fe40000100800 */
[----:B------:R-:W-:Y:S02]  /*1fe00*/  STL [R1+0x70], R21 ;  /* 0x0000701501007387 */ /* 0x000fe40000100800 */
[----:B------:R-:W-:Y:S01]  /*1fe10*/  STL [R1+0x2f50], R0 ;  /* 0x002f500001007387 */ /* 0x000fe20000100800 */
[----:B------:R-:W-:Y:S01]  /*1fe20*/  ISETP.GE.AND P0, PT, R0, R4, PT ;  /* 0x000000040000720c */ /* 0x000fe20003f06270 */
[----:B------:R1:W-:Y:S04]  /*1fe30*/  STL [R1+0x2fd8], R0 ;  /* 0x002fd80001007387 */ /* 0x0003e80000100800 */
[----:B-1----:R-:W4:Y:S01]  /*1fe40*/  LDL.LU R0, [R1+0xbd8] ;  /* 0x000bd80001007983 */ /* 0x002f220000300800 */
[----:B------:R-:W-:Y:S02]  /*1fe50*/  STL [R1+0x68], R20 ;  /* 0x0000681401007387 */ /* 0x000fe40000100800 */
[----:B------:R-:W4:Y:S02]  /*1fe60*/  LDL.LU R4, [R1+0xbd4] ;  /* 0x000bd40001047983 */ /* 0x000f240000300800 */
[----:B0-----:R-:W4:Y:S01]  /*1fe70*/  LDL.LU R15, [R1+0xbd0] ;  /* 0x000bd000010f7983 */ /* 0x001f220000300800 */
[----:B------:R-:W4:Y:S01]  /*1fe80*/  LDL.LU R14, [R1+0xbcc] ;  /* 0x000bcc00010e7983 */ /* 0x000f220000300800 */
[----:B------:R-:W4:Y:S02]  /*1fe90*/  LDL.LU R26, [R1+0xae8] ;  /* 0x000ae800011a7983 */ /* 0x000f240000300800 */
[----:B------:R-:W-:Y:S02]  /*1fea0*/  STL [R1+0x58], R17 ;  /* 0x0000581101007387 */ /* 0x000fe40000100800 */
[----:B------:R-:W4:Y:S01]  /*1feb0*/  LDL.LU R3, [R1+0xae4] ;  /* 0x000ae40001037983 */ /* 0x000f220000300800 */
[----:B------:R0:W-:Y:S01]  /*1fec0*/  STL [R1+0x28], R5 ;  /* 0x0000280501007387 */ /* 0x0001e20000100800 */
[----:B------:R1:W-:Y:S03]  /*1fed0*/  STL [R1+0x4c], R12 ;  /* 0x00004c0c01007387 */ /* 0x0003e60000100800 */
[----:B0-----:R-:W4:Y:S01]  /*1fee0*/  LDL.LU R5, [R1+0xae0] ;  /* 0x000ae00001057983 */ /* 0x001f220000300800 */
[----:B------:R-:W4:Y:S02]  /*1fef0*/  LDL.LU R6, [R1+0xadc] ;  /* 0x000adc0001067983 */ /* 0x000f240000300800 */
[----:B------:R-:W4:Y:S02]  /*1ff00*/  LDL.LU R7, [R1+0xad8] ;  /* 0x000ad80001077983 */ /* 0x000f240000300800 */
[----:B------:R-:W4:Y:S01]  /*1ff10*/  LDL.LU R8, [R1+0xad4] ;  /* 0x000ad40001087983 */ /* 0x000f220000300800 */
[----:B------:R-:W4:Y:S01]  /*1ff20*/  LDL.LU R9, [R1+0xad0] ;  /* 0x000ad00001097983 */ /* 0x000f220000300800 */
[----:B------:R-:W4:Y:S02]  /*1ff30*/  LDL.LU R10, [R1+0xacc] ;  /* 0x000acc00010a7983 */ /* 0x000f240000300800 */
[----:B------:R-:W4:Y:S02]  /*1ff40*/  LDL.LU R11, [R1+0x9e8] ;  /* 0x0009e800010b7983 */ /* 0x000f240000300800 */
[----:B-1----:R-:W4:Y:S01]  /*1ff50*/  LDL.LU R12, [R1+0x9e4] ;  /* 0x0009e400010c7983 */ /* 0x002f220000300800 */
[----:B------:R-:W4:Y:S01]  /*1ff60*/  LDL.LU R13, [R1+0x9dc] ;  /* 0x0009dc00010d7983 */ /* 0x000f220000300800 */
[----:B------:R-:W4:Y:S02]  /*1ff70*/  LDL.LU R16, [R1+0x9d4] ;  /* 0x0009d40001107983 */ /* 0x000f240000300800 */
[----:B------:R-:W4:Y:S02]  /*1ff80*/  LDL.LU R17, [R1+0x9cc] ;  /* 0x0009cc0001117983 */ /* 0x000f240000300800 */
[----:B------:R-:W4:Y:S01]  /*1ff90*/  LDL.LU R18, [R1+0x9c4] ;  /* 0x0009c40001127983 */ /* 0x000f220000300800 */
        /* <DEDUP_REMOVED lines=8> */
[----:B--2---:R0:W-:Y:S04]  /*20020*/  STS.U16 [R2+0x100], R27 ;  /* 0x0001001b02007388 */ /* 0x0041e80000000400 */
[----:B---3--:R1:W-:Y:S04]  /*20030*/  STS.U16 [R2+0x180], R28 ;  /* 0x0001801c02007388 */ /* 0x0083e80000000400 */
[----:B0-----:R-:W2:Y:S01]  /*20040*/  LDL.LU R27, [R1+0x8b8] ;  /* 0x0008b800011b7983 */ /* 0x001ea20000300800 */
[----:B-1----:R-:W3:Y:S03]  /*20050*/  LDL.LU R28, [R1+0x8b0] ;  /* 0x0008b000011c7983 */ /* 0x002ee60000300800 */
[----:B----4-:R0:W-:Y:S04]  /*20060*/  STS.U16 [R2+0x2000], R26 ;  /* 0x0020001a02007388 */ /* 0x0101e80000000400 */
[----:B0-----:R-:W4:Y:S04]  /*20070*/  LDL.LU R26, [R1+0x7e8] ;  /* 0x0007e800011a7983 */ /* 0x001f280000300800 */
[----:B------:R0:W-:Y:S04]  /*20080*/  STS.U16 [R2+0x6280], R29 ;  /* 0x0062801d02007388 */ /* 0x0001e80000000400 */
[----:B0-----:R-:W4:Y:S04]  /*20090*/  LDL.LU R29, [R1+0x7e0] ;  /* 0x0007e000011d7983 */ /* 0x001f280000300800 */
[----:B------:R-:W-:Y:S04]  /*200a0*/  STS.U16 [R2+0x200], R0 ;  /* 0x0002000002007388 */ /* 0x000fe80000000400 */
        /* <DEDUP_REMOVED lines=23> */
[----:B--2---:R0:W-:Y:S04]  /*20220*/  STS.U16 [R2+0x6300], R27 ;  /* 0x0063001b02007388 */ /* 0x0041e80000000400 */
[----:B---3--:R1:W-:Y:S04]  /*20230*/  STS.U16 [R2+0x6380], R28 ;  /* 0x0063801c02007388 */ /* 0x0083e80000000400 */
[----:B0-----:R-:W2:Y:S01]  /*20240*/  LDL.LU R27, [R1+0x7d8] ;  /* 0x0007d800011b7983 */ /* 0x001ea20000300800 */
[----:B------:R-:W3:Y:S02]  /*20250*/  LDL.LU R0, [R1+0x7d0] ;  /* 0x0007d00001007983 */ /* 0x000ee40000300800 */
[----:B------:R-:W3:Y:S02]  /*20260*/  LDL.LU R4, [R1+0x7c8] ;  /* 0x0007c80001047983 */ /* 0x000ee40000300800 */
[----:B------:R-:W3:Y:S01]  /*20270*/  LDL.LU R15, [R1+0x7c0] ;  /* 0x0007c000010f7983 */ /* 0x000ee20000300800 */
[----:B------:R-:W3:Y:S01]  /*20280*/  LDL.LU R14, [R1+0x7b8] ;  /* 0x0007b800010e7983 */ /* 0x000ee20000300800 */
[----:B-1----:R-:W3:Y:S02]  /*20290*/  LDL.LU R28, [R1+0x7b0] ;  /* 0x0007b000011c7983 */ /* 0x002ee40000300800 */
[----:B------:R-:W3:Y:S02]  /*202a0*/  LDL.LU R3, [R1+0x6e8] ;  /* 0x0006e80001037983 */ /* 0x000ee40000300800 */
[----:B------:R-:W3:Y:S01]  /*202b0*/  LDL.LU R5, [R1+0x6e0] ;  /* 0x0006e00001057983 */ /* 0x000ee20000300800 */
[----:B------:R-:W3:Y:S01]  /*202c0*/  LDL.LU R6, [R1+0x6d8] ;  /* 0x0006d80001067983 */ /* 0x000ee20000300800 */
[----:B------:R-:W3:Y:S02]  /*202d0*/  LDL.LU R7, [R1+0x6d0] ;  /* 0x0006d00001077983 */ /* 0x000ee40000300800 */
        /* <DEDUP_REMOVED lines=14> */
[----:B------:R-:W3:Y:S04]  /*203c0*/  LDL.LU R24, [R1+0x74] ;  /* 0x0000740001187983 */ /* 0x000ee80000300800 */
[----:B----4-:R0:W-:Y:S01]  /*203d0*/  STS.U16 [R2+0x8000], R26 ;  /* 0x0080001a02007388 */ /* 0x0101e20000000400 */
[----:B------:R-:W4:Y:S03]  /*203e0*/  LDL.LU R25, [R1+0x6c] ;  /* 0x00006c0001197983 */ /* 0x000f260000300800 */
[----:B0-----:R-:W4:Y:S04]  /*203f0*/  LDL.LU R26, [R1+0x64] ;  /* 0x00006400011a7983 */ /* 0x001f280000300800 */
[----:B------:R0:W-:Y:S04]  /*20400*/  STS.U16 [R2+0x8080], R29 ;  /* 0x0080801d02007388 */ /* 0x0001e80000000400 */
[----:B0-----:R-:W4:Y:S04]  /*20410*/  LDL.LU R29, [R1+0x60] ;  /* 0x00006000011d7983 */ /* 0x001f280000300800 */
[----:B--2---:R0:W-:Y:S04]  /*20420*/  STS.U16 [R2+0x8100], R27 ;  /* 0x0081001b02007388 */ /* 0x0041e80000000400 */
[----:B---3--:R-:W-:Y:S04]  /*20430*/  STS.U16 [R2+0x8180], R0 ;  /* 0x0081800002007388 */ /* 0x008fe80000000400 */
[----:B------:R1:W-:Y:S04]  /*20440*/  STS.U16 [R2+0x8380], R28 ;  /* 0x0083801c02007388 */ /* 0x0003e80000000400 */
[----:B0-----:R-:W2:Y:S04]  /*20450*/  LDL.LU R27, [R1+0x5c] ;  /* 0x00005c00011b7983 */ /* 0x001ea80000300800 */
[----:B-1----:R-:W3:Y:S04]  /*20460*/  LDL.LU R28, [R1+0x54] ;  /* 0x00005400011c7983 */ /* 0x002ee80000300800 */
[----:B----4-:R0:W-:Y:S04]  /*20470*/  STS.U16 [R2+0xe280], R29 ;  /* 0x00e2801d02007388 */ /* 0x0101e80000000400 */
[----:B0-----:R-:W4:Y:S01]  /*20480*/  LDL.LU R29, [R1+0xbc8] ;  /* 0x000bc800011d7983 */ /* 0x001f220000300800 */
[----:B------:R-:W2:Y:S03]  /*20490*/  LDL.LU R0, [R1+0xbb0] ;  /* 0x000bb00001007983 */ /* 0x000ea60000300800 */
        /* <DEDUP_REMOVED lines=24> */
[----:B--2---:R0:W-:Y:S04]  /*20620*/  STL [R1+0x30b0], R0 ;  /* 0x0030b00001007387 */ /* 0x0041e80000100800 */
[----:B0-----:R-:W2:Y:S04]  /*20630*/  LDL.LU R0, [R1+0xbc0] ;  /* 0x000bc00001007983 */ /* 0x001ea80000300800 */
[----:B------:R0:W-:Y:S01]  /*20640*/  STS.U16 [R2+0xe300], R27 ;  /* 0x00e3001b02007388 */ /* 0x0001e20000000400 */
[----:B------:R-:W2:Y:S01]  /*20650*/  LDL.LU R15, [R1+0xba8] ;  /* 0x000ba800010f7983 */ /* 0x000ea20000300800 */
[----:B------:R-:W-:-:S02]  /*20660*/  LOP3.LUT R4, R2, 0x10, RZ, 0x3c, !PT ;  /* 0x0000001002047812 */ /* 0x000fc400078e3cff */
[----:B---3--:R1:W-:Y:S04]  /*20670*/  STS.U16 [R2+0xe380], R28 ;  /* 0x00e3801c02007388 */ /* 0x0083e80000000400 */
[----:B0-----:R-:W3:Y:S01]  /*20680*/  LDL.LU R27, [R1+0xba0] ;  /* 0x000ba000011b7983 */ /* 0x001ee20000300800 */
        /* <DEDUP_REMOVED lines=23> */
[----:B----4-:R0:W-:Y:S04]  /*20800*/  STS.U16 [R4+0x400], R29 ;  /* 0x0004001d04007388 */ /* 0x0101e80000000400 */
[----:B------:R-:W4:Y:S04]  /*20810*/  LDL.LU R26, [R1+0x888] ;  /* 0x00088800011a7983 */ /* 0x000f280000300800 */
[----:B0-----:R-:W4:Y:S04]  /*20820*/  LDL.LU R29, [R1+0x880] ;  /* 0x00088000011d7983 */ /* 0x001f280000300800 */
[----:B--2---:R0:W-:Y:S04]  /*20830*/  STS.U16 [R4+0x480], R0 ;  /* 0x0004800004007388 */ /* 0x0041e80000000400 */
[----:B0-----:R-:W2:Y:S04]  /*20840*/  LDL.LU R0, [R1+0x30b0] ;  /* 0x0030b00001007983 */ /* 0x001ea80000300800 */
[----:B---3--:R-:W-:Y:S04]  /*20850*/  STS.U16 [R4+0x500], R2 ;  /* 0x0005000204007388 */ /* 0x008fe80000000400 */
[----:B--2---:R-:W-:Y:S01]  /*20860*/  STS.U16 [R4+0x580], R0 ;  /* 0x0005800004007388 */ /* 0x004fe20000000400 */
[----:B------:R-:W-:Y:S02]  /*20870*/  STS.U16 [R4+0x600], R15 ;  /* 0x0006000f04007388 */ /* 0x000fe40000000400 */
[----:B------:R0:W-:Y:S02]  /*20880*/  STS.U16 [R4+0x680], R27 ;  /* 0x0006801b04007388 */ /* 0x0001e40000000400 */
[----:B------:R-:W-:Y:S01]  /*20890*/  STS.U16 [R4+0x700], R14 ;  /* 0x0007000e04007388 */ /* 0x000fe20000000400 */
[----:B------:R-:W-:Y:S01]  /*208a0*/  STS.U16 [R4+0x780], R3 ;  /* 0x0007800304007388 */ /* 0x000fe20000000400 */
[----:B------:R-:W-:Y:S02]  /*208b0*/  STS.U16 [R4+0x2400], R5 ;  /* 0x0024000504007388 */ /* 0x000fe40000000400 */
[----:B------:R-:W-:Y:S02]  /*208c0*/  STS.U16 [R4+0x2480], R6 ;  /* 0x0024800604007388 */ /* 0x000fe40000000400 */
        /* <DEDUP_REMOVED lines=17> */
[----:B0-----:R-:W2:Y:S04]  /*209e0*/  LDL.LU R27, [R1+0x878] ;  /* 0x00087800011b7983 */ /* 0x001ea80000300800 */
[----:B------:R0:W-:Y:S04]  /*209f0*/  STS.U16 [R4+0x6580], R28 ;  /* 0x0065801c04007388 */ /* 0x0001e80000000400 */
[----:B0-----:R-:W3:Y:S01]  /*20a00*/  LDL.LU R28, [R1+0x870] ;  /* 0x00087000011c7983 */ /* 0x001ee20000300800 */
[----:B------:R-:W2:Y:S02]  /*20a10*/  LDL.LU R3, [R1+0x7a0] ;  /* 0x0007a00001037983 */ /* 0x000ea40000300800 */
[----:B----4-:R-:W-:Y:S02]  /*20a20*/  STS.U16 [R4+0x6600], R26 ;  /* 0x0066001a04007388 */ /* 0x010fe40000000400 */
[----:B------:R-:W-:Y:S01]  /*20a30*/  STS.U16 [R4+0x6680], R29 ;  /* 0x0066801d04007388 */ /* 0x000fe20000000400 */
[----:B--2---:R0:W-:Y:S04]  /*20a40*/  STL [R1+0x30ac], R3 ;  /* 0x0030ac0301007387 */ /* 0x0041e80000100800 */
[----:B0-----:R-:W2:Y:S01]  /*20a50*/  LDL.LU R3, [R1+0x7a8] ;  /* 0x0007a80001037983 */ /* 0x001ea20000300800 */
        /* <DEDUP_REMOVED lines=23> */
[----:B------:R-:W4:Y:S04]  /*20bd0*/  LDL.LU R25, [R1+0x48] ;  /* 0x0000480001197983 */ /* 0x000f280000300800 */
[----:B------:R0:W-:Y:S01]  /*20be0*/  STS.U16 [R4+0x6700], R27 ;  /* 0x0067001b04007388 */ /* 0x0001e20000000400 */
[----:B------:R-:W4:Y:S02]  /*20bf0*/  LDL.LU R26, [R1+0x44] ;  /* 0x00004400011a7983 */ /* 0x000f240000300800 */
[----:B---3--:R1:W-:Y:S01]  /*20c00*/  STS.U16 [R4+0x6780], R28 ;  /* 0x0067801c04007388 */ /* 0x0083e20000000400 */
[----:B0-----:R-:W3:Y:S01]  /*20c10*/  LDL.LU R27, [R1+0x3c] ;  /* 0x00003c00011b7983 */ /* 0x001ee20000300800 */
[----:B-1----:R-:W3:Y:S03]  /*20c20*/  LDL.LU R28, [R1+0x38] ;  /* 0x00003800011c7983 */ /* 0x002ee60000300800 */
[----:B--2---:R0:W-:Y:S04]  /*20c30*/  STS.U16 [R4+0x8400], R3 ;  /* 0x0084000304007388 */ /* 0x0041e80000000400 */
[----:B0-----:R-:W2:Y:S04]  /*20c40*/  LDL.LU R3, [R1+0x30ac] ;  /* 0x0030ac0001037983 */ /* 0x001ea80000300800 */
[----:B--2---:R0:W-:Y:S04]  /*20c50*/  STS.U16 [R4+0x8480], R3 ;  /* 0x0084800304007388 */ /* 0x0041e80000000400 */
[----:B0-----:R-:W2:Y:S01]  /*20c60*/  LDL.LU R3, [R1+0x30a8] ;  /* 0x0030a80001037983 */ /* 0x001ea20000300800 */
[----:B----4-:R-:W-:Y:S02]  /*20c70*/  STS.U16 [R4+0x8500], R2 ;  /* 0x0085000204007388 */ /* 0x010fe40000000400 */
[----:B------:R0:W-:Y:S02]  /*20c80*/  STS.U16 [R4+0x8580], R29 ;  /* 0x0085801d04007388 */ /* 0x0001e40000000400 */
[----:B------:R1:W-:Y:S01]  /*20c90*/  STS.U16 [R4+0x8600], R0 ;  /* 0x0086000004007388 */ /* 0x0003e20000000400 */
[----:B0-----:R-:W4:Y:S01]  /*20ca0*/  LDL.LU R29, [R1+0x30] ;  /* 0x00003000011d7983 */ /* 0x001f220000300800 */
[----:B--2---:R-:W-:-:S05]  /*20cb0*/  LOP3.LUT R2, R3, 0x3f, RZ, 0xc0, !PT ;  /* 0x0000003f03027812 */ /* 0x004fca00078ec0ff */
[----:B-1----:R-:W-:Y:S01]  /*20cc0*/  IMAD.SHL.U32 R0, R2, 0x2, RZ ;  /* 0x0000000202007824 */ /* 0x002fe200078e00ff */
[----:B------:R-:W-:Y:S04]  /*20cd0*/  STL [R1+0x308c], R2 ;  /* 0x00308c0201007387 */ /* 0x000fe80000100800 */
[----:B------:R-:W-:-:S05]  /*20ce0*/  LOP3.LUT R0, R0, 0x20, RZ, 0x3c, !PT ;  /* 0x0000002000007812 */ /* 0x000fca00078e3cff */
[----:B------:R0:W-:Y:S04]  /*20cf0*/  STL [R1+0x309c], R0 ;  /* 0x00309c0001007387 */ /* 0x0001e80000100800 */
[----:B0-----:R-:W2:Y:S04]  /*20d00*/  LDL.LU R0, [R1+0x24] ;  /* 0x0000240001007983 */ /* 0x001ea80000300800 */
[----:B--2---:R0:W-:Y:S04]  /*20d10*/  STL [R1+0x30a4], R0 ;  /* 0x0030a40001007387 */ /* 0x0041e80000100800 */
[----:B0-----:R-:W2:Y:S01]  /*20d20*/  LDL.LU R0, [R1+0x2c] ;  /* 0x00002c0001007983 */ /* 0x001ea20000300800 */
[----:B------:R-:W2:Y:S03]  /*20d30*/  LDL.LU R2, [R1+0xb84] ;  /* 0x000b840001027983 */ /* 0x000ea60000300800 */
        /* <DEDUP_REMOVED lines=12> */
[----:B--2---:R0:W-:Y:S04]  /*20e00*/  STL [R1+0x3098], R2 ;  /* 0x0030980201007387 */ /* 0x0041e80000100800 */
[----:B0-----:R-:W2:Y:S04]  /*20e10*/  LDL.LU R2, [R1+0xb88] ;  /* 0x000b880001027983 */ /* 0x001ea80000300800 */
        /* <DEDUP_REMOVED lines=10> */
[----:B---3--:R-:W-:Y:S02]  /*20ec0*/  STS.U16 [R4+0xe580], R27 ;  /* 0x00e5801b04007388 */ /* 0x008fe40000000400 */
[----:B------:R-:W-:Y:S01]  /*20ed0*/  STS.U16 [R4+0xe600], R28 ;  /* 0x00e6001c04007388 */ /* 0x000fe20000000400 */
[----:B----4-:R0:W-:Y:S01]  /*20ee0*/  STS.U16 [R4+0xe680], R29 ;  /* 0x00e6801d04007388 */ /* 0x0101e20000000400 */
[----:B------:R-:W-:-:S03]  /*20ef0*/  LOP3.LUT R3, R3, 0x3f, RZ, 0xc0, !PT ;  /* 0x0000003f03037812 */ /* 0x000fc600078ec0ff */
[----:B--2---:R1:W-:Y:S01]  /*20f00*/  STL [R1+0x30a0], R2 ;  /* 0x0030a00201007387 */ /* 0x0043e20000100800 */
[----:B0-----:R-:W2:Y:S02]  /*20f10*/  LDL.LU R4, [R1+0xb80] ;  /* 0x000b800001047983 */ /* 0x001ea40000300800 */
[----:B------:R-:W3:Y:S02]  /*20f20*/  LDL.LU R15, [R1+0xb7c] ;  /* 0x000b7c00010f7983 */ /* 0x000ee40000300800 */
[----:B------:R-:W4:Y:S01]  /*20f30*/  LDL.LU R14, [R1+0xb78] ;  /* 0x000b7800010e7983 */ /* 0x000f220000300800 */
[----:B------:R-:W2:Y:S01]  /*20f40*/  LDL.LU R5, [R1+0xb74] ;  /* 0x000b740001057983 */ /* 0x000ea20000300800 */
[----:B------:R-:W2:Y:S02]  /*20f50*/  LDL.LU R6, [R1+0xb70] ;  /* 0x000b700001067983 */ /* 0x000ea40000300800 */
[----:B------:R-:W2:Y:S02]  /*20f60*/  LDL.LU R7, [R1+0xb6c] ;  /* 0x000b6c0001077983 */ /* 0x000ea40000300800 */
[----:B------:R-:W2:Y:S01]  /*20f70*/  LDL.LU R8, [R1+0xa88] ;  /* 0x000a880001087983 */ /* 0x000ea20000300800 */
        /* <DEDUP_REMOVED lines=10> */
[----:B-1----:R-:W-:-:S02]  /*21020*/  IMAD.SHL.U32 R2, R3, 0x2, RZ ;  /* 0x0000000203027824 */ /* 0x002fc400078e00ff */
[----:B------:R-:W2:Y:S01]  /*21030*/  LDL.LU R21, [R1+0x960] ;  /* 0x0009600001157983 */ /* 0x000ea20000300800 */
[----:B------:R-:W2:Y:S01]  /*21040*/  LDL.LU R22, [R1+0x95c] ;  /* 0x00095c0001167983 */ /* 0x000ea20000300800 */
[----:B------:R-:W2:Y:S02]  /*21050*/  LDL.LU R23, [R1+0x958] ;  /* 0x0009580001177983 */ /* 0x000ea40000300800 */
[----:B------:R-:W2:Y:S02]  /*21060*/  LDL.LU R24, [R1+0x954] ;  /* 0x0009540001187983 */ /* 0x000ea40000300800 */
[----:B------:R-:W2:Y:S01]  /*21070*/  LDL.LU R25, [R1+0x950] ;  /* 0x0009500001197983 */ /* 0x000ea20000300800 */
[----:B------:R-:W-:Y:S01]  /*21080*/  LOP3.LUT R2, R2, 0x10, RZ, 0x3c, !PT ;  /* 0x0000001002027812 */ /* 0x000fe200078e3cff */
[----:B------:R-:W2:Y:S01]  /*21090*/  LDL.LU R26, [R1+0x868] ;  /* 0x00086800011a7983 */ /* 0x000ea20000300800 */
[----:B------:R-:W2:Y:S02]  /*210a0*/  LDL.LU R27, [R1+0x864] ;  /* 0x00086400011b7983 */ /* 0x000ea40000300800 */
[----:B------:R-:W2:Y:S02]  /*210b0*/  LDL.LU R28, [R1+0x860] ;  /* 0x00086000011c7983 */ /* 0x000ea40000300800 */
[----:B------:R-:W2:Y:S01]  /*210c0*/  LDL.LU R29, [R1+0x85c] ;  /* 0x00085c00011d7983 */ /* 0x000ea20000300800 */
[----:B------:R-:W2:Y:S04]  /*210d0*/  LDL.LU R3, [R1+0x858] ;  /* 0x0008580001037983 */ /* 0x000ea80000300800 */
[----:B------:R0:W-:Y:S04]  /*210e0*/  STS.U16 [R2+0xe700], R0 ;  /* 0x00e7000002007388 */ /* 0x0001e80000000400 */
[----:B0-----:R-:W2:Y:S04]  /*210f0*/  LDL.LU R0, [R1+0x30a4] ;  /* 0x0030a40001007983 */ /* 0x001ea80000300800 */
[----:B--2---:R0:W-:Y:S04]  /*21100*/  STS.U16 [R2+0xe780], R0 ;  /* 0x00e7800002007388 */ /* 0x0041e80000000400 */
[----:B0-----:R-:W2:Y:S01]  /*21110*/  LDL.LU R2, [R1+0x30a0] ;  /* 0x0030a00001027983 */ /* 0x001ea20000300800 */
[----:B------:R-:W2:Y:S03]  /*21120*/  LDL.LU R0, [R1+0x309c] ;  /* 0x00309c0001007983 */ /* 0x000ea60000300800 */
[----:B--2---:R0:W-:Y:S04]  /*21130*/  STS.U16 [R0+0x800], R2 ;  /* 0x0008000200007388 */ /* 0x0041e80000000400 */
[----:B0-----:R-:W2:Y:S04]  /*21140*/  LDL.LU R2, [R1+0x3098] ;  /* 0x0030980001027983 */ /* 0x001ea80000300800 */
[----:B--2---:R-:W-:Y:S01]  /*21150*/  STS.U16 [R0+0x880], R2 ;  /* 0x0008800200007388 */ /* 0x004fe20000000400 */
[----:B------:R-:W-:Y:S02]  /*21160*/  STS.U16 [R0+0x900], R4 ;  /* 0x0009000400007388 */ /* 0x000fe40000000400 */
[----:B---3--:R-:W-:Y:S02]  /*21170*/  STS.U16 [R0+0x980], R15 ;  /* 0x0009800f00007388 */ /* 0x008fe40000000400 */
[----:B----4-:R-:W-:Y:S01]  /*21180*/  STS.U16 [R0+0xa00], R14 ;  /* 0x000a000e00007388 */ /* 0x010fe20000000400 */
        /* <DEDUP_REMOVED lines=23> */
[----:B------:R0:W-:Y:S02]  /*21300*/  STS.U16 [R0+0x6a00], R3 ;  /* 0x006a000300007388 */ /* 0x0001e40000000400 */
[----:B0-----:R-:W2:Y:S01]  /*21310*/  LDL.LU R3, [R1+0x854] ;  /* 0x0008540001037983 */ /* 0x001ea20000300800 */
[----:B------:R-:W3:Y:S03]  /*21320*/  LDL.LU R2, [R1+0x768] ;  /* 0x0007680001027983 */ /* 0x000ee60000300800 */
[----:B---3--:R0:W-:Y:S04]  /*21330*/  STL [R1+0x3090], R2 ;  /* 0x0030900201007387 */ /* 0x0081e80000100800 */
[----:B0-----:R-:W3:Y:S04]  /*21340*/  LDL.LU R2, [R1+0x84c] ;  /* 0x00084c0001027983 */ /* 0x001ee80000300800 */
[----:B---3--:R0:W-:Y:S04]  /*21350*/  STL [R1+0x3094], R2 ;  /* 0x0030940201007387 */ /* 0x0081e80000100800 */
[----:B0-----:R-:W3:Y:S01]  /*21360*/  LDL.LU R2, [R1+0x850] ;  /* 0x0008500001027983 */ /* 0x001ee20000300800 */
        /* <DEDUP_REMOVED lines=25> */
[----:B------:R-:W4:Y:S01]  /*21500*/  LDL.LU R29, [R1+0x18] ;  /* 0x00001800011d7983 */ /* 0x000f220000300800 */
[----:B--2---:R0:W-:Y:S04]  /*21510*/  STS.U16 [R0+0x6a80], R3 ;  /* 0x006a800300007388 */ /* 0x0041e80000000400 */
[----:B0-----:R-:W2:Y:S04]  /*21520*/  LDL.LU R3, [R1+0x14] ;  /* 0x0000140001037983 */ /* 0x001ea80000300800 */
[----:B---3--:R0:W-:Y:S04]  /*21530*/  STS.U16 [R0+0x6b00], R2 ;  /* 0x006b000200007388 */ /* 0x0081e80000000400 */
[----:B0-----:R-:W3:Y:S04]  /*21540*/  LDL.LU R2, [R1+0x3094] ;  /* 0x0030940001027983 */ /* 0x001ee80000300800 */
[----:B---3--:R0:W-:Y:S04]  /*21550*/  STS.U16 [R0+0x6b80], R2 ;  /* 0x006b800200007388 */ /* 0x0081e80000000400 */
[----:B0-----:R-:W3:Y:S04]  /*21560*/  LDL.LU R2, [R1+0x3090] ;  /* 0x0030900001027983 */ /* 0x001ee80000300800 */
[----:B---3--:R0:W-:Y:S01]  /*21570*/  STS.U16 [R0+0x8800], R2 ;  /* 0x0088000200007388 */ /* 0x0081e20000000400 */
[----:B----4-:R1:W-:Y:S03]  /*21580*/  STS.U16 [R0+0x8880], R4 ;  /* 0x0088800400007388 */ /* 0x0103e60000000400 */
[----:B0-----:R-:W3:Y:S01]  /*21590*/  LDL.LU R2, [R1+0x10] ;  /* 0x0000100001027983 */ /* 0x001ee20000300800 */
[----:B-1----:R-:W4:Y:S02]  /*215a0*/  LDL.LU R4, [R1+0x8] ;  /* 0x0000080001047983 */ /* 0x002f240000300800 */
        /* <DEDUP_REMOVED lines=16> */
[----:B------:R-:W-:Y:S01]  /*216b0*/  STS.U16 [R0+0xc900], R21 ;  /* 0x00c9001500007388 */ /* 0x000fe20000000400 */
[----:B----4-:R0:W-:Y:S04]  /*216c0*/  STL [R1+0x3088], R4 ;  /* 0x0030880401007387 */ /* 0x0101e80000100800 */
[----:B0-----:R-:W4:Y:S01]  /*216d0*/  LDL.LU R4, [R1+0xc] ;  /* 0x00000c0001047983 */ /* 0x001f220000300800 */
        /* <DEDUP_REMOVED lines=18> */
[----:B------:R1:W-:Y:S02]  /*21800*/  STS.U16 [R0+0xca00], R23 ;  /* 0x00ca001700007388 */ /* 0x0003e40000000400 */
[----:B------:R1:W-:Y:S01]  /*21810*/  STS.U16 [R0+0xca80], R24 ;  /* 0x00ca801800007388 */ /* 0x0003e20000000400 */
[----:B------:R2:W-:Y:S01]  /*21820*/  STS.U16 [R0+0xcb00], R25 ;  /* 0x00cb001900007388 */ /* 0x0005e20000000400 */
[----:B------:R3:W-:Y:S02]  /*21830*/  STS.U16 [R0+0xcb80], R26 ;  /* 0x00cb801a00007388 */ /* 0x0007e40000000400 */
[----:B------:R3:W-:Y:S01]  /*21840*/  STS.U16 [R0+0xe800], R27 ;  /* 0x00e8001b00007388 */ /* 0x0007e20000000400 */
[----:B0-----:R-:W4:Y:S01]  /*21850*/  LDL.LU R22, [R1+0x94c] ;  /* 0x00094c0001167983 */ /* 0x001f220000300800 */
[----:B-1----:R-:W4:Y:S02]  /*21860*/  LDL.LU R23, [R1+0x948] ;  /* 0x0009480001177983 */ /* 0x002f240000300800 */
[----:B------:R-:W4:Y:S01]  /*21870*/  LDL.LU R24, [R1+0x944] ;  /* 0x0009440001187983 */ /* 0x000f220000300800 */
[----:B--2---:R-:W2:Y:S01]  /*21880*/  LDL.LU R25, [R1+0x940] ;  /* 0x0009400001197983 */ /* 0x004ea20000300800 */
[----:B---3--:R-:W3:Y:S02]  /*21890*/  LDL.LU R26, [R1+0x93c] ;  /* 0x00093c00011a7983 */ /* 0x008ee40000300800 */
[----:B------:R0:W-:Y:S02]  /*218a0*/  STS.U16 [R0+0xe880], R28 ;  /* 0x00e8801c00007388 */ /* 0x0001e40000000400 */
[----:B------:R-:W2:Y:S01]  /*218b0*/  LDL.LU R27, [R1+0x938] ;  /* 0x00093800011b7983 */ /* 0x000ea20000300800 */
[----:B------:R1:W-:Y:S01]  /*218c0*/  STS.U16 [R0+0xe900], R29 ;  /* 0x00e9001d00007388 */ /* 0x0003e20000000400 */
[----:B------:R1:W-:Y:S02]  /*218d0*/  STS.U16 [R0+0xe980], R3 ;  /* 0x00e9800300007388 */ /* 0x0003e40000000400 */
[----:B------:R1:W-:Y:S01]  /*218e0*/  STS.U16 [R0+0xea00], R2 ;  /* 0x00ea000200007388 */ /* 0x0003e20000000400 */
[----:B0-----:R-:W2:Y:S01]  /*218f0*/  LDL.LU R28, [R1+0x934] ;  /* 0x00093400011c7983 */ /* 0x001ea20000300800 */
[----:B-1----:R-:W2:Y:S02]  /*21900*/  LDL.LU R29, [R1+0x930] ;  /* 0x00093000011d7983 */ /* 0x002ea40000300800 */
[----:B------:R-:W2:Y:S01]  /*21910*/  LDL.LU R3, [R1+0x848] ;  /* 0x0008480001037983 */ /* 0x000ea20000300800 */
[----:B------:R-:W2:Y:S04]  /*21920*/  LDL.LU R2, [R1+0x308c] ;  /* 0x00308c0001027983 */ /* 0x000ea80000300800 */
[----:B----4-:R0:W-:Y:S04]  /*21930*/  STS.U16 [R0+0xea80], R4 ;  /* 0x00ea800400007388 */ /* 0x0101e80000000400 */
[----:B0-----:R-:W4:Y:S01]  /*21940*/  LDL.LU R4, [R1+0x3088] ;  /* 0x0030880001047983 */ /* 0x001f220000300800 */
[----:B--2---:R-:W-:-:S05]  /*21950*/  IMAD.SHL.U32 R2, R2, 0x2, RZ ;  /* 0x0000000202027824 */ /* 0x004fca00078e00ff */
[----:B------:R-:W-:Y:S01]  /*21960*/  LOP3.LUT R2, R2, 0x30, RZ, 0x3c, !PT ;  /* 0x0000003002027812 */ /* 0x000fe200078e3cff */
[----:B----4-:R-:W-:Y:S01]  /*21970*/  STS.U16 [R0+0xeb00], R4 ;  /* 0x00eb000400007388 */ /* 0x010fe20000000400 */
[----:B------:R-:W-:Y:S03]  /*21980*/  STS.U16 [R0+0xeb80], R15 ;  /* 0x00eb800f00007388 */ /* 0x000fe60000000400 */
        /* <DEDUP_REMOVED lines=18> */
[----:B0-----:R-:W2:Y:S04]  /*21ab0*/  LDL.LU R23, [R1+0x838] ;  /* 0x0008380001177983 */ /* 0x001ea80000300800 */
[----:B--2---:R0:W-:Y:S04]  /*21ac0*/  STL [R1+0x307c], R23 ;  /* 0x00307c1701007387 */ /* 0x0041e80000100800 */
[----:B0-----:R-:W2:Y:S04]  /*21ad0*/  LDL.LU R23, [R1+0x83c] ;  /* 0x00083c0001177983 */ /* 0x001ea80000300800 */
[----:B--2---:R0:W-:Y:S04]  /*21ae0*/  STL [R1+0x3080], R23 ;  /* 0x0030801701007387 */ /* 0x0041e80000100800 */
[----:B0-----:R-:W2:Y:S04]  /*21af0*/  LDL.LU R23, [R1+0x840] ;  /* 0x0008400001177983 */ /* 0x001ea80000300800 */
[----:B------:R-:W-:Y:S01]  /*21b00*/  STS.U16 [R2+0x4d00], R24 ;  /* 0x004d001802007388 */ /* 0x000fe20000000400 */
[----:B------:R-:W-:Y:S02]  /*21b10*/  STS.U16 [R2+0x4d80], R25 ;  /* 0x004d801902007388 */ /* 0x000fe40000000400 */
[----:B---3--:R-:W-:Y:S02]  /*21b20*/  STS.U16 [R2+0x4e00], R26 ;  /* 0x004e001a02007388 */ /* 0x008fe40000000400 */
[----:B------:R-:W-:Y:S01]  /*21b30*/  STS.U16 [R2+0x4e80], R27 ;  /* 0x004e801b02007388 */ /* 0x000fe20000000400 */
[----:B------:R-:W-:Y:S01]  /*21b40*/  STS.U16 [R2+0x4f00], R28 ;  /* 0x004f001c02007388 */ /* 0x000fe20000000400 */
[----:B------:R-:W-:Y:S02]  /*21b50*/  STS.U16 [R2+0x4f80], R29 ;  /* 0x004f801d02007388 */ /* 0x000fe40000000400 */
[----:B------:R-:W-:Y:S01]  /*21b60*/  STS.U16 [R2+0x6c00], R3 ;  /* 0x006c000302007388 */ /* 0x000fe20000000400 */
[----:B--2---:R0:W-:Y:S04]  /*21b70*/  STL [R1+0x3084], R23 ;  /* 0x0030841701007387 */ /* 0x0041e80000100800 */
[----:B0-----:R-:W2:Y:S01]  /*21b80*/  LDL.LU R23, [R1+0x844] ;  /* 0x0008440001177983 */ /* 0x001ea20000300800 */
[----:B------:R-:W3:Y:S02]  /*21b90*/  LDL.LU R24, [R1+0x834] ;  /* 0x0008340001187983 */ /* 0x000ee40000300800 */
[----:B------:R-:W4:Y:S02]  /*21ba0*/  LDL.LU R25, [R1+0x830] ;  /* 0x0008300001197983 */ /* 0x000f240000300800 */
        /* <DEDUP_REMOVED lines=25> */
[----:B--2---:R0:W-:Y:S04]  /*21d40*/  STS.U16 [R2+0x6c80], R23 ;  /* 0x006c801702007388 */ /* 0x0041e80000000400 */
[----:B0-----:R-:W2:Y:S04]  /*21d50*/  LDL.LU R23, [R1+0x3084] ;  /* 0x0030840001177983 */ /* 0x001ea80000300800 */
[----:B--2---:R0:W-:Y:S04]  /*21d60*/  STS.U16 [R2+0x6d00], R23 ;  /* 0x006d001702007388 */ /* 0x0041e80000000400 */
[----:B0-----:R-:W2:Y:S04]  /*21d70*/  LDL.LU R23, [R1+0x3080] ;  /* 0x0030800001177983 */ /* 0x001ea80000300800 */
[----:B--2---:R0:W-:Y:S04]  /*21d80*/  STS.U16 [R2+0x6d80], R23 ;  /* 0x006d801702007388 */ /* 0x0041e80000000400 */
[----:B0-----:R-:W2:Y:S04]  /*21d90*/  LDL.LU R23, [R1+0x307c] ;  /* 0x00307c0001177983 */ /* 0x001ea80000300800 */
[----:B--2---:R0:W-:Y:S01]  /*21da0*/  STS.U16 [R2+0x6e00], R23 ;  /* 0x006e001702007388 */ /* 0x0041e20000000400 */
[----:B---3--:R1:W-:Y:S02]  /*21db0*/  STS.U16 [R2+0x6e80], R24 ;  /* 0x006e801802007388 */ /* 0x0083e40000000400 */
[----:B----4-:R2:W-:Y:S02]  /*21dc0*/  STS.U16 [R2+0x6f00], R25 ;  /* 0x006f001902007388 */ /* 0x0105e40000000400 */
[----:B------:R3:W-:Y:S01]  /*21dd0*/  STS.U16 [R2+0x6f80], R26 ;  /* 0x006f801a02007388 */ /* 0x0007e20000000400 */
[----:B------:R3:W-:Y:S01]  /*21de0*/  STS.U16 [R2+0x8c00], R27 ;  /* 0x008c001b02007388 */ /* 0x0007e20000000400 */
[----:B------:R3:W-:Y:S03]  /*21df0*/  STS.U16 [R2+0x8c80], R28 ;  /* 0x008c801c02007388 */ /* 0x0007e60000000400 */
[----:B0-----:R-:W4:Y:S01]  /*21e00*/  LDL.LU R23, [R1+0x3078] ;  /* 0x0030780001177983 */ /* 0x001f220000300800 */
[----:B-1----:R-:W4:Y:S02]  /*21e10*/  LDL.LU R24, [R1+0x3074] ;  /* 0x0030740001187983 */ /* 0x002f240000300800 */
[----:B--2---:R-:W2:Y:S02]  /*21e20*/  LDL.LU R25, [R1+0x3070] ;  /* 0x0030700001197983 */ /* 0x004ea40000300800 */
[----:B---3--:R-:W3:Y:S01]  /*21e30*/  LDL.LU R26, [R1+0x306c] ;  /* 0x00306c00011a7983 */ /* 0x008ee20000300800 */
[----:B------:R-:W2:Y:S01]  /*21e40*/  LDL.LU R27, [R1+0x3068] ;  /* 0x00306800011b7983 */ /* 0x000ea20000300800 */
[----:B------:R-:W2:Y:S03]  /*21e50*/  LDL.LU R28, [R1+0x3064] ;  /* 0x00306400011c7983 */ /* 0x000ea60000300800 */
[----:B------:R0:W-:Y:S01]  /*21e60*/  STS.U16 [R2+0x8d00], R29 ;  /* 0x008d001d02007388 */ /* 0x0001e20000000400 */
[----:B------:R1:W-:Y:S03]  /*21e70*/  STS.U16 [R2+0x8d80], R3 ;  /* 0x008d800302007388 */ /* 0x0003e60000000400 */
[----:B0-----:R-:W2:Y:S01]  /*21e80*/  LDL.LU R29, [R1+0x3060] ;  /* 0x00306000011d7983 */ /* 0x001ea20000300800 */
[----:B-1----:R-:W2:Y:S02]  /*21e90*/  LDL.LU R3, [R1+0x305c] ;  /* 0x00305c0001037983 */ /* 0x002ea40000300800 */
[----:B------:R0:W-:Y:S02]  /*21ea0*/  STS.U16 [R2+0x8e00], R0 ;  /* 0x008e000002007388 */ /* 0x0001e40000000400 */
[----:B------:R1:W-:Y:S01]  /*21eb0*/  STS.U16 [R2+0x8e80], R4 ;  /* 0x008e800402007388 */ /* 0x0003e20000000400 */
[----:B------:R1:W-:Y:S01]  /*21ec0*/  STS.U16 [R2+0x8f00], R15 ;  /* 0x008f000f02007388 */ /* 0x0003e20000000400 */
[----:B------:R1:W-:Y:S02]  /*21ed0*/  STS.U16 [R2+0x8f80], R14 ;  /* 0x008f800e02007388 */ /* 0x0003e40000000400 */
[----:B------:R1:W-:Y:S02]  /*21ee0*/  STS.U16 [R2+0xac00], R5 ;  /* 0x00ac000502007388 */ /* 0x0003e40000000400 */
[----:B------:R1:W-:Y:S01]  /*21ef0*/  STS.U16 [R2+0xac80], R6 ;  /* 0x00ac800602007388 */ /* 0x0003e20000000400 */
[----:B0-----:R-:W3:Y:S01]  /*21f00*/  LDL.LU R0, [R1+0xb38] ;  /* 0x000b380001007983 */ /* 0x001ee20000300800 */
[----:B-1----:R-:W3:Y:S02]  /*21f10*/  LDL.LU R4, [R1+0xb34] ;  /* 0x000b340001047983 */ /* 0x002ee40000300800 */
[----:B------:R-:W4:Y:S01]  /*21f20*/  LDL.LU R15, [R1+0xb30] ;  /* 0x000b3000010f7983 */ /* 0x000f220000300800 */
[----:B------:R-:W4:Y:S04]  /*21f30*/  LDL.LU R14, [R1+0xb2c] ;  /* 0x000b2c00010e7983 */ /* 0x000f280000300800 */
        /* <DEDUP_REMOVED lines=9> */
[----:B-1----:R-:W4:Y:S03]  /*21fd0*/  LDL.LU R8, [R1+0xa3c] ;  /* 0x000a3c0001087983 */ /* 0x002f260000300800 */
[----:B------:R-:W4:Y:S04]  /*21fe0*/  LDL.LU R9, [R1+0xa38] ;  /* 0x000a380001097983 */ /* 0x000f280000300800 */
[----:B------:R-:W4:Y:S01]  /*21ff0*/  LDL.LU R10, [R1+0xa34] ;  /* 0x000a3400010a7983 */ /* 0x000f220000300800 */
[----:B------:R-:W4:Y:S02]  /*22000*/  LDL.LU R11, [R1+0xa30] ;  /* 0x000a3000010b7983 */ /* 0x000f240000300800 */
[----:B------:R0:W-:Y:S02]  /*22010*/  STS.U16 [R2+0xcc00], R13 ;  /* 0x00cc000d02007388 */ /* 0x0001e40000000400 */
[----:B------:R-:W4:Y:S01]  /*22020*/  LDL.LU R12, [R1+0xa2c] ;  /* 0x000a2c00010c7983 */ /* 0x000f220000300800 */
[----:B------:R1:W-:Y:S01]  /*22030*/  STS.U16 [R2+0xcc80], R16 ;  /* 0x00cc801002007388 */ /* 0x0003e20000000400 */
[----:B------:R1:W-:Y:S02]  /*22040*/  STS.U16 [R2+0xcd00], R17 ;  /* 0x00cd001102007388 */ /* 0x0003e40000000400 */
[----:B------:R1:W-:Y:S02]  /*22050*/  STS.U16 [R2+0xcd80], R18 ;  /* 0x00cd801202007388 */ /* 0x0003e40000000400 */
[----:B------:R1:W-:Y:S01]  /*22060*/  STS.U16 [R2+0xce00], R19 ;  /* 0x00ce001302007388 */ /* 0x0003e20000000400 */
[----:B------:R1:W-:Y:S04]  /*22070*/  STS.U16 [R2+0xce80], R20 ;  /* 0x00ce801402007388 */ /* 0x0003e80000000400 */
[----:B0-----:R-:W4:Y:S01]  /*22080*/  LDL.LU R13, [R1+0x92c] ;  /* 0x00092c00010d7983 */ /* 0x001f220000300800 */
[----:B-1----:R-:W4:Y:S03]  /*22090*/  LDL.LU R16, [R1+0x928] ;  /* 0x0009280001107983 */ /* 0x002f260000300800 */
[----:B------:R-:W4:Y:S04]  /*220a0*/  LDL.LU R17, [R1+0x924] ;  /* 0x0009240001117983 */ /* 0x000f280000300800 */
[----:B------:R-:W4:Y:S01]  /*220b0*/  LDL.LU R18, [R1+0x920] ;  /* 0x0009200001127983 */ /* 0x000f220000300800 */
[----:B------:R-:W4:Y:S02]  /*220c0*/  LDL.LU R19, [R1+0x91c] ;  /* 0x00091c0001137983 */ /* 0x000f240000300800 */
[----:B------:R0:W-:Y:S02]  /*220d0*/  STS.U16 [R2+0xcf00], R21 ;  /* 0x00cf001502007388 */ /* 0x0001e40000000400 */
[----:B------:R-:W4:Y:S01]  /*220e0*/  LDL.LU R20, [R1+0x918] ;  /* 0x0009180001147983 */ /* 0x000f220000300800 */
[----:B------:R1:W-:Y:S04]  /*220f0*/  STS.U16 [R2+0xcf80], R22 ;  /* 0x00cf801602007388 */ /* 0x0003e80000000400 */
[----:B0-----:R-:W4:Y:S01]  /*22100*/  LDL.LU R21, [R1+0x914] ;  /* 0x0009140001157983 */ /* 0x001f220000300800 */
[----:B-1----:R-:W4:Y:S03]  /*22110*/  LDL.LU R22, [R1+0x910] ;  /* 0x0009100001167983 */ /* 0x002f260000300800 */
[----:B--2---:R0:W-:Y:S01]  /*22120*/  STS.U16 [R2+0xec00], R3 ;  /* 0x00ec000302007388 */ /* 0x0041e20000000400 */
[----:B------:R-:W-:Y:S02]  /*22130*/  STS.U16 [R2+0xec80], R29 ;  /* 0x00ec801d02007388 */ /* 0x000fe40000000400 */
[----:B------:R-:W-:Y:S02]  /*22140*/  STS.U16 [R2+0xed00], R28 ;  /* 0x00ed001c02007388 */ /* 0x000fe40000000400 */
[----:B------:R-:W-:Y:S01]  /*22150*/  STS.U16 [R2+0xed80], R27 ;  /* 0x00ed801b02007388 */ /* 0x000fe20000000400 */
[----:B0-----:R-:W2:Y:S01]  /*22160*/  LDL.LU R3, [R1+0x828] ;  /* 0x0008280001037983 */ /* 0x001ea20000300800 */
[----:B------:R0:W-:Y:S03]  /*22170*/  STL [R1+0x2fdc], R29 ;  /* 0x002fdc1d01007387 */ /* 0x0001e60000100800 */
[----:B---3--:R-:W-:Y:S04]  /*22180*/  STS.U16 [R2+0xee00], R26 ;  /* 0x00ee001a02007388 */ /* 0x008fe80000000400 */
[----:B0-----:R-:W3:Y:S01]  /*22190*/  LDL.LU R29, [R1+0xb3c] ;  /* 0x000b3c00011d7983 */ /* 0x001ee20000300800 */
[----:B------:R0:W-:Y:S03]  /*221a0*/  STL [R1+0x2fe0], R28 ;  /* 0x002fe01c01007387 */ /* 0x0001e60000100800 */
[----:B0-----:R-:W2:Y:S01]  /*221b0*/  LDL.LU R28, [R1+0xb40] ;  /* 0x000b4000011c7983 */ /* 0x001ea20000300800 */
[----:B------:R0:W-:Y:S03]  /*221c0*/  STL [R1+0x2fe4], R27 ;  /* 0x002fe41b01007387 */ /* 0x0001e60000100800 */
[----:B0-----:R-:W2:Y:S01]  /*221d0*/  LDL.LU R27, [R1+0xb44] ;  /* 0x000b4400011b7983 */ /* 0x001ea20000300800 */
[----:B------:R0:W-:Y:S03]  /*221e0*/  STL [R1+0x2fe8], R26 ;  /* 0x002fe81a01007387 */ /* 0x0001e60000100800 */
[----:B0-----:R-:W2:Y:S01]  /*221f0*/  LDL.LU R26, [R1+0xb48] ;  /* 0x000b4800011a7983 */ /* 0x001ea20000300800 */
[----:B------:R0:W-:Y:S03]  /*22200*/  STS.U16 [R2+0xee80], R25 ;  /* 0x00ee801902007388 */ /* 0x0001e60000000400 */
[----:B0-----:R-:W0:Y:S01]  /*22210*/  S2R R2, SR_TID.X ;  /* 0x0000000000027919 */ /* 0x001e220000002100 */
[----:B------:R1:W-:Y:S02]  /*22220*/  STL [R1+0x2fec], R25 ;  /* 0x002fec1901007387 */ /* 0x0003e40000100800 */
[----:B----4-:R-:W-:Y:S02]  /*22230*/  STL [R1+0x2ff0], R24 ;  /* 0x002ff01801007387 */ /* 0x010fe40000100800 */
[----:B------:R-:W-:Y:S01]  /*22240*/  STL [R1+0x2ff4], R23 ;  /* 0x002ff41701007387 */ /* 0x000fe20000100800 */
[----:B0-----:R-:W-:-:S05]  /*22250*/  LOP3.LUT R2, R2, 0x3f, RZ, 0xc0, !PT ;  /* 0x0000003f02027812 */ /* 0x001fca00078ec0ff */
[----:B------:R-:W-:-:S05]  /*22260*/  IMAD.SHL.U32 R2, R2, 0x2, RZ ;  /* 0x0000000202027824 */ /* 0x000fca00078e00ff */
[----:B-1----:R-:W-:-:S05]  /*22270*/  LOP3.LUT R25, R2, 0x30, RZ, 0x3c, !PT ;  /* 0x0000003002197812 */ /* 0x002fca00078e3cff */
[----:B------:R-:W-:Y:S01]  /*22280*/  STS.U16 [R25+0xef00], R24 ;  /* 0x00ef001819007388 */ /* 0x000fe20000000400 */
[----:B------:R0:W-:Y:S02]  /*22290*/  STS.U16 [R25+0xef80], R23 ;  /* 0x00ef801719007388 */ /* 0x0001e40000000400 */
[----:B0-----:R-:W-:-:S05]  /*222a0*/  LOP3.LUT R23, R2, 0x40, RZ, 0x3c, !PT ;  /* 0x0000004002177812 */ /* 0x001fca00078e3cff */
[----:B--2---:R-:W-:Y:S01]  /*222b0*/  STS.U16 [R23+0x1000], R26 ;  /* 0x0010001a17007388 */ /* 0x004fe20000000400 */
[----:B------:R-:W-:Y:S02]  /*222c0*/  STS.U16 [R23+0x1080], R27 ;  /* 0x0010801b17007388 */ /* 0x000fe40000000400 */
[----:B------:R-:W-:Y:S02]  /*222d0*/  STS.U16 [R23+0x1100], R28 ;  /* 0x0011001c17007388 */ /* 0x000fe40000000400 */
[----:B---3--:R-:W-:Y:S01]  /*222e0*/  STS.U16 [R23+0x1180], R29 ;  /* 0x0011801d17007388 */ /* 0x008fe20000000400 */
        /* <DEDUP_REMOVED lines=12> */
[----:B------:R0:W-:Y:S04]  /*223b0*/  STS.U16 [R23+0x5000], R13 ;  /* 0x0050000d17007388 */ /* 0x0001e80000000400 */
[----:B0-----:R-:W2:Y:S04]  /*223c0*/  LDL.LU R13, [R1+0x818] ;  /* 0x00081800010d7983 */ /* 0x001ea80000300800 */
[----:B--2---:R0:W-:Y:S04]  /*223d0*/  STL [R1+0x3050], R13 ;  /* 0x0030500d01007387 */ /* 0x0041e80000100800 */
[----:B0-----:R-:W2:Y:S04]  /*223e0*/  LDL.LU R13, [R1+0x81c] ;  /* 0x00081c00010d7983 */ /* 0x001ea80000300800 */
[----:B--2---:R0:W-:Y:S04]  /*223f0*/  STL [R1+0x3054], R13 ;  /* 0x0030540d01007387 */ /* 0x0041e80000100800 */
[----:B0-----:R-:W2:Y:S01]  /*22400*/  LDL.LU R13, [R1+0x820] ;  /* 0x00082000010d7983 */ /* 0x001ea20000300800 */
        /* <DEDUP_REMOVED lines=33> */
[----:B------:R-:W3:Y:S03]  /*22620*/  LDL.LU R11, [R1+0xcc] ;  /* 0x0000cc00010b7983 */ /* 0x000ee60000300800 */
[----:B------:R0:W-:Y:S01]  /*22630*/  STS.U16 [R23+0x7000], R3 ;  /* 0x0070000317007388 */ /* 0x0001e20000000400 */
[----:B------:R-:W3:Y:S03]  /*22640*/  LDL.LU R12, [R1+0xc8] ;  /* 0x0000c800010c7983 */ /* 0x000ee60000300800 */
[----:B0-----:R-:W3:Y:S04]  /*22650*/  LDL.LU R3, [R1+0xc4] ;  /* 0x0000c40001037983 */ /* 0x001ee80000300800 */
        /* <DEDUP_REMOVED lines=40> */
[----:B------:R0:W-:Y:S01]  /*228e0*/  STS.U16 [R23+0xd300], R12 ;  /* 0x00d3000c17007388 */ /* 0x0001e20000000400 */
[----:B------:R1:W-:Y:S03]  /*228f0*/  STS.U16 [R23+0xd380], R3 ;  /* 0x00d3800317007388 */ /* 0x0003e60000000400 */
[----:B0-----:R-:W3:Y:S01]  /*22900*/  LDL.LU R12, [R1+0xb20] ;  /* 0x000b2000010c7983 */ /* 0x001ee20000300800 */
[----:B------:R-:W3:Y:S02]  /*22910*/  LDL.LU R24, [R1+0xb1c] ;  /* 0x000b1c0001187983 */ /* 0x000ee40000300800 */
[----:B------:R-:W3:Y:S02]  /*22920*/  LDL.LU R11, [R1+0xb18] ;  /* 0x000b1800010b7983 */ /* 0x000ee40000300800 */
[----:B-1----:R-:W3:Y:S01]  /*22930*/  LDL.LU R3, [R1+0xb14] ;  /* 0x000b140001037983 */ /* 0x002ee20000300800 */
        /* <DEDUP_REMOVED lines=14> */
[----:B------:R-:W3:Y:S01]  /*22a20*/  LDL.LU R10, [R1+0x8fc] ;  /* 0x0008fc00010a7983 */ /* 0x000ee20000300800 */
[----:B--2---:R-:W-:Y:S04]  /*22a30*/  STS.U16 [R23+0xf000], R22 ;  /* 0x00f0001617007388 */ /* 0x004fe80000000400 */
[----:B------:R0:W-:Y:S01]  /*22a40*/  STL [R1+0x301c], R22 ;  /* 0x00301c1601007387 */ /* 0x0001e20000100800 */
[----:B------:R-:W-:Y:S03]  /*22a50*/  STS.U16 [R23+0xf080], R21 ;  /* 0x00f0801517007388 */ /* 0x000fe60000000400 */
[----:B0-----:R-:W2:Y:S01]  /*22a60*/  LDL.LU R22, [R1+0xb24] ;  /* 0x000b240001167983 */ /* 0x001ea20000300800 */
[----:B------:R0:W-:Y:S03]  /*22a70*/  STL [R1+0x3020], R21 ;  /* 0x0030201501007387 */ /* 0x0001e60000100800 */
[----:B0-----:R-:W2:Y:S04]  /*22a80*/  LDL.LU R21, [R1+0xb28] ;  /* 0x000b280001157983 */ /* 0x001ea80000300800 */
[----:B------:R-:W0:Y:S01]  /*22a90*/  S2R R2, SR_TID.X ;  /* 0x0000000000027919 */ /* 0x000e220000002100 */
[----:B------:R-:W-:Y:S02]  /*22aa0*/  STS.U16 [R23+0xf100], R20 ;  /* 0x00f1001417007388 */ /* 0x000fe40000000400 */
[----:B------:R1:W-:Y:S02]  /*22ab0*/  STL [R1+0x3024], R20 ;  /* 0x0030241401007387 */ /* 0x0003e40000100800 */
[----:B------:R-:W-:Y:S01]  /*22ac0*/  STL [R1+0x3028], R19 ;  /* 0x0030281301007387 */ /* 0x000fe20000100800 */
[----:B0-----:R-:W-:-:S05]  /*22ad0*/  LOP3.LUT R2, R2, 0x3f, RZ, 0xc0, !PT ;  /* 0x0000003f02027812 */ /* 0x001fca00078ec0ff */
[----:B------:R-:W-:-:S05]  /*22ae0*/  IMAD.SHL.U32 R2, R2, 0x2, RZ ;  /* 0x0000000202027824 */ /* 0x000fca00078e00ff */
[C---:B-1----:R-:W-:Y:S02]  /*22af0*/  LOP3.LUT R20, R2.reuse, 0x40, RZ, 0x3c, !PT ;  /* 0x0000004002147812 */ /* 0x042fe400078e3cff */
[----:B------:R-:W-:-:S03]  /*22b00*/  LOP3.LUT R23, R2, 0x50, RZ, 0x3c, !PT ;  /* 0x0000005002177812 */ /* 0x000fc600078e3cff */
[----:B------:R-:W-:Y:S01]  /*22b10*/  STS.U16 [R20+0xf180], R19 ;  /* 0x00f1801314007388 */ /* 0x000fe20000000400 */
[----:B---3--:R-:W-:Y:S02]  /*22b20*/  STS.U16 [R20+0xf200], R18 ;  /* 0x00f2001214007388 */ /* 0x008fe40000000400 */
[----:B------:R-:W-:Y:S02]  /*22b30*/  STS.U16 [R20+0xf280], R17 ;  /* 0x00f2801114007388 */ /* 0x000fe40000000400 */
[----:B----4-:R-:W-:Y:S01]  /*22b40*/  STS.U16 [R20+0xf300], R16 ;  /* 0x00f3001014007388 */ /* 0x010fe20000000400 */
[----:B------:R-:W-:Y:S04]  /*22b50*/  STS.U16 [R20+0xf380], R13 ;  /* 0x00f3800d14007388 */ /* 0x000fe80000000400 */
[----:B------:R-:W-:Y:S04]  /*22b60*/  STL [R1+0x302c], R18 ;  /* 0x00302c1201007387 */ /* 0x000fe80000100800 */
[----:B--2---:R-:W-:Y:S01]  /*22b70*/  STS.U16 [R23+0x1400], R21 ;  /* 0x0014001517007388 */ /* 0x004fe20000000400 */
[----:B------:R-:W-:Y:S02]  /*22b80*/  STS.U16 [R23+0x1480], R22 ;  /* 0x0014801617007388 */ /* 0x000fe40000000400 */
[----:B------:R0:W-:Y:S02]  /*22b90*/  STS.U16 [R23+0x1500], R12 ;  /* 0x0015000c17007388 */ /* 0x0001e40000000400 */
[----:B------:R-:W-:Y:S01]  /*22ba0*/  STS.U16 [R23+0x1580], R24 ;  /* 0x0015801817007388 */ /* 0x000fe20000000400 */
[----:B------:R1:W-:Y:S01]  /*22bb0*/  STS.U16 [R23+0x1600], R11 ;  /* 0x0016000b17007388 */ /* 0x0003e20000000400 */
[----:B------:R2:W-:Y:S03]  /*22bc0*/  STS.U16 [R23+0x1680], R3 ;  /* 0x0016800317007388 */ /* 0x0005e60000000400 */
[----:B0-----:R-:W3:Y:S01]  /*22bd0*/  LDL.LU R12, [R1+0x8f8] ;  /* 0x0008f800010c7983 */ /* 0x001ee20000300800 */
[----:B-1----:R-:W4:Y:S02]  /*22be0*/  LDL.LU R11, [R1+0x8f4] ;  /* 0x0008f400010b7983 */ /* 0x002f240000300800 */
[----:B--2---:R-:W2:Y:S01]  /*22bf0*/  LDL.LU R3, [R1+0x8f0] ;  /* 0x0008f00001037983 */ /* 0x004ea20000300800 */
[----:B------:R-:W-:Y:S04]  /*22c00*/  STS.U16 [R23+0x1700], R25 ;  /* 0x0017001917007388 */ /* 0x000fe80000000400 */
[----:B------:R-:W-:Y:S01]  /*22c10*/  STS.U16 [R23+0x1780], R26 ;  /* 0x0017801a17007388 */ /* 0x000fe20000000400 */
[----:B------:R-:W-:Y:S02]  /*22c20*/  STS.U16 [R23+0x3400], R27 ;  /* 0x0034001b17007388 */ /* 0x000fe40000000400 */
[----:B------:R-:W-:Y:S02]  /*22c30*/  STS.U16 [R23+0x3480], R28 ;  /* 0x0034801c17007388 */ /* 0x000fe40000000400 */
[----:B------:R-:W-:Y:S01]  /*22c40*/  STS.U16 [R23+0x3500], R29 ;  /* 0x0035001d17007388 */ /* 0x000fe20000000400 */
[----:B------:R-:W2:Y:S04]  /*22c50*/  LDL.LU R18, [R1+0x808] ;  /* 0x0008080001127983 */ /* 0x000ea80000300800 */
[----:B------:R0:W-:Y:S01]  /*22c60*/  STS.U16 [R23+0x3580], R0 ;  /* 0x0035800017007388 */ /* 0x0001e20000000400 */
[----:B------:R-:W2:Y:S02]  /*22c70*/  LDL.LU R19, [R1+0x804] ;  /* 0x0008040001137983 */ /* 0x000ea40000300800 */
[----:B------:R-:W-:Y:S02]  /*22c80*/  STS.U16 [R23+0x3600], R4 ;  /* 0x0036000417007388 */ /* 0x000fe40000000400 */
[----:B------:R-:W2:Y:S01]  /*22c90*/  LDL.LU R20, [R1+0x800] ;  /* 0x0008000001147983 */ /* 0x000ea20000300800 */
[----:B------:R-:W-:Y:S04]  /*22ca0*/  STS.U16 [R23+0x3680], R15 ;  /* 0x0036800f17007388 */ /* 0x000fe80000000400 */
[----:B------:R-:W2:Y:S01]  /*22cb0*/  LDL.LU R21, [R1+0x7fc] ;  /* 0x0007fc0001157983 */ /* 0x000ea20000300800 */
[----:B------:R1:W-:Y:S02]  /*22cc0*/  STS.U16 [R23+0x3700], R14 ;  /* 0x0037000e17007388 */ /* 0x0003e40000000400 */
[----:B------:R1:W-:Y:S02]  /*22cd0*/  STS.U16 [R23+0x3780], R5 ;  /* 0x0037800517007388 */ /* 0x0003e40000000400 */
[----:B------:R1:W-:Y:S01]  /*22ce0*/  STS.U16 [R23+0x5400], R6 ;  /* 0x0054000617007388 */ /* 0x0003e20000000400 */
[----:B0-----:R-:W2:Y:S04]  /*22cf0*/  LDL.LU R0, [R1+0x7f8] ;  /* 0x0007f80001007983 */ /* 0x001ea80000300800 */
[----:B------:R0:W-:Y:S01]  /*22d00*/  STS.U16 [R23+0x5480], R7 ;  /* 0x0054800717007388 */ /* 0x0001e20000000400 */
[----:B------:R-:W-:Y:S03]  /*22d10*/  STS.U16 [R23+0x5500], R8 ;  /* 0x0055000817007388 */ /* 0x000fe60000000400 */
[----:B-1----:R-:W2:Y:S01]  /*22d20*/  LDL.LU R14, [R1+0x7f4] ;  /* 0x0007f400010e7983 */ /* 0x002ea20000300800 */
[----:B------:R-:W2:Y:S02]  /*22d30*/  LDL.LU R22, [R1+0x7f0] ;  /* 0x0007f00001167983 */ /* 0x000ea40000300800 */
[----:B------:R-:W2:Y:S02]  /*22d40*/  LDL.LU R5, [R1+0x7ec] ;  /* 0x0007ec0001057983 */ /* 0x000ea40000300800 */
[----:B------:R-:W2:Y:S01]  /*22d50*/  LDL.LU R6, [R1+0x708] ;  /* 0x0007080001067983 */ /* 0x000ea20000300800 */
[----:B------:R-:W-:Y:S04]  /*22d60*/  STS.U16 [R23+0x5580], R9 ;  /* 0x0055800917007388 */ /* 0x000fe80000000400 */
[----:B------:R-:W2:Y:S01]  /*22d70*/  LDL.LU R15, [R1+0x704] ;  /* 0x00070400010f7983 */ /* 0x000ea20000300800 */
[----:B------:R-:W-:Y:S02]  /*22d80*/  STS.U16 [R23+0x5600], R10 ;  /* 0x0056000a17007388 */ /* 0x000fe40000000400 */
[----:B0-----:R-:W2:Y:S02]  /*22d90*/  LDL.LU R7, [R1+0x700] ;  /* 0x0007000001077983 */ /* 0x001ea40000300800 */
[----:B------:R-:W2:Y:S01]  /*22da0*/  LDL.LU R2, [R1+0x6fc] ;  /* 0x0006fc0001027983 */ /* 0x000ea20000300800 */
[----:B---3--:R0:W-:Y:S01]  /*22db0*/  STS.U16 [R23+0x5680], R12 ;  /* 0x0056800c17007388 */ /* 0x0081e20000000400 */
[----:B----4-:R1:W-:Y:S02]  /*22dc0*/  STS.U16 [R23+0x5700], R11 ;  /* 0x0057000b17007388 */ /* 0x0103e40000000400 */
[----:B--2---:R2:W-:Y:S01]  /*22dd0*/  STS.U16 [R23+0x5780], R3 ;  /* 0x0057800317007388 */ /* 0x0045e20000000400 */
[----:B0-----:R-:W3:Y:S01]  /*22de0*/  LDL.LU R12, [R1+0x6f8] ;  /* 0x0006f800010c7983 */ /* 0x001ee20000300800 */
[----:B------:R-:W4:Y:S02]  /*22df0*/  LDL.LU R8, [R1+0x6f4] ;  /* 0x0006f40001087983 */ /* 0x000f240000300800 */
[----:B------:R-:W4:Y:S02]  /*22e00*/  LDL.LU R9, [R1+0x6f0] ;  /* 0x0006f00001097983 */ /* 0x000f240000300800 */
[----:B------:R-:W4:Y:S01]  /*22e10*/  LDL.LU R10, [R1+0x6ec] ;  /* 0x0006ec00010a7983 */ /* 0x000f220000300800 */
[----:B-1----:R-:W4:Y:S04]  /*22e20*/  LDL.LU R11, [R1+0x2a0] ;  /* 0x0002a000010b7983 */ /* 0x002f280000300800 */
[----:B--2---:R-:W2:Y:S01]  /*22e30*/  LDL.LU R3, [R1+0x1fc] ;  /* 0x0001fc0001037983 */ /* 0x004ea20000300800 */
[----:B------:R-:W2:Y:S02]  /*22e40*/  LDL.LU R13, [R1+0x1f8] ;  /* 0x0001f800010d7983 */ /* 0x000ea40000300800 */
[----:B------:R-:W2:Y:S01]  /*22e50*/  LDL.LU R24, [R1+0x1f4] ;  /* 0x0001f40001187983 */ /* 0x000ea20000300800 */
[----:B------:R-:W2:Y:S01]  /*22e60*/  LDL.LU R25, [R1+0x1f0] ;  /* 0x0001f00001197983 */ /* 0x000ea20000300800 */
[----:B------:R-:W2:Y:S02]  /*22e70*/  LDL.LU R26, [R1+0x1dc] ;  /* 0x0001dc00011a7983 */ /* 0x000ea40000300800 */
[----:B------:R-:W2:Y:S02]  /*22e80*/  LDL.LU R27, [R1+0x1d8] ;  /* 0x0001d800011b7983 */ /* 0x000ea40000300800 */
[----:B------:R-:W2:Y:S01]  /*22e90*/  LDL.LU R28, [R1+0x1d4] ;  /* 0x0001d400011c7983 */ /* 0x000ea20000300800 */
[----:B------:R-:W2:Y:S04]  /*22ea0*/  LDL.LU R29, [R1+0xc0] ;  /* 0x0000c000011d7983 */ /* 0x000ea80000300800 */
[----:B------:R0:W-:Y:S01]  /*22eb0*/  STS.U16 [R23+0x7400], R18 ;  /* 0x0074001217007388 */ /* 0x0001e20000000400 */
[----:B------:R-:W2:Y:S02]  /*22ec0*/  LDL.LU R4, [R1+0xbc] ;  /* 0x0000bc0001047983 */ /* 0x000ea40000300800 */
[----:B------:R1:W-:Y:S02]  /*22ed0*/  STS.U16 [R23+0x7480], R19 ;  /* 0x0074801317007388 */ /* 0x0003e40000000400 */
[----:B------:R1:W-:Y:S01]  /*22ee0*/  STS.U16 [R23+0x7500], R20 ;  /* 0x0075001417007388 */ /* 0x0003e20000000400 */
[----:B------:R1:W-:Y:S01]  /*22ef0*/  STS.U16 [R23+0x7580], R21 ;  /* 0x0075801517007388 */ /* 0x0003e20000000400 */
[----:B------:R1:W-:Y:S02]  /*22f00*/  STS.U16 [R23+0x7600], R0 ;  /* 0x0076000017007388 */ /* 0x0003e40000000400 */
[----:B------:R1:W-:Y:S01]  /*22f10*/  STS.U16 [R23+0x7680], R14 ;  /* 0x0076800e17007388 */ /* 0x0003e20000000400 */
[----:B0-----:R-:W2:Y:S01]  /*22f20*/  LDL.LU R18, [R1+0x302c] ;  /* 0x00302c0001127983 */ /* 0x001ea20000300800 */
[----:B-1----:R-:W2:Y:S03]  /*22f30*/  LDL.LU R19, [R1+0x3028] ;  /* 0x0030280001137983 */ /* 0x002ea60000300800 */
[----:B------:R-:W2:Y:S01]  /*22f40*/  LDL.LU R20, [R1+0x3024] ;  /* 0x0030240001147983 */ /* 0x000ea20000300800 */
[----:B------:R0:W-:Y:S03]  /*22f50*/  STS.U16 [R23+0x7700], R22 ;  /* 0x0077001617007388 */ /* 0x0001e60000000400 */
[----:B------:R-:W2:Y:S01]  /*22f60*/  LDL.LU R21, [R1+0x3020] ;  /* 0x0030200001157983 */ /* 0x000ea20000300800 */
[----:B------:R-:W2:Y:S02]  /*22f70*/  LDL.LU R0, [R1+0xb4] ;  /* 0x0000b40001007983 */ /* 0x000ea40000300800 */
[----:B------:R-:W2:Y:S01]  /*22f80*/  LDL.LU R14, [R1+0xac] ;  /* 0x0000ac00010e7983 */ /* 0x000ea20000300800 */
[----:B------:R1:W-:Y:S01]  /*22f90*/  STS.U16 [R23+0x7780], R5 ;  /* 0x0077800517007388 */ /* 0x0003e20000000400 */
[----:B------:R1:W-:Y:S02]  /*22fa0*/  STS.U16 [R23+0x9400], R6 ;  /* 0x0094000617007388 */ /* 0x0003e40000000400 */
[----:B------:R1:W-:Y:S02]  /*22fb0*/  STS.U16 [R23+0x9480], R15 ;  /* 0x0094800f17007388 */ /* 0x0003e40000000400 */
[----:B------:R1:W-:Y:S01]  /*22fc0*/  STS.U16 [R23+0x9500], R7 ;  /* 0x0095000717007388 */ /* 0x0003e20000000400 */
[----:B0-----:R-:W2:Y:S04]  /*22fd0*/  LDL.LU R22, [R1+0x301c] ;  /* 0x00301c0001167983 */ /* 0x001ea80000300800 */
[----:B------:R-:W-:Y:S04]  /*22fe0*/  STS.U16 [R23+0x9580], R2 ;  /* 0x0095800217007388 */ /* 0x000fe80000000400 */
[----:B-1----:R-:W2:Y:S01]  /*22ff0*/  LDL.LU R5, [R1+0x3018] ;  /* 0x0030180001057983 */ /* 0x002ea20000300800 */
[----:B------:R-:W2:Y:S03]  /*23000*/  LDL.LU R6, [R1+0x3014] ;  /* 0x0030140001067983 */ /* 0x000ea60000300800 */
[----:B------:R-:W2:Y:S01]  /*23010*/  LDL.LU R15, [R1+0xa4] ;  /* 0x0000a400010f7983 */ /* 0x000ea20000300800 */
[----:B------:R-:W2:Y:S03]  /*23020*/  LDL.LU R7, [R1+0x3010] ;  /* 0x0030100001077983 */ /* 0x000ea60000300800 */
[----:B---3--:R0:W-:Y:S01]  /*23030*/  STS.U16 [R23+0x9600], R12 ;  /* 0x0096000c17007388 */ /* 0x0081e20000000400 */
[----:B----4-:R1:W-:Y:S03]  /*23040*/  STS.U16 [R23+0x9680], R8 ;  /* 0x0096800817007388 */ /* 0x0103e60000000400 */
[----:B------:R3:W-:Y:S01]  /*23050*/  STS.U16 [R23+0x9700], R9 ;  /* 0x0097000917007388 */ /* 0x0007e20000000400 */
[----:B------:R4:W-:Y:S03]  /*23060*/  STS.U16 [R23+0x9780], R10 ;  /* 0x0097800a17007388 */ /* 0x0009e60000000400 */
[----:B------:R2:W-:Y:S02]  /*23070*/  STS.U16 [R23+0xb400], R11 ;  /* 0x00b4000b17007388 */ /* 0x0005e40000000400 */
[----:B--2---:R4:W-:Y:S02]  /*23080*/  STS.U16 [R23+0xb480], R3 ;  /* 0x00b4800317007388 */ /* 0x0049e40000000400 */
[----:B0-----:R-:W2:Y:S01]  /*23090*/  LDL.LU R12, [R1+0x94] ;  /* 0x00009400010c7983 */ /* 0x001ea20000300800 */
[----:B------:R-:W2:Y:S02]  /*230a0*/  LDL.LU R2, [R1+0x8c] ;  /* 0x00008c0001027983 */ /* 0x000ea40000300800 */
[----:B-1----:R-:W2:Y:S02]  /*230b0*/  LDL.LU R8, [R1+0x300c] ;  /* 0x00300c0001087983 */ /* 0x002ea40000300800 */
[----:B---3--:R-:W3:Y:S01]  /*230c0*/  LDL.LU R9, [R1+0x3008] ;  /* 0x0030080001097983 */ /* 0x008ee20000300800 */
[----:B----4-:R-:W4:Y:S01]  /*230d0*/  LDL.LU R10, [R1+0x3004] ;  /* 0x00300400010a7983 */ /* 0x010f220000300800 */
[----:B------:R-:W2:Y:S02]  /*230e0*/  LDL.LU R11, [R1+0x3000] ;  /* 0x00300000010b7983 */ /* 0x000ea40000300800 */
[----:B------:R-:W2:Y:S01]  /*230f0*/  LDL.LU R3, [R1+0x2ffc] ;  /* 0x002ffc0001037983 */ /* 0x000ea20000300800 */
[----:B------:R-:W-:Y:S01]  /*23100*/  STS.U16 [R23+0xb500], R13 ;  /* 0x00b5000d17007388 */ /* 0x000fe20000000400 */
[----:B------:R0:W-:Y:S02]  /*23110*/  STS.U16 [R23+0xb580], R24 ;  /* 0x00b5801817007388 */ /* 0x0001e40000000400 */
[----:B------:R1:W-:Y:S02]  /*23120*/  STS.U16 [R23+0xb600], R25 ;  /* 0x00b6001917007388 */ /* 0x0003e40000000400 */
[----:B------:R1:W-:Y:S01]  /*23130*/  STS.U16 [R23+0xb680], R26 ;  /* 0x00b6801a17007388 */ /* 0x0003e20000000400 */
[----:B------:R1:W-:Y:S01]  /*23140*/  STS.U16 [R23+0xb700], R27 ;  /* 0x00b7001b17007388 */ /* 0x0003e20000000400 */
[----:B------:R1:W-:Y:S02]  /*23150*/  STS.U16 [R23+0xb780], R28 ;  /* 0x00b7801c17007388 */ /* 0x0003e40000000400 */
[----:B------:R-:W-:Y:S02]  /*23160*/  STS.U16 [R23+0xd400], R29 ;  /* 0x00d4001d17007388 */ /* 0x000fe40000000400 */
[----:B------:R1:W-:Y:S01]  /*23170*/  STS.U16 [R23+0xd480], R4 ;  /* 0x00d4800417007388 */ /* 0x0003e20000000400 */
[----:B0-----:R-:W3:Y:S01]  /*23180*/  LDL.LU R24, [R1+0xb08] ;  /* 0x000b080001187983 */ /* 0x001ee20000300800 */
[----:B-1----:R-:W3:Y:S03]  /*23190*/  LDL.LU R25, [R1+0xb04] ;  /* 0x000b040001197983 */ /* 0x002ee60000300800 */
[----:B------:R-:W3:Y:S01]  /*231a0*/  LDL.LU R26, [R1+0xb00] ;  /* 0x000b0000011a7983 */ /* 0x000ee20000300800 */
[----:B------:R-:W3:Y:S03]  /*231b0*/  LDL.LU R27, [R1+0xafc] ;  /* 0x000afc00011b7983 */ /* 0x000ee60000300800 */
[----:B------:R-:W3:Y:S01]  /*231c0*/  LDL.LU R28, [R1+0xaf8] ;  /* 0x000af800011c7983 */ /* 0x000ee20000300800 */
[----:B------:R-:W3:Y:S03]  /*231d0*/  LDL.LU R4, [R1+0xaf0] ;  /* 0x000af00001047983 */ /* 0x000ee60000300800 */
[----:B------:R0:W-:Y:S01]  /*231e0*/  STS.U16 [R23+0xd500], R0 ;  /* 0x00d5000017007388 */ /* 0x0001e20000000400 */
[----:B------:R-:W3:Y:S02]  /*231f0*/  LDL.LU R29, [R1+0xaec] ;  /* 0x000aec00011d7983 */ /* 0x000ee40000300800 */
[----:B------:R1:W-:Y:S01]  /*23200*/  STS.U16 [R23+0xd580], R14 ;  /* 0x00d5800e17007388 */ /* 0x0003e20000000400 */
[----:B------:R1:W-:Y:S04]  /*23210*/  STS.U16 [R23+0xd600], R15 ;  /* 0x00d6000f17007388 */ /* 0x0003e80000000400 */
[----:B0-----:R-:W3:Y:S01]  /*23220*/  LDL.LU R0, [R1+0xa08] ;  /* 0x000a080001007983 */ /* 0x001ee20000300800 */
[----:B-1----:R-:W3:Y:S02]  /*23230*/  LDL.LU R14, [R1+0xa04] ;  /* 0x000a0400010e7983 */ /* 0x002ee40000300800 */
[----:B------:R-:W3:Y:S01]  /*23240*/  LDL.LU R13, [R1+0x9fc] ;  /* 0x0009fc00010d7983 */ /* 0x000ee20000300800 */
[----:B------:R-:W3:Y:S04]  /*23250*/  LDL.LU R15, [R1+0x9f8] ;  /* 0x0009f800010f7983 */ /* 0x000ee80000300800 */
[----:B--2---:R0:W-:Y:S01]  /*23260*/  STS.U16 [R23+0xd680], R3 ;  /* 0x00d6800317007388 */ /* 0x0041e20000000400 */
[----:B------:R1:W-:Y:S03]  /*23270*/  STS.U16 [R23+0xd700], R12 ;  /* 0x00d7000c17007388 */ /* 0x0003e60000000400 */
[----:B0-----:R-:W2:Y:S01]  /*23280*/  LDL.LU R3, [R1+0x9f4] ;  /* 0x0009f40001037983 */ /* 0x001ea20000300800 */
[----:B-1----:R-:W2:Y:S02]  /*23290*/  LDL.LU R12, [R1+0x2ff8] ;  /* 0x002ff800010c7983 */ /* 0x002ea40000300800 */
[----:B------:R0:W-:Y:S02]  /*232a0*/  STS.U16 [R23+0xd780], R2 ;  /* 0x00d7800217007388 */ /* 0x0001e40000000400 */
[----:B0-----:R-:W0:Y:S02]  /*232b0*/  S2R R2, SR_TID.X ;  /* 0x0000000000027919 */ /* 0x001e240000002100 */
[----:B0-----:R-:W-:-:S05]  /*232c0*/  LOP3.LUT R2, R2, 0x3f, RZ, 0xc0, !PT ;  /* 0x0000003f02027812 */ /* 0x001fca00078ec0ff */
[----:B------:R-:W-:Y:S01]  /*232d0*/  IMAD.SHL.U32 R2, R2, 0x2, RZ ;  /* 0x0000000202027824 */ /* 0x000fe200078e00ff */
[----:B--2---:R0:W-:Y:S01]  /*232e0*/  STS.U16 [R23+0xf400], R12 ;  /* 0x00f4000c17007388 */ /* 0x0041e20000000400 */
[----:B------:R-:W-:Y:S02]  /*232f0*/  STS.U16 [R23+0xf480], R11 ;  /* 0x00f4800b17007388 */ /* 0x000fe40000000400 */
[----:B----4-:R-:W-:Y:S02]  /*23300*/  STS.U16 [R23+0xf500], R10 ;  /* 0x00f5000a17007388 */ /* 0x010fe40000000400 */
[----:B---3--:R1:W-:Y:S01]  /*23310*/  STS.U16 [R23+0xf580], R9 ;  /* 0x00f5800917007388 */ /* 0x0083e20000000400 */
[----:B------:R-:W-:Y:S01]  /*23320*/  STS.U16 [R23+0xf600], R8 ;  /* 0x00f6000817007388 */ /* 0x000fe20000000400 */
[----:B------:R2:W-:Y:S02]  /*23330*/  STS.U16 [R23+0xf680], R7 ;  /* 0x00f6800717007388 */ /* 0x0005e40000000400 */
[----:B------:R-:W-:Y:S02]  /*23340*/  STS.U16 [R23+0xf700], R6 ;  /* 0x00f7000617007388 */ /* 0x000fe40000000400 */
[----:B------:R3:W-:Y:S01]  /*23350*/  STS.U16 [R23+0xf780], R5 ;  /* 0x00f7800517007388 */ /* 0x0007e20000000400 */
[----:B0-----:R-:W-:Y:S01]  /*23360*/  LOP3.LUT R12, R2, 0x60, RZ, 0x3c, !PT ;  /* 0x00000060020c7812 */ /* 0x001fe200078e3cff */
[----:B-1----:R-:W4:Y:S01]  /*23370*/  LDL.LU R9, [R1+0xa00] ;  /* 0x000a000001097983 */ /* 0x002f220000300800 */
[----:B------:R-:W4:Y:S02]  /*23380*/  LDL.LU R2, [R1+0x9f0] ;  /* 0x0009f00001027983 */ /* 0x000f240000300800 */
[----:B--2---:R-:W2:Y:S01]  /*23390*/  LDL.LU R7, [R1+0x9ec] ;  /* 0x0009ec0001077983 */ /* 0x004ea20000300800 */
[----:B---3--:R-:W4:Y:S01]  /*233a0*/  LDL.LU R23, [R1+0x2ff4] ;  /* 0x002ff40001177983 */ /* 0x008f220000300800 */
[----:B------:R-:W2:Y:S03]  /*233b0*/  LDL.LU R5, [R1+0xaf4] ;  /* 0x000af40001057983 */ /* 0x000ea60000300800 */
[----:B------:R0:W-:Y:S01]  /*233c0*/  STS.U16 [R12+0x1800], R24 ;  /* 0x001800180c007388 */ /* 0x0001e20000000400 */
[----:B------:R1:W-:Y:S02]  /*233d0*/  STS.U16 [R12+0x1880], R25 ;  /* 0x001880190c007388 */ /* 0x0003e40000000400 */
[----:B------:R1:W-:Y:S02]  /*233e0*/  STS.U16 [R12+0x1900], R26 ;  /* 0x0019001a0c007388 */ /* 0x0003e40000000400 */
[----:B------:R1:W-:Y:S01]  /*233f0*/  STS.U16 [R12+0x1980], R27 ;  /* 0x0019801b0c007388 */ /* 0x0003e20000000400 */
[----:B------:R1:W-:Y:S04]  /*23400*/  STS.U16 [R12+0x1a00], R28 ;  /* 0x001a001c0c007388 */ /* 0x0003e80000000400 */
[----:B0-----:R-:W4:Y:S01]  /*23410*/  LDL.LU R24, [R1+0x2ff0] ;  /* 0x002ff00001187983 */ /* 0x001f220000300800 */
[----:B-1----:R-:W4:Y:S03]  /*23420*/  LDL.LU R25, [R1+0x2fec] ;  /* 0x002fec0001197983 */ /* 0x002f260000300800 */
[----:B------:R-:W4:Y:S01]  /*23430*/  LDL.LU R26, [R1+0x2fe8] ;  /* 0x002fe800011a7983 */ /* 0x000f220000300800 */
[----:B------:R-:W4:Y:S03]  /*23440*/  LDL.LU R27, [R1+0x2fe4] ;  /* 0x002fe400011b7983 */ /* 0x000f260000300800 */
[----:B------:R-:W4:Y:S04]  /*23450*/  LDL.LU R28, [R1+0x2fe0] ;  /* 0x002fe000011c7983 */ /* 0x000f280000300800 */
[----:B--2---:R0:W-:Y:S01]  /*23460*/  STS.U16 [R12+0x1a80], R5 ;  /* 0x001a80050c007388 */ /* 0x0041e20000000400 */
[----:B------:R1:W-:Y:S02]  /*23470*/  STS.U16 [R12+0x1b00], R4 ;  /* 0x001b00040c007388 */ /* 0x0003e40000000400 */
[----:B------:R2:W-:Y:S02]  /*23480*/  STS.U16 [R12+0x1b80], R29 ;  /* 0x001b801d0c007388 */ /* 0x0005e40000000400 */
[----:B------:R2:W-:Y:S01]  /*23490*/  STS.U16 [R12+0x3800], R0 ;  /* 0x003800000c007388 */ /* 0x0005e20000000400 */
[----:B------:R2:W-:Y:S01]  /*234a0*/  STS.U16 [R12+0x3880], R14 ;  /* 0x0038800e0c007388 */ /* 0x0005e20000000400 */
[----:B----4-:R4:W-:Y:S03]  /*234b0*/  STS.U16 [R12+0x3900], R9 ;  /* 0x003900090c007388 */ /* 0x0109e60000000400 */
[----:B------:R4:W-:Y:S04]  /*234c0*/  STS.U16 [R12+0x3980], R13 ;  /* 0x0039800d0c007388 */ /* 0x0009e80000000400 */
[----:B0-----:R-:W3:Y:S04]  /*234d0*/  LDL R5, [R1+0xbf4] ;  /* 0x000bf40001057983 */ /* 0x001ee80000100800 */
[----:B-1----:R-:W3:Y:S01]  /*234e0*/  LDL R4, [R1+0x1bcc] ;  /* 0x001bcc0001047983 */ /* 0x002ee20000100800 */
[----:B--2---:R-:W2:Y:S02]  /*234f0*/  LDL.LU R29, [R1+0x2fdc] ;  /* 0x002fdc00011d7983 */ /* 0x004ea40000300800 */
[----:B------:R-:W2:Y:S02]  /*23500*/  LDL.LU R0, [R1+0x2fd8] ;  /* 0x002fd80001007983 */ /* 0x000ea40000300800 */
[----:B------:R-:W2:Y:S01]  /*23510*/  LDL.LU R14, [R1+0x2fd4] ;  /* 0x002fd400010e7983 */ /* 0x000ea20000300800 */
[----:B----4-:R-:W4:Y:S04]  /*23520*/  LDL R9, [R1+0x1be4] ;  /* 0x001be40001097983 */ /* 0x010f280000100800 */
[----:B------:R-:W2:Y:S04]  /*23530*/  LDL R13, [R1+0x1bbc] ;  /* 0x001bbc00010d7983 */ /* 0x000ea80000100800 */
[----:B------:R0:W-:Y:S01]  /*23540*/  STS.U16 [R12+0x3a00], R15 ;  /* 0x003a000f0c007388 */ /* 0x0001e20000000400 */
[----:B------:R1:W-:Y:S03]  /*23550*/  STS.U16 [R12+0x3a80], R3 ;  /* 0x003a80030c007388 */ /* 0x0003e60000000400 */
[----:B0-----:R-:W2:Y:S01]  /*23560*/  LDL.LU R15, [R1+0x2fd0] ;  /* 0x002fd000010f7983 */ /* 0x001ea20000300800 */
[----:B-1----:R-:W2:Y:S01]  /*23570*/  LDL.LU R3, [R1+0x2fcc] ;  /* 0x002fcc0001037983 */ /* 0x002ea20000300800 */
[----:B------:R-:W-:Y:S01]  /*23580*/  PRMT R6, RZ, 0x7610, R6 ;  /* 0x00007610ff067816 */ /* 0x000fe20000000006 */
[----:B------:R-:W-:Y:S01]  /*23590*/  STS.U16 [R12+0x3b00], R2 ;  /* 0x003b00020c007388 */ /* 0x000fe20000000400 */
[----:B------:R-:W-:Y:S04]  /*235a0*/  STS.U16 [R12+0x3b80], R7 ;  /* 0x003b80070c007388 */ /* 0x000fe80000000400 */
[----:B---3--:R0:W3:Y:S04]  /*235b0*/  @!P0 LDG.E.U16 R6, [R4.64] ;  /* 0x0000000604068981 */ /* 0x0080e8000c1e1500 */
[----:B--2---:R1:W-:Y:S04]  /*235c0*/  STS.U16 [R12+0x5800], R3 ;  /* 0x005800030c007388 */ /* 0x0043e80000000400 */
[----:B-1----:R-:W2:Y:S01]  /*235d0*/  LDL.LU R3, [R1+0x2fc8] ;  /* 0x002fc80001037983 */ /* 0x002ea20000300800 */
[----:B0-----:R-:W2:Y:S02]  /*235e0*/  LDL R4, [R1+0x1bb8] ;  /* 0x001bb80001047983 */ /* 0x001ea40000100800 */
[----:B------:R-:W2:Y:S01]  /*235f0*/  LDL R5, [R1+0x1bdc] ;  /* 0x001bdc0001057983 */ /* 0x000ea20000100800 */
[----:B------:R-:W-:-:S02]  /*23600*/  PRMT R15, RZ, 0x7610, R15 ;  /* 0x00007610ff0f7816 */ /* 0x000fc4000000000f */
[----:B------:R-:W-:Y:S01]  /*23610*/  PRMT R0, RZ, 0x7610, R0 ;  /* 0x00007610ff007816 */ /* 0x000fe20000000000 */
[----:B------:R-:W3:Y:S04]  /*23620*/  LDL R12, [R1+0x1bec] ;  /* 0x001bec00010c7983 */ /* 0x000ee80000100800 */
[----:B------:R-:W3:Y:S01]  /*23630*/  LDL R7, [R1+0x1bc4] ;  /* 0x001bc40001077983 */ /* 0x000ee20000100800 */
[----:B--2---:R-:W-:-:S04]  /*23640*/  @!P0 LOP3.LUT R5, R5, R4, RZ, 0x3c, !PT ;  /* 0x0000000405058212 */ /* 0x004fc800078e3cff */
[----:B------:R-:W-:-:S04]  /*23650*/  @!P0 LOP3.LUT R4, R5, R4, RZ, 0x3c, !PT ;  /* 0x0000000405048212 */ /* 0x000fc800078e3cff */
[----:B------:R-:W-:-:S05]  /*23660*/  @!P0 LOP3.LUT R5, R5, R4, RZ, 0x3c, !PT ;  /* 0x0000000405058212 */ /* 0x000fca00078e3cff */
[----:B------:R4:W2:Y:S04]  /*23670*/  @!P0 LDG.E.U16 R15, [R4.64] ;  /* 0x00000006040f8981 */ /* 0x0008a8000c1e1500 */
[----:B---3--:R0:W-:Y:S01]  /*23680*/  STL [R1+0x1c], R6 ;  /* 0x00001c0601007387 */ /* 0x0081e20000100800 */
[----:B----4-:R-:W-:Y:S02]  /*23690*/  @!P0 IMAD.MOV.U32 R4, RZ, RZ, R9 ;  /* 0x000000ffff048224 */ /* 0x010fe400078e0009 */
[----:B------:R-:W-:Y:S01]  /*236a0*/  @!P0 IMAD.MOV.U32 R5, RZ, RZ, R13 ;  /* 0x000000ffff058224 */ /* 0x000fe200078e000d */
[----:B0-----:R-:W3:Y:S04]  /*236b0*/  LDL R6, [R1+0x1bf4] ;  /* 0x001bf40001067983 */ /* 0x001ee80000100800 */
[----:B------:R0:W4:Y:S04]  /*236c0*/  @!P0 LDG.E.U16 R0, [R4.64] ;  /* 0x0000000604008981 */ /* 0x000128000c1e1500 */
[----:B--2---:R1:W-:Y:S01]  /*236d0*/  STL [R1+0x18], R15 ;  /* 0x0000180f01007387 */ /* 0x0043e20000100800 */
[----:B0-----:R-:W2:Y:S01]  /*236e0*/  LDL R5, [R1+0x1bc0] ;  /* 0x001bc00001057983 */ /* 0x001ea20000100800 */
[----:B------:R-:W-:Y:S01]  /*236f0*/  PRMT R11, RZ, 0x7610, R11 ;  /* 0x00007610ff0b7816 */ /* 0x000fe2000000000b */
[----:B------:R-:W-:Y:S01]  /*23700*/  @!P0 IMAD.MOV.U32 R4, RZ, RZ, R12 ;  /* 0x000000ffff048224 */ /* 0x000fe200078e000c */
[----:B------:R-:W-:Y:S01]  /*23710*/  PRMT R3, RZ, 0x7610, R3 ;  /* 0x00007610ff037816 */ /* 0x000fe20000000003 */
[----:B------:R-:W3:Y:S04]  /*23720*/  LDL R13, [R1+0x1bd0] ;  /* 0x001bd000010d7983 */ /* 0x000ee80000100800 */
[----:B------:R-:W3:Y:S04]  /*23730*/  LDL R9, [R1+0x1c04] ;  /* 0x001c040001097983 */ /* 0x000ee80000100800 */
[----:B-1----:R-:W3:Y:S04]  /*23740*/  LDL R15, [R1+0x1bfc] ;  /* 0x001bfc00010f7983 */ /* 0x002ee80000100800 */
[----:B----4-:R0:W-:Y:S01]  /*23750*/  STL [R1+0x2f54], R0 ;  /* 0x002f540001007387 */ /* 0x0101e20000100800 */
[----:B------:R-:W4:Y:S03]  /*23760*/  LDL R12, [R1+0x1bd4] ;  /* 0x001bd400010c7983 */ /* 0x000f260000100800 */
[----:B0-----:R-:W4:Y:S04]  /*23770*/  LDL R0, [R1+0x1bc8] ;  /* 0x001bc80001007983 */ /* 0x001f280000100800 */
[----:B--2---:R3:W2:Y:S02]  /*23780*/  @!P0 LDG.E.U16 R11, [R4.64] ;  /* 0x00000006040b8981 */ /* 0x0046a4000c1e1500 */
[----:B---3--:R-:W-:-:S02]  /*23790*/  @!P0 IMAD.MOV.U32 R4, RZ, RZ, R6 ;  /* 0x000000ffff048224 */ /* 0x008fc400078e0006 */
[----:B------:R-:W-:-:S05]  /*237a0*/  @!P0 IMAD.MOV.U32 R5, RZ, RZ, R7 ;  /* 0x000000ffff058224 */ /* 0x000fca00078e0007 */
[----:B------:R4:W3:Y:S02]  /*237b0*/  @!P0 LDG.E.U16 R3, [R4.64] ;  /* 0x0000000604038981 */ /* 0x0008e4000c1e1500 */
[----:B----4-:R-:W-:Y:S01]  /*237c0*/  @!P0 IMAD.MOV.U32 R5, RZ, RZ, R0 ;  /* 0x000000ffff058224 */ /* 0x010fe200078e0000 */
[----:B------:R-:W-:Y:S01]  /*237d0*/  PRMT R14, RZ, 0x7610, R14 ;  /* 0x00007610ff0e7816 */ /* 0x000fe2000000000e */
[----:B------:R-:W-:Y:S01]  /*237e0*/  @!P0 IMAD.MOV.U32 R4, RZ, RZ, R15 ;  /* 0x000000ffff048224 */ /* 0x000fe200078e000f */
[----:B------:R-:W-:-:S04]  /*237f0*/  PRMT R8, RZ, 0x7610, R8 ;  /* 0x00007610ff087816 */ /* 0x000fc80000000008 */
[----:B------:R0:W4:Y:S02]  /*23800*/  @!P0 LDG.E.U16 R14, [R4.64] ;  /* 0x00000006040e8981 */ /* 0x000124000c1e1500 */
[----:B0-----:R-:W-:Y:S02]  /*23810*/  @!P0 IMAD.MOV.U32 R4, RZ, RZ, R9 ;  /* 0x000000ffff048224 */ /* 0x001fe400078e0009 */
[----:B------:R-:W-:-:S05]  /*23820*/  @!P0 IMAD.MOV.U32 R5, RZ, RZ, R13 ;  /* 0x000000ffff058224 */ /* 0x000fca00078e000d */
[----:B------:R0:W4:Y:S04]  /*23830*/  @!P0 LDG.E.U16 R8, [R4.64] ;  /* 0x0000000604088981 */ /* 0x000128000c1e1500 */
[----:B--2---:R1:W-:Y:S01]  /*23840*/  STL [R1+0x10], R11 ;  /* 0x0000100b01007387 */ /* 0x0043e20000100800 */
[----:B------:R-:W2:Y:S02]  /*23850*/  LDL R7, [R1+0x1bd8] ;  /* 0x001bd80001077983 */ /* 0x000ea40000100800 */
[----:B------:R-:W2:Y:S01]  /*23860*/  LDL R6, [R1+0x1c14] ;  /* 0x001c140001067983 */ /* 0x000ea20000100800 */
[----:B-1----:R-:W2:Y:S04]  /*23870*/  LDL R11, [R1+0x1c0c] ;  /* 0x001c0c00010b7983 */ /* 0x002ea80000100800 */
[----:B---3--:R1:W-:Y:S01]  /*23880*/  STL [R1+0x2f58], R3 ;  /* 0x002f580301007387 */ /* 0x0083e20000100800 */
[----:B------:R-:W3:Y:S01]  /*23890*/  LDL R0, [R1+0x1c1c] ;  /* 0x001c1c0001007983 */ /* 0x000ee20000100800 */
[----:B------:R-:W-:Y:S01]  /*238a0*/  PRMT R10, RZ, 0x7610, R10 ;  /* 0x00007610ff0a7816 */ /* 0x000fe2000000000a */
[----:B0-----:R-:W-:Y:S01]  /*238b0*/  @!P0 IMAD.MOV.U32 R5, RZ, RZ, R12 ;  /* 0x000000ffff058224 */ /* 0x001fe200078e000c */
[----:B------:R-:W-:-:S02]  /*238c0*/  PRMT R29, RZ, 0x7610, R29 ;  /* 0x00007610ff1d7816 */ /* 0x000fc4000000001d */
[----:B------:R-:W-:Y:S01]  /*238d0*/  PRMT R28, RZ, 0x7610, R28 ;  /* 0x00007610ff1c7816 */ /* 0x000fe2000000001c */
[----:B------:R-:W3:Y:S04]  /*238e0*/  LDL R9, [R1+0x1be8] ;  /* 0x001be80001097983 */ /* 0x000ee80000100800 */
[----:B-1----:R-:W3:Y:S04]  /*238f0*/  LDL R3, [R1+0x1be0] ;  /* 0x001be00001037983 */ /* 0x002ee80000100800 */
[----:B----4-:R0:W-:Y:S04]  /*23900*/  STL [R1+0x4], R8 ;  /* 0x0000040801007387 */ /* 0x0101e80000100800 */
[----:B0-----:R-:W4:Y:S01]  /*23910*/  LDL R8, [R1+0x1c24] ;  /* 0x001c240001087983 */ /* 0x001f220000100800 */
[----:B--2---:R-:W-:-:S05]  /*23920*/  @!P0 IMAD.MOV.U32 R4, RZ, RZ, R11 ;  /* 0x000000ffff048224 */ /* 0x004fca00078e000b */
[----:B------:R0:W2:Y:S02]  /*23930*/  @!P0 LDG.E.U16 R10, [R4.64] ;  /* 0x00000006040a8981 */ /* 0x0000a4000c1e1500 */
[----:B0-----:R-:W-:Y:S02]  /*23940*/  @!P0 IMAD.MOV.U32 R4, RZ, RZ, R6 ;  /* 0x000000ffff048224 */ /* 0x001fe400078e0006 */
[----:B------:R-:W-:Y:S01]  /*23950*/  @!P0 IMAD.MOV.U32 R5, RZ, RZ, R7 ;  /* 0x000000ffff058224 */ /* 0x000fe200078e0007 */
[----:B------:R-:W2:Y:S04]  /*23960*/  LDL R6, [R1+0x1c2c] ;  /* 0x001c2c0001067983 */ /* 0x000ea80000100800 */
[----:B------:R-:W2:Y:S04]  /*23970*/  LDL R7, [R1+0x1bf0] ;  /* 0x001bf00001077983 */ /* 0x000ea80000100800 */
[----:B------:R3:W2:Y:S02]  /*23980*/  @!P0 LDG.E.U16 R29, [R4.64] ;  /* 0x00000006041d8981 */ /* 0x0006a4000c1e1500 */
[----:B---3--:R-:W-:-:S02]  /*23990*/  @!P0 IMAD.MOV.U32 R4, RZ, RZ, R0 ;  /* 0x000000ffff048224 */ /* 0x008fc400078e0000 */
[----:B------:R-:W-:-:S05]  /*239a0*/  @!P0 IMAD.MOV.U32 R5, RZ, RZ, R3 ;  /* 0x000000ffff058224 */ /* 0x000fca00078e0003 */
[----:B------:R0:W3:Y:S01]  /*239b0*/  @!P0 LDG.E.U16 R28, [R4.64] ;  /* 0x00000006041c8981 */ /* 0x0000e2000c1e1500 */
[----:B------:R-:W-:Y:S01]  /*239c0*/  PRMT R27, RZ, 0x7610, R27 ;  /* 0x00007610ff1b7816 */ /* 0x000fe2000000001b */
[----:B0-----:R-:W-:Y:S02]  /*239d0*/  @!P0 IMAD.MOV.U32 R5, RZ, RZ, R9 ;  /* 0x000000ffff058224 */ /* 0x001fe400078e0009 */
[----:B----4-:R-:W-:-:S05]  /*239e0*/  @!P0 IMAD.MOV.U32 R4, RZ, RZ, R8 ;  /* 0x000000ffff048224 */ /* 0x010fca00078e0008 */
[----:B------:R0:W4:Y:S04]  /*239f0*/  @!P0 LDG.E.U16 R27, [R4.64] ;  /* 0x00000006041b8981 */ /* 0x000128000c1e1500 */
[----:B--2---:R-:W-:Y:S01]  /*23a00*/  STL [R1+0x2f5c], R29 ;  /* 0x002f5c1d01007387 */ /* 0x004fe20000100800 */
[----:B------:R-:W2:Y:S02]  /*23a10*/  LDL R3, [R1+0x1bf8] ;  /* 0x001bf80001037983 */ /* 0x000ea40000100800 */
[----:B------:R-:W2:Y:S01]  /*23a20*/  LDL R0, [R1+0x1c34] ;  /* 0x001c340001007983 */ /* 0x000ea20000100800 */
[----:B---3--:R-:W-:Y:S01]  /*23a30*/  STL [R1+0x2f60], R28 ;  /* 0x002f601c01007387 */ /* 0x008fe20000100800 */
[----:B------:R-:W3:Y:S02]  /*23a40*/  LDL R11, [R1+0x1c00] ;  /* 0x001c0000010b7983 */ /* 0x000ee40000100800 */
[----:B------:R1:W-:Y:S01]  /*23a50*/  STL [R1], R10 ;  /* 0x0000000a01007387 */ /* 0x0003e20000100800 */
[----:B------:R-:W-:Y:S01]  /*23a60*/  PRMT R26, RZ, 0x7610, R26 ;  /* 0x00007610ff1a7816 */ /* 0x000fe2000000001a */
[----:B0-----:R-:W-:-:S02]  /*23a70*/  @!P0 IMAD.MOV.U32 R4, RZ, RZ, R6 ;  /* 0x000000ffff048224 */ /* 0x001fc400078e0006 */
[----:B------:R-:W-:Y:S01]  /*23a80*/  @!P0 IMAD.MOV.U32 R5, RZ, RZ, R7 ;  /* 0x000000ffff058224 */ /* 0x000fe200078e0007 */
[----:B------:R-:W-:Y:S02]  /*23a90*/  PRMT R22, RZ, 0x7610, R22 ;  /* 0x00007610ff167816 */ /* 0x000fe40000000016 */
[----:B------:R-:W-:Y:S01]  /*23aa0*/  PRMT R20, RZ, 0x7610, R20 ;  /* 0x00007610ff147816 */ /* 0x000fe20000000014 */
[----:B------:R-:W3:Y:S04]  /*23ab0*/  LDL R9, [R1+0x1c08] ;  /* 0x001c080001097983 */ /* 0x000ee80000100800 */
[----:B------:R2:W3:Y:S04]  /*23ac0*/  @!P0 LDG.E.U16 R26, [R4.64] ;  /* 0x00000006041a8981 */ /* 0x0004e8000c1e1500 */
[----:B-1----:R-:W3:Y:S04]  /*23ad0*/  LDL R10, [R1+0x1c3c] ;  /* 0x001c3c00010a7983 */ /* 0x002ee80000100800 */
[----:B------:R-:W3:Y:S04]  /*23ae0*/  LDL R8, [R1+0x1c44] ;  /* 0x001c440001087983 */ /* 0x000ee80000100800 */
[----:B----4-:R-:W-:Y:S01]  /*23af0*/  STL [R1+0x2f64], R27 ;  /* 0x002f641b01007387 */ /* 0x010fe20000100800 */
[----:B------:R0:W-:Y:S02]  /*23b00*/  STL [R1+0x8], R14 ;  /* 0x0000080e01007387 */ /* 0x0001e40000100800 */
[----:B------:R-:W4:Y:S02]  /*23b10*/  LDL R7, [R1+0x1c10] ;  /* 0x001c100001077983 */ /* 0x000f240000100800 */
[----:B------:R-:W4:Y:S02]  /*23b20*/  LDL R6, [R1+0x1c4c] ;  /* 0x001c4c0001067983 */ /* 0x000f240000100800 */
[----:B--2---:R-:W-:-:S02]  /*23b30*/  @!P0 IMAD.MOV.U32 R5, RZ, RZ, R3 ;  /* 0x000000ffff058224 */ /* 0x004fc400078e0003 */
[----:B------:R-:W-:-:S05]  /*23b40*/  @!P0 IMAD.MOV.U32 R4, RZ, RZ, R0 ;  /* 0x000000ffff048224 */ /* 0x000fca00078e0000 */
[----:B------:R3:W2:Y:S02]  /*23b50*/  @!P0 LDG.E.U16 R22, [R4.64] ;  /* 0x0000000604168981 */ /* 0x0006a4000c1e1500 */
[----:B---3--:R-:W-:Y:S02]  /*23b60*/  @!P0 IMAD.MOV.U32 R5, RZ, RZ, R11 ;  /* 0x000000ffff058224 */ /* 0x008fe400078e000b */
[----:B------:R-:W-:-:S05]  /*23b70*/  @!P0 IMAD.MOV.U32 R4, RZ, RZ, R10 ;  /* 0x000000ffff048224 */ /* 0x000fca00078e000a */
[----:B------:R1:W3:Y:S04]  /*23b80*/  @!P0 LDG.E.U16 R20, [R4.64] ;  /* 0x0000000604148981 */ /* 0x0002e8000c1e1500 */
[----:B------:R-:W-:Y:S01]  /*23b90*/  STL [R1+0x2f68], R26 ;  /* 0x002f681a01007387 */ /* 0x000fe20000100800 */
[----:B------:R-:W3:Y:S02]  /*23ba0*/  LDL R3, [R1+0x1c18] ;  /* 0x001c180001037983 */ /* 0x000ee40000100800 */
[----:B------:R-:W3:Y:S02]  /*23bb0*/  LDL R0, [R1+0x1c54] ;  /* 0x001c540001007983 */ /* 0x000ee40000100800 */
[----:B-1----:R-:W-:Y:S02]  /*23bc0*/  @!P0 IMAD.MOV.U32 R4, RZ, RZ, R8 ;  /* 0x000000ffff048224 */ /* 0x002fe400078e0008 */
[----:B------:R-:W-:Y:S01]  /*23bd0*/  @!P0 IMAD.MOV.U32 R5, RZ, RZ, R9 ;  /* 0x000000ffff058224 */ /* 0x000fe200078e0009 */
[----:B------:R-:W-:-:S02]  /*23be0*/  PRMT R18, RZ, 0x7610, R18 ;  /* 0x00007610ff127816 */ /* 0x000fc40000000012 */
[----:B------:R-:W-:-:S04]  /*23bf0*/  PRMT R16, RZ, 0x7610, R16 ;  /* 0x00007610ff107816 */ /* 0x000fc80000000010 */
[----:B------:R1:W3:Y:S04]  /*23c00*/  @!P0 LDG.E.U16 R18, [R4.64] ;  /* 0x0000000604128981 */ /* 0x0002e8000c1e1500 */
[----:B----4-:R4:W3:Y:S04]  /*23c10*/  @!P0 LDG.E.U16 R16, [R6.64] ;  /* 0x0000000606108981 */ /* 0x0108e8000c1e1500 */
[----:B--2---:R-:W-:Y:S04]  /*23c20*/  STL [R1+0x2f6c], R22 ;  /* 0x002f6c1601007387 */ /* 0x004fe80000100800 */
[----:B---3--:R-:W-:Y:S01]  /*23c30*/  STL [R1+0x2f70], R20 ;  /* 0x002f701401007387 */ /* 0x008fe20000100800 */
[----:B------:R-:W2:Y:S02]  /*23c40*/  LDL R9, [R1+0x1c20] ;  /* 0x001c200001097983 */ /* 0x000ea40000100800 */
[----:B------:R-:W2:Y:S01]  /*23c50*/  LDL R8, [R1+0x1c5c] ;  /* 0x001c5c0001087983 */ /* 0x000ea20000100800 */
[----:B-1----:R-:W-:Y:S01]  /*23c60*/  PRMT R4, RZ, 0x7610, R4 ;  /* 0x00007610ff047816 */ /* 0x002fe20000000004 */
[----:B----4-:R-:W-:-:S02]  /*23c70*/  @!P0 IMAD.MOV.U32 R6, RZ, RZ, R0 ;  /* 0x000000ffff068224 */ /* 0x010fc400078e0000 */
[----:B------:R-:W-:Y:S01]  /*23c80*/  @!P0 IMAD.MOV.U32 R7, RZ, RZ, R3 ;  /* 0x000000ffff078224 */ /* 0x000fe200078e0003 */
[----:B------:R-:W-:-:S04]  /*23c90*/  PRMT R5, RZ, 0x7610, R5 ;  /* 0x00007610ff057816 */ /* 0x000fc80000000005 */
[----:B------:R-:W3:Y:S04]  /*23ca0*/  @!P0 LDG.E.U16 R4, [R6.64] ;  /* 0x0000000606048981 */ /* 0x000ee8000c1e1500 */
[----:B------:R-:W-:Y:S01]  /*23cb0*/  STL [R1+0x2f74], R18 ;  /* 0x002f741201007387 */ /* 0x000fe20000100800 */
[----:B------:R-:W4:Y:S02]  /*23cc0*/  LDL R15, [R1+0x1c28] ;  /* 0x001c2800010f7983 */ /* 0x000f240000100800 */
[----:B0-----:R-:W4:Y:S02]  /*23cd0*/  LDL R14, [R1+0x1c64] ;  /* 0x001c6400010e7983 */ /* 0x001f240000100800 */
[----:B------:R-:W-:Y:S01]  /*23ce0*/  STL [R1+0x2f78], R16 ;  /* 0x002f781001007387 */ /* 0x000fe20000100800 */
[----:B------:R-:W4:Y:S04]  /*23cf0*/  LDL R11, [R1+0x1c30] ;  /* 0x001c3000010b7983 */ /* 0x000f280000100800 */
[----:B------:R-:W4:Y:S04]  /*23d00*/  LDL R10, [R1+0x1c6c] ;  /* 0x001c6c00010a7983 */ /* 0x000f280000100800 */
[----:B------:R-:W4:Y:S04]  /*23d10*/  LDL R3, [R1+0x1c38] ;  /* 0x001c380001037983 */ /* 0x000f280000100800 */
[----:B------:R-:W4:Y:S04]  /*23d20*/  LDL R0, [R1+0x1c74] ;  /* 0x001c740001007983 */ /* 0x000f280000100800 */
[----:B--2---:R4:W2:Y:S04]  /*23d30*/  @!P0 LDG.E.U16 R5, [R8.64] ;  /* 0x0000000608058981 */ /* 0x0048a8000c1e1500 */
[----:B---3--:R0:W-:Y:S01]  /*23d40*/  STL [R1+0x2f7c], R4 ;  /* 0x002f7c0401007387 */ /* 0x0081e20000100800 */
[----:B------:R-:W3:Y:S02]  /*23d50*/  LDL R13, [R1+0x1c58] ;  /* 0x001c5800010d7983 */ /* 0x000ee40000100800 */
[----:B------:R-:W3:Y:S01]  /*23d60*/  LDL R12, [R1+0x1c94] ;  /* 0x001c9400010c7983 */ /* 0x000ee20000100800 */
[----:B------:R-:W-:-:S02]  /*23d70*/  PRMT R6, RZ, 0x7610, R6 ;  /* 0x00007610ff067816 */ /* 0x000fc40000000006 */
[----:B------:R-:W-:Y:S01]  /*23d80*/  PRMT R7, RZ, 0x7610, R7 ;  /* 0x00007610ff077816 */ /* 0x000fe20000000007 */
[----:B----4-:R-:W-:Y:S02]  /*23d90*/  @!P0 IMAD.MOV.U32 R9, RZ, RZ, R15 ;  /* 0x000000ffff098224 */ /* 0x010fe400078e000f */
[----:B------:R-:W-:-:S03]  /*23da0*/  @!P0 IMAD.MOV.U32 R8, RZ, RZ, R14 ;  /* 0x000000ffff088224 */ /* 0x000fc600078e000e */
[----:B------:R1:W3:Y:S04]  /*23db0*/  @!P0 LDG.E.U16 R7, [R10.64] ;  /* 0x000000060a078981 */ /* 0x0002e8000c1e1500 */
[----:B------:R0:W3:Y:S04]  /*23dc0*/  @!P0 LDG.E.U16 R6, [R8.64] ;  /* 0x0000000608068981 */ /* 0x0000e8000c1e1500 */
[----:B--2---:R2:W-:Y:S01]  /*23dd0*/  STL [R1+0x2f80], R5 ;  /* 0x002f800501007387 */ /* 0x0045e20000100800 */
[----:B0-----:R-:W4:Y:S03]  /*23de0*/  LDL R4, [R1+0x1cb0] ;  /* 0x001cb00001047983 */ /* 0x001f260000100800 */
[----:B--2---:R-:W2:Y:S01]  /*23df0*/  LDL R5, [R1+0x1c60] ;  /* 0x001c600001057983 */ /* 0x004ea20000100800 */
[----:B------:R-:W-:Y:S01]  /*23e00*/  PRMT R8, RZ, 0x7610, R8 ;  /* 0x00007610ff087816 */ /* 0x000fe20000000008 */
[----:B-1----:R-:W-:-:S02]  /*23e10*/  @!P0 IMAD.MOV.U32 R10, RZ, RZ, R0 ;  /* 0x000000ffff0a8224 */ /* 0x002fc400078e0000 */
[----:B------:R-:W-:Y:S01]  /*23e20*/  @!P0 IMAD.MOV.U32 R11, RZ, RZ, R3 ;  /* 0x000000ffff0b8224 */ /* 0x000fe200078e0003 */
[----:B------:R-:W-:-:S04]  /*23e30*/  PRMT R9, RZ, 0x7610, R9 ;  /* 0x00007610ff097816 */ /* 0x000fc80000000009 */
[----:B------:R0:W2:Y:S04]  /*23e40*/  @!P0 LDG.E.U16 R8, [R10.64] ;  /* 0x000000060a088981 */ /* 0x0000a8000c1e1500 */
[----:B---3--:R4:W3:Y:S01]  /*23e50*/  @!P0 LDG.E.U16 R9, [R12.64] ;  /* 0x000000060c098981 */ /* 0x0088e2000c1e1500 */
[----:B0-----:R-:W-:-:S03]  /*23e60*/  PRMT R10, RZ, 0x7610, R10 ;  /* 0x00007610ff0a7816 */ /* 0x001fc6000000000a */
[----:B------:R-:W-:Y:S01]  /*23e70*/  STL [R1+0x2f84], R6 ;  /* 0x002f840601007387 */ /* 0x000fe20000100800 */
[----:B------:R0:W-:Y:S02]  /*23e80*/  STL [R1+0x2f88], R7 ;  /* 0x002f880701007387 */ /* 0x0001e40000100800 */
[----:B------:R-:W3:Y:S02]  /*23e90*/  LDL R3, [R1+0x1c40] ;  /* 0x001c400001037983 */ /* 0x000ee40000100800 */
[----:B------:R-:W3:Y:S02]  /*23ea0*/  LDL R0, [R1+0x1c7c] ;  /* 0x001c7c0001007983 */ /* 0x000ee40000100800 */
[----:B----4-:R-:W-:Y:S02]  /*23eb0*/  @!P0 IMAD.MOV.U32 R12, RZ, RZ, R4 ;  /* 0x000000ffff0c8224 */ /* 0x010fe400078e0004 */
[----:B--2---:R-:W-:-:S05]  /*23ec0*/  @!P0 IMAD.MOV.U32 R13, RZ, RZ, R5 ;  /* 0x000000ffff0d8224 */ /* 0x004fca00078e0005 */
[----:B------:R1:W2:Y:S04]  /*23ed0*/  @!P0 LDG.E.U16 R10, [R12.64] ;  /* 0x000000060c0a8981 */ /* 0x0002a8000c1e1500 */
[----:B------:R4:W-:Y:S01]  /*23ee0*/  STL [R1+0x2f8c], R8 ;  /* 0x002f8c0801007387 */ /* 0x0009e20000100800 */
[----:B------:R-:W2:Y:S02]  /*23ef0*/  LDL R18, [R1+0x1c68] ;  /* 0x001c680001127983 */ /* 0x000ea40000100800 */
[----:B------:R-:W2:Y:S02]  /*23f00*/  LDL R16, [R1+0x1cac] ;  /* 0x001cac0001107983 */ /* 0x000ea40000100800 */
[----:B---3--:R3:W-:Y:S01]  /*23f10*/  STL [R1+0x2f90], R9 ;  /* 0x002f900901007387 */ /* 0x0087e20000100800 */
[----:B0-----:R-:W2:Y:S04]  /*23f20*/  LDL R7, [R1+0x1c78] ;  /* 0x001c780001077983 */ /* 0x001ea80000100800 */
[----:B------:R-:W2:Y:S04]  /*23f30*/  LDL R6, [R1+0x1ca4] ;  /* 0x001ca40001067983 */ /* 0x000ea80000100800 */
[----:B----4-:R-:W4:Y:S04]  /*23f40*/  LDL R8, [R1+0x1ca8] ;  /* 0x001ca80001087983 */ /* 0x010f280000100800 */
[----:B---3--:R-:W3:Y:S01]  /*23f50*/  LDL R9, [R1+0x1c70] ;  /* 0x001c700001097983 */ /* 0x008ee20000100800 */
[----:B------:R-:W-:-:S02]  /*23f60*/  @!P0 IMAD.MOV.U32 R15, RZ, RZ, R3 ;  /* 0x000000ffff0f8224 */ /* 0x000fc400078e0003 */
[----:B------:R-:W-:Y:S01]  /*23f70*/  @!P0 IMAD.MOV.U32 R14, RZ, RZ, R0 ;  /* 0x000000ffff0e8224 */ /* 0x000fe200078e0000 */
[----:B------:R-:W-:Y:S02]  /*23f80*/  PRMT R11, RZ, 0x7610, R11 ;  /* 0x00007610ff0b7816 */ /* 0x000fe4000000000b */
[----:B-1----:R-:W-:-:S04]  /*23f90*/  PRMT R12, RZ, 0x7610, R12 ;  /* 0x00007610ff0c7816 */ /* 0x002fc8000000000c */
[----:B------:R0:W3:Y:S04]  /*23fa0*/  @!P0 LDG.E.U16 R11, [R14.64] ;  /* 0x000000060e0b8981 */ /* 0x0000e8000c1e1500 */
[----:B--2---:R-:W-:Y:S01]  /*23fb0*/  STL [R1+0x2f94], R10 ;  /* 0x002f940a01007387 */ /* 0x004fe20000100800 */
[----:B------:R-:W2:Y:S02]  /*23fc0*/  LDL R5, [R1+0x1c48] ;  /* 0x001c480001057983 */ /* 0x000ea40000100800 */
[----:B------:R-:W2:Y:S02]  /*23fd0*/  LDL R4, [R1+0x1c84] ;  /* 0x001c840001047983 */ /* 0x000ea40000100800 */
[----:B------:R-:W2:Y:S01]  /*23fe0*/  LDL R3, [R1+0x1c80] ;  /* 0x001c800001037983 */ /* 0x000ea20000100800 */
[----:B------:R-:W2:Y:S01]  /*23ff0*/  LDL R0, [R1+0x1ca0] ;  /* 0x001ca00001007983 */ /* 0x000ea20000100800 */
[----:B0-----:R-:W-:-:S02]  /*24000*/  @!P0 IMAD.MOV.U32 R14, RZ, RZ, R16 ;  /* 0x000000ffff0e8224 */ /* 0x001fc400078e0010 */
[----:B------:R-:W-:Y:S01]  /*24010*/  @!P0 IMAD.MOV.U32 R15, RZ, RZ, R18 ;  /* 0x000000ffff0f8224 */ /* 0x000fe200078e0012 */
[----:B------:R-:W-:-:S04]  /*24020*/  PRMT R13, RZ, 0x7610, R13 ;  /* 0x00007610ff0d7816 */ /* 0x000fc8000000000d */
[----:B------:R4:W2:Y:S01]  /*24030*/  @!P0 LDG.E.U16 R12, [R14.64] ;  /* 0x000000060e0c8981 */ /* 0x0008a2000c1e1500 */
[----:B------:R-:W-:Y:S01]  /*24040*/  PRMT R17, RZ, 0x7610, R17 ;  /* 0x00007610ff117816 */ /* 0x000fe20000000011 */
[----:B----4-:R-:W-:Y:S02]  /*24050*/  @!P0 IMAD.MOV.U32 R14, RZ, RZ, R8 ;  /* 0x000000ffff0e8224 */ /* 0x010fe400078e0008 */
[----:B---3--:R-:W-:-:S05]  /*24060*/  @!P0 IMAD.MOV.U32 R15, RZ, RZ, R9 ;  /* 0x000000ffff0f8224 */ /* 0x008fca00078e0009 */
[----:B------:R0:W3:Y:S01]  /*24070*/  @!P0 LDG.E.U16 R13, [R14.64] ;  /* 0x000000060e0d8981 */ /* 0x0000e2000c1e1500 */
[----:B------:R-:W-:Y:S01]  /*24080*/  PRMT R19, RZ, 0x7610, R19 ;  /* 0x00007610ff137816 */ /* 0x000fe20000000013 */
[----:B0-----:R-:W-:Y:S02]  /*24090*/  @!P0 IMAD.MOV.U32 R14, RZ, RZ, R6 ;  /* 0x000000ffff0e8224 */ /* 0x001fe400078e0006 */
[----:B------:R-:W-:-:S05]  /*240a0*/  @!P0 IMAD.MOV.U32 R15, RZ, RZ, R7 ;  /* 0x000000ffff0f8224 */ /* 0x000fca00078e0007 */
[----:B------:R2:W4:Y:S01]  /*240b0*/  @!P0 LDG.E.U16 R17, [R14.64] ;  /* 0x000000060e118981 */ /* 0x000522000c1e1500 */
[----:B------:R-:W-:Y:S01]  /*240c0*/  PRMT R21, RZ, 0x7610, R21 ;  /* 0x00007610ff157816 */ /* 0x000fe20000000015 */
[----:B--2---:R-:W-:Y:S02]  /*240d0*/  @!P0 IMAD.MOV.U32 R15, RZ, RZ, R5 ;  /* 0x000000ffff0f8224 */ /* 0x004fe400078e0005 */
[----:B------:R-:W-:-:S05]  /*240e0*/  @!P0 IMAD.MOV.U32 R14, RZ, RZ, R4 ;  /* 0x000000ffff0e8224 */ /* 0x000fca00078e0004 */
[----:B------:R0:W2:Y:S02]  /*240f0*/  @!P0 LDG.E.U16 R19, [R14.64] ;  /* 0x000000060e138981 */ /* 0x0000a4000c1e1500 */
[----:B0-----:R-:W-:Y:S02]  /*24100*/  @!P0 IMAD.MOV.U32 R14, RZ, RZ, R0 ;  /* 0x000000ffff0e8224 */ /* 0x001fe400078e0000 */
[----:B------:R-:W-:-:S05]  /*24110*/  @!P0 IMAD.MOV.U32 R15, RZ, RZ, R3 ;  /* 0x000000ffff0f8224 */ /* 0x000fca00078e0003 */
[----:B------:R0:W2:Y:S04]  /*24120*/  @!P0 LDG.E.U16 R21, [R14.64] ;  /* 0x000000060e158981 */ /* 0x0000a8000c1e1500 */
[----:B------:R-:W-:Y:S01]  /*24130*/  STL [R1+0x2f98], R11 ;  /* 0x002f980b01007387 */ /* 0x000fe20000100800 */
[----:B------:R-:W-:Y:S02]  /*24140*/  STL [R1+0x2f9c], R12 ;  /* 0x002f9c0c01007387 */ /* 0x000fe40000100800 */
[----:B---3--:R-:W-:Y:S01]  /*24150*/  STL [R1+0x2fa0], R13 ;  /* 0x002fa00d01007387 */ /* 0x008fe20000100800 */
[----:B----4-:R1:W-:Y:S04]  /*24160*/  STL [R1+0x2fa4], R17 ;  /* 0x002fa41101007387 */ /* 0x0103e80000100800 */
[----:B--2---:R2:W-:Y:S01]  /*24170*/  STL [R1+0x2fa8], R19 ;  /* 0x002fa81301007387 */ /* 0x0045e20000100800 */
[----:B------:R-:W3:Y:S02]  /*24180*/  LDL R26, [R1+0x1c8c] ;  /* 0x001c8c00011a7983 */ /* 0x000ee40000100800 */
[----:B-1----:R-:W4:Y:S01]  /*24190*/  LDL R17, [R1+0x1c98] ;  /* 0x001c980001117983 */ /* 0x002f220000100800 */
[----:B--2---:R-:W2:Y:S01]  /*241a0*/  LDL R19, [R1+0x1c90] ;  /* 0x001c900001137983 */ /* 0x004ea20000100800 */
        /* <DEDUP_REMOVED lines=19> */
[----:B0-----:R-:W2:Y:S04]  /*242e0*/  LDL R14, [R1+0x1c88] ;  /* 0x001c8800010e7983 */ /* 0x001ea80000100800 */
[----:B------:R-:W2:Y:S01]  /*242f0*/  LDL R15, [R1+0x1c9c] ;  /* 0x001c9c00010f7983 */ /* 0x000ea20000100800 */
[----:B------:R0:W-:Y:S03]  /*24300*/  STL [R1+0x2fac], R21 ;  /* 0x002fac1501007387 */ /* 0x0001e60000100800 */
[----:B0-----:R-:W3:Y:S01]  /*24310*/  LDL R21, [R1+0x1c50] ;  /* 0x001c500001157983 */ /* 0x001ee20000100800 */
[----:B------:R-:W-:-:S02]  /*24320*/  PRMT R23, RZ, 0x7610, R23 ;  /* 0x00007610ff177816 */ /* 0x000fc40000000017 */
[----:B------:R-:W-:Y:S02]  /*24330*/  PRMT R24, RZ, 0x7610, R24 ;  /* 0x00007610ff187816 */ /* 0x000fe40000000018 */
[----:B------:R-:W-:Y:S01]  /*24340*/  PRMT R25, RZ, 0x7610, R25 ;  /* 0x00007610ff197816 */ /* 0x000fe20000000019 */
[----:B------:R-:W0:Y:S01]  /*24350*/  S2R R2, SR_TID.X ;  /* 0x0000000000027919 */ /* 0x000e220000002100 */
[----:B--2---:R-:W-:-:S04]  /*24360*/  @!P0 LOP3.LUT R15, R15, R14, RZ, 0x3c, !PT ;  /* 0x0000000e0f0f8212 */ /* 0x004fc800078e3cff */
[----:B------:R-:W-:-:S04]  /*24370*/  @!P0 LOP3.LUT R14, R15, R14, RZ, 0x3c, !PT ;  /* 0x0000000e0f0e8212 */ /* 0x000fc800078e3cff */
[----:B------:R-:W-:-:S05]  /*24380*/  @!P0 LOP3.LUT R15, R15, R14, RZ, 0x3c, !PT ;  /* 0x0000000e0f0f8212 */ /* 0x000fca00078e3cff */
[----:B------:R3:W2:Y:S02]  /*24390*/  @!P0 LDG.E.U16 R23, [R14.64] ;  /* 0x000000060e178981 */ /* 0x0006a4000c1e1500 */
[----:B---3--:R-:W-:Y:S02]  /*243a0*/  @!P0 IMAD.MOV.U32 R14, RZ, RZ, R26 ;  /* 0x000000ffff0e8224 */ /* 0x008fe400078e001a */
[----:B------:R-:W-:-:S05]  /*243b0*/  @!P0 IMAD.MOV.U32 R15, RZ, RZ, R21 ;  /* 0x000000ffff0f8224 */ /* 0x000fca00078e0015 */
[----:B------:R4:W3:Y:S02]  /*243c0*/  @!P0 LDG.E.U16 R24, [R14.64] ;  /* 0x000000060e188981 */ /* 0x0008e4000c1e1500 */
[----:B----4-:R-:W-:Y:S02]  /*243d0*/  @!P0 IMAD.MOV.U32 R14, RZ, RZ, R17 ;  /* 0x000000ffff0e8224 */ /* 0x010fe400078e0011 */
[----:B------:R-:W-:-:S05]  /*243e0*/  @!P0 IMAD.MOV.U32 R15, RZ, RZ, R19 ;  /* 0x000000ffff0f8224 */ /* 0x000fca00078e0013 */
[----:B------:R-:W4:Y:S01]  /*243f0*/  @!P0 LDG.E.U16 R25, [R14.64] ;  /* 0x000000060e198981 */ /* 0x000f22000c1e1500 */
[----:B0-----:R-:W-:-:S05]  /*24400*/  LOP3.LUT R2, R2, 0x3f, RZ, 0xc0, !PT ;  /* 0x0000003f02027812 */ /* 0x001fca00078ec0ff */
[----:B------:R-:W-:-:S05]  /*24410*/  IMAD.SHL.U32 R2, R2, 0x2, RZ ;  /* 0x0000000202027824 */ /* 0x000fca00078e00ff */
[----:B------:R-:W-:-:S05]  /*24420*/  LOP3.LUT R26, R2, 0x60, RZ, 0x3c, !PT ;  /* 0x00000060021a7812 */ /* 0x000fca00078e3cff */
[----:B------:R-:W-:Y:S01]  /*24430*/  STS.U16 [R26+0x5880], R13 ;  /* 0x0058800d1a007388 */ /* 0x000fe20000000400 */
[----:B------:R0:W-:Y:S02]  /*24440*/  STS.U16 [R26+0x5900], R29 ;  /* 0x0059001d1a007388 */ /* 0x0001e40000000400 */
        /* <DEDUP_REMOVED lines=11> */
[----:B------:R1:W-:Y:S03]  /*24500*/  STS.U16 [R26+0x7b00], R0 ;  /* 0x007b00001a007388 */ /* 0x0003e60000000400 */
[----:B--2---:R-:W-:Y:S04]  /*24510*/  STL [R1+0x2fb0], R23 ;  /* 0x002fb01701007387 */ /* 0x004fe80000100800 */
[----:B---3--:R-:W-:Y:S04]  /*24520*/  STL [R1+0x2fb4], R24 ;  /* 0x002fb41801007387 */ /* 0x008fe80000100800 */
[----:B----4-:R-:W-:Y:S01]  /*24530*/  STL [R1+0x2fb8], R25 ;  /* 0x002fb81901007387 */ /* 0x010fe20000100800 */
[----:B0-----:R-:W2:Y:S02]  /*24540*/  LDL.LU R29, [R1+0x7c4] ;  /* 0x0007c400011d7983 */ /* 0x001ea40000300800 */
[----:B-1----:R-:W3:Y:S02]  /*24550*/  LDL.LU R0, [R1+0x7bc] ;  /* 0x0007bc0001007983 */ /* 0x002ee40000300800 */
[----:B------:R-:W4:Y:S01]  /*24560*/  LDL.LU R2, [R1+0x7ac] ;  /* 0x0007ac0001027983 */ /* 0x000f220000300800 */
[----:B------:R-:W-:Y:S01]  /*24570*/  STS.U16 [R26+0x7b80], R20 ;  /* 0x007b80141a007388 */ /* 0x000fe20000000400 */
[----:B------:R-:W-:Y:S02]  /*24580*/  STS.U16 [R26+0x9800], R22 ;  /* 0x009800161a007388 */ /* 0x000fe40000000400 */
[----:B------:R-:W-:Y:S02]  /*24590*/  STS.U16 [R26+0x9880], R27 ;  /* 0x0098801b1a007388 */ /* 0x000fe40000000400 */
[----:B------:R-:W-:Y:S01]  /*245a0*/  STS.U16 [R26+0x9900], R28 ;  /* 0x0099001c1a007388 */ /* 0x000fe20000000400 */
[----:B------:R-:W-:Y:S04]  /*245b0*/  STS.U16 [R26+0x9980], R3 ;  /* 0x009980031a007388 */ /* 0x000fe80000000400 */
        /* <DEDUP_REMOVED lines=26> */
[----:B--2---:R0:W-:Y:S01]  /*24760*/  STS.U16 [R26+0x9a00], R29 ;  /* 0x009a001d1a007388 */ /* 0x0041e20000000400 */
[----:B------:R-:W2:Y:S02]  /*24770*/  LDL.LU R28, [R1+0xbc4] ;  /* 0x000bc400011c7983 */ /* 0x000ea40000300800 */
[----:B---3--:R1:W-:Y:S01]  /*24780*/  STS.U16 [R26+0x9a80], R0 ;  /* 0x009a80001a007388 */ /* 0x0083e20000000400 */
[----:B0-----:R-:W3:Y:S01]  /*24790*/  LDL.LU R29, [R1+0xbbc] ;  /* 0x000bbc00011d7983 */ /* 0x001ee20000300800 */
[----:B-1----:R-:W2:Y:S03]  /*247a0*/  LDL.LU R0, [R1+0xbb4] ;  /* 0x000bb40001007983 */ /* 0x002ea60000300800 */
[----:B----4-:R0:W-:Y:S04]  /*247b0*/  STS.U16 [R26+0x9b00], R2 ;  /* 0x009b00021a007388 */ /* 0x0101e80000000400 */
[----:B0-----:R-:W4:Y:S04]  /*247c0*/  LDL.LU R2, [R1+0x2fc4] ;  /* 0x002fc40001027983 */ /* 0x001f280000300800 */
[----:B----4-:R0:W-:Y:S04]  /*247d0*/  STS.U16 [R26+0x9b80], R2 ;  /* 0x009b80021a007388 */ /* 0x0101e80000000400 */
[----:B0-----:R-:W0:Y:S01]  /*247e0*/  S2R R2, SR_TID.X ;  /* 0x0000000000027919 */ /* 0x001e220000002100 */
        /* <DEDUP_REMOVED lines=16> */
[----:B------:R-:W-:Y:S01]  /*248f0*/  STS.U16 [R26+0xf800], R6 ;  /* 0x00f800061a007388 */ /* 0x000fe20000000400 */
[----:B0-----:R-:W-:-:S02]  /*24900*/  LOP3.LUT R2, R2, 0x3f, RZ, 0xc0, !PT ;  /* 0x0000003f02027812 */ /* 0x001fc400078ec0ff */
[----:B------:R-:W-:Y:S04]  /*24910*/  STS.U16 [R26+0xf880], R5 ;  /* 0x00f880051a007388 */ /* 0x000fe80000000400 */
[----:B-1----:R-:W4:Y:S01]  /*24920*/  LDL.LU R3, [R1+0xbac] ;  /* 0x000bac0001037983 */ /* 0x002f220000300800 */
[----:B------:R-:W-:-:S03]  /*24930*/  IMAD.SHL.U32 R2, R2, 0x2, RZ ;  /* 0x0000000202027824 */ /* 0x000fc600078e00ff */
[----:B------:R-:W-:Y:S01]  /*24940*/  STS.U16 [R26+0xf900], R4 ;  /* 0x00f900041a007388 */ /* 0x000fe20000000400 */
[----:B------:R-:W-:Y:S02]  /*24950*/  STS.U16 [R26+0xf980], R16 ;  /* 0x00f980101a007388 */ /* 0x000fe40000000400 */
[----:B------:R-:W-:Y:S01]  /*24960*/  STS.U16 [R26+0xfa00], R18 ;  /* 0x00fa00121a007388 */ /* 0x000fe20000000400 */
[----:B------:R-:W-:Y:S01]  /*24970*/  LOP3.LUT R14, R2, 0x70, RZ, 0x3c, !PT ;  /* 0x00000070020e7812 */ /* 0x000fe200078e3cff */
[----:B------:R-:W-:Y:S01]  /*24980*/  STS.U16 [R26+0xfa80], R20 ;  /* 0x00fa80141a007388 */ /* 0x000fe20000000400 */
[----:B------:R-:W-:Y:S02]  /*24990*/  STS.U16 [R26+0xfb00], R22 ;  /* 0x00fb00161a007388 */ /* 0x000fe40000000400 */
[----:B------:R-:W-:Y:S01]  /*249a0*/  STS.U16 [R26+0xfb80], R27 ;  /* 0x00fb801b1a007388 */ /* 0x000fe20000000400 */
[----:B--2---:R-:W-:Y:S01]  /*249b0*/  STS.U16 [R14+0x1c00], R28 ;  /* 0x001c001c0e007388 */ /* 0x004fe20000000400 */
[----:B---3--:R-:W-:Y:S02]  /*249c0*/  STS.U16 [R14+0x1c80], R29 ;  /* 0x001c801d0e007388 */ /* 0x008fe40000000400 */
[----:B------:R0:W-:Y:S02]  /*249d0*/  STS.U16 [R14+0x1d00], R0 ;  /* 0x001d00000e007388 */ /* 0x0001e40000000400 */
[----:B0-----:R-:W2:Y:S01]  /*249e0*/  LDL.LU R0, [R1+0xba4] ;  /* 0x000ba40001007983 */ /* 0x001ea20000300800 */
[----:B------:R-:W3:Y:S03]  /*249f0*/  LDL.LU R2, [R1+0xb94] ;  /* 0x000b940001027983 */ /* 0x000ee60000300800 */
[----:B---3--:R0:W-:Y:S04]  /*24a00*/  STL [R1+0x2fc0], R2 ;  /* 0x002fc00201007387 */ /* 0x0081e80000100800 */
[----:B0-----:R-:W3:Y:S01]  /*24a10*/  LDL.LU R2, [R1+0xb9c] ;  /* 0x000b9c0001027983 */ /* 0x001ee20000300800 */
        /* <DEDUP_REMOVED lines=25> */
[----:B------:R-:W4:Y:S02]  /*24bb0*/  LDL.LU R28, [R1+0x86c] ;  /* 0x00086c00011c7983 */ /* 0x000f240000300800 */
[----:B--2---:R1:W-:Y:S01]  /*24bc0*/  STS.U16 [R14+0x1e00], R0 ;  /* 0x001e00000e007388 */ /* 0x0043e20000000400 */
[----:B0-----:R-:W2:Y:S01]  /*24bd0*/  LDL.LU R3, [R1+0x7a4] ;  /* 0x0007a40001037983 */ /* 0x001ea20000300800 */
[----:B-1----:R-:W2:Y:S03]  /*24be0*/  LDL.LU R0, [R1+0x79c] ;  /* 0x00079c0001007983 */ /* 0x002ea60000300800 */
[----:B---3--:R0:W-:Y:S04]  /*24bf0*/  STS.U16 [R14+0x1e80], R2 ;  /* 0x001e80020e007388 */ /* 0x0081e80000000400 */
[----:B0-----:R-:W3:Y:S04]  /*24c00*/  LDL.LU R2, [R1+0x2fc0] ;  /* 0x002fc00001027983 */ /* 0x001ee80000300800 */
[----:B---3--:R-:W-:Y:S01]  /*24c10*/  STS.U16 [R14+0x1f00], R2 ;  /* 0x001f00020e007388 */ /* 0x008fe20000000400 */
[----:B------:R-:W-:Y:S02]  /*24c20*/  STS.U16 [R14+0x1f80], R25 ;  /* 0x001f80190e007388 */ /* 0x000fe40000000400 */
[----:B------:R-:W-:Y:S02]  /*24c30*/  STS.U16 [R14+0x3c00], R15 ;  /* 0x003c000f0e007388 */ /* 0x000fe40000000400 */
[----:B------:R-:W-:Y:S01]  /*24c40*/  STS.U16 [R14+0x3c80], R24 ;  /* 0x003c80180e007388 */ /* 0x000fe20000000400 */
[----:B------:R-:W-:Y:S01]  /*24c50*/  STS.U16 [R14+0x3d00], R23 ;  /* 0x003d00170e007388 */ /* 0x000fe20000000400 */
[----:B------:R-:W-:Y:S02]  /*24c60*/  STS.U16 [R14+0x3d80], R21 ;  /* 0x003d80150e007388 */ /* 0x000fe40000000400 */
[----:B------:R-:W-:Y:S02]  /*24c70*/  STS.U16 [R14+0x3e00], R19 ;  /* 0x003e00130e007388 */ /* 0x000fe40000000400 */
[----:B------:R0:W-:Y:S01]  /*24c80*/  STS.U16 [R14+0x3e80], R29 ;  /* 0x003e801d0e007388 */ /* 0x0001e20000000400 */
        /* <DEDUP_REMOVED lines=17> */
[----:B----4-:R-:W-:Y:S03]  /*24da0*/  STS.U16 [R14+0x7f80], R28 ;  /* 0x007f801c0e007388 */ /* 0x010fe60000000400 */
[----:B0-----:R-:W3:Y:S01]  /*24db0*/  LDL.LU R29, [R1+0x794] ;  /* 0x00079400011d7983 */ /* 0x001ee20000300800 */
[----:B--2---:R0:W-:Y:S03]  /*24dc0*/  STS.U16 [R14+0x9c00], R3 ;  /* 0x009c00030e007388 */ /* 0x0041e60000000400 */
[----:B0-----:R-:W2:Y:S01]  /*24dd0*/  LDL.LU R3, [R1+0x78c] ;  /* 0x00078c0001037983 */ /* 0x001ea20000300800 */
[----:B------:R-:W4:Y:S02]  /*24de0*/  LDL.LU R25, [R1+0x77c] ;  /* 0x00077c0001197983 */ /* 0x000f240000300800 */
        /* <DEDUP_REMOVED lines=25> */
[----:B---3--:R0:W-:Y:S01]  /*24f80*/  STS.U16 [R14+0x9d00], R29 ;  /* 0x009d001d0e007388 */ /* 0x0081e20000000400 */
[----:B------:R-:W2:Y:S02]  /*24f90*/  LDL.LU R28, [R1+0x4c] ;  /* 0x00004c00011c7983 */ /* 0x000ea40000300800 */
[----:B--2---:R1:W-:Y:S01]  /*24fa0*/  STS.U16 [R14+0x9d80], R3 ;  /* 0x009d80030e007388 */ /* 0x0043e20000000400 */
[----:B0-----:R-:W2:Y:S01]  /*24fb0*/  LDL.LU R29, [R1+0x40] ;  /* 0x00004000011d7983 */ /* 0x001ea20000300800 */
[----:B------:R-:W2:Y:S02]  /*24fc0*/  LDL.LU R15, [R1+0x34] ;  /* 0x00003400010f7983 */ /* 0x000ea40000300800 */
[----:B------:R-:W2:Y:S02]  /*24fd0*/  LDL.LU R2, [R1+0x28] ;  /* 0x0000280001027983 */ /* 0x000ea40000300800 */
[----:B-1----:R-:W2:Y:S01]  /*24fe0*/  LDL.LU R3, [R1+0x1c] ;  /* 0x00001c0001037983 */ /* 0x002ea20000300800 */
[----:B----4-:R0:W-:Y:S04]  /*24ff0*/  STS.U16 [R14+0x9e00], R25 ;  /* 0x009e00190e007388 */ /* 0x0101e80000000400 */
[----:B0-----:R-:W4:Y:S04]  /*25000*/  LDL.LU R25, [R1+0x2fbc] ;  /* 0x002fbc0001197983 */ /* 0x001f280000300800 */
[----:B----4-:R0:W-:Y:S01]  /*25010*/  STS.U16 [R14+0x9e80], R25 ;  /* 0x009e80190e007388 */ /* 0x0101e20000000400 */
[----:B------:R1:W-:Y:S02]  /*25020*/  STS.U16 [R14+0x9f00], R24 ;  /* 0x009f00180e007388 */ /* 0x0003e40000000400 */
[----:B------:R4:W-:Y:S02]  /*25030*/  STS.U16 [R14+0x9f80], R23 ;  /* 0x009f80170e007388 */ /* 0x0009e40000000400 */
[----:B------:R2:W-:Y:S01]  /*25040*/  STS.U16 [R14+0xbc00], R21 ;  /* 0x00bc00150e007388 */ /* 0x0005e20000000400 */
[----:B------:R2:W-:Y:S01]  /*25050*/  STS.U16 [R14+0xbc80], R19 ;  /* 0x00bc80130e007388 */ /* 0x0005e20000000400 */
[----:B------:R2:W-:Y:S03]  /*25060*/  STS.U16 [R14+0xbd00], R17 ;  /* 0x00bd00110e007388 */ /* 0x0005e60000000400 */
[----:B0-----:R-:W3:Y:S01]  /*25070*/  LDL.LU R25, [R1+0x2fb8] ;  /* 0x002fb80001197983 */ /* 0x001ee20000300800 */
[----:B-1----:R-:W3:Y:S02]  /*25080*/  LDL.LU R24, [R1+0x2fb4] ;  /* 0x002fb40001187983 */ /* 0x002ee40000300800 */
[----:B----4-:R-:W4:Y:S02]  /*25090*/  LDL.LU R23, [R1+0x2fb0] ;  /* 0x002fb00001177983 */ /* 0x010f240000300800 */
[----:B--2---:R-:W2:Y:S01]  /*250a0*/  LDL.LU R21, [R1+0x2fac] ;  /* 0x002fac0001157983 */ /* 0x004ea20000300800 */
[----:B------:R-:W2:Y:S01]  /*250b0*/  LDL.LU R19, [R1+0x2fa8] ;  /* 0x002fa80001137983 */ /* 0x000ea20000300800 */
[----:B------:R-:W2:Y:S03]  /*250c0*/  LDL.LU R17, [R1+0x2fa4] ;  /* 0x002fa40001117983 */ /* 0x000ea60000300800 */
[----:B------:R0:W-:Y:S01]  /*250d0*/  STS.U16 [R14+0xbd80], R0 ;  /* 0x00bd80000e007388 */ /* 0x0001e20000000400 */
[----:B------:R1:W-:Y:S02]  /*250e0*/  STS.U16 [R14+0xbe00], R13 ;  /* 0x00be000d0e007388 */ /* 0x0003e40000000400 */
[----:B------:R1:W-:Y:S02]  /*250f0*/  STS.U16 [R14+0xbe80], R12 ;  /* 0x00be800c0e007388 */ /* 0x0003e40000000400 */
[----:B------:R1:W-:Y:S01]  /*25100*/  STS.U16 [R14+0xbf00], R11 ;  /* 0x00bf000b0e007388 */ /* 0x0003e20000000400 */
[----:B------:R1:W-:Y:S01]  /*25110*/  STS.U16 [R14+0xbf80], R10 ;  /* 0x00bf800a0e007388 */ /* 0x0003e20000000400 */
[----:B------:R1:W-:Y:S03]  /*25120*/  STS.U16 [R14+0xdc00], R9 ;  /* 0x00dc00090e007388 */ /* 0x0003e60000000400 */
[----:B0-----:R-:W2:Y:S01]  /*25130*/  LDL.LU R0, [R1+0x18] ;  /* 0x0000180001007983 */ /* 0x001ea20000300800 */
[----:B-1----:R-:W2:Y:S03]  /*25140*/  LDL.LU R13, [R1+0x2fa0] ;  /* 0x002fa000010d7983 */ /* 0x002ea60000300800 */
[----:B------:R-:W2:Y:S01]  /*25150*/  LDL.LU R12, [R1+0x2f9c] ;  /* 0x002f9c00010c7983 */ /* 0x000ea20000300800 */
[----:B------:R-:W2:Y:S03]  /*25160*/  LDL.LU R11, [R1+0x2f98] ;  /* 0x002f9800010b7983 */ /* 0x000ea60000300800 */
        /* <DEDUP_REMOVED lines=8> */
[----:B0-----:R-:W3:Y:S01]  /*251f0*/  LDL.LU R8, [R1+0x2f8c] ;  /* 0x002f8c0001087983 */ /* 0x001ee20000300800 */
[----:B-1----:R-:W3:Y:S03]  /*25200*/  LDL.LU R7, [R1+0x2f88] ;  /* 0x002f880001077983 */ /* 0x002ee60000300800 */
[----:B------:R-:W3:Y:S01]  /*25210*/  LDL.LU R6, [R1+0x2f84] ;  /* 0x002f840001067983 */ /* 0x000ee20000300800 */
[----:B------:R-:W3:Y:S03]  /*25220*/  LDL.LU R5, [R1+0x2f80] ;  /* 0x002f800001057983 */ /* 0x000ee60000300800 */
[----:B------:R-:W3:Y:S01]  /*25230*/  LDL.LU R4, [R1+0x2f7c] ;  /* 0x002f7c0001047983 */ /* 0x000ee20000300800 */
[----:B------:R-:W4:Y:S03]  /*25240*/  LDL.LU R16, [R1+0x2f78] ;  /* 0x002f780001107983 */ /* 0x000f260000300800 */
[----:B------:R0:W-:Y:S01]  /*25250*/  STS.U16 [R14+0xdf80], R18 ;  /* 0x00df80120e007388 */ /* 0x0001e20000000400 */
[----:B------:R1:W-:Y:S02]  /*25260*/  STS.U16 [R14+0xfc00], R20 ;  /* 0x00fc00140e007388 */ /* 0x0003e40000000400 */
[----:B------:R1:W-:Y:S02]  /*25270*/  STS.U16 [R14+0xfc80], R22 ;  /* 0x00fc80160e007388 */ /* 0x0003e40000000400 */
[----:B------:R1:W-:Y:S01]  /*25280*/  STS.U16 [R14+0xfd00], R26 ;  /* 0x00fd001a0e007388 */ /* 0x0003e20000000400 */
[----:B------:R1:W-:Y:S01]  /*25290*/  STS.U16 [R14+0xfd80], R27 ;  /* 0x00fd801b0e007388 */ /* 0x0003e20000000400 */
[----:B------:R1:W-:Y:S03]  /*252a0*/  STS.U16 [R14+0xfe00], R28 ;  /* 0x00fe001c0e007388 */ /* 0x0003e60000000400 */
[----:B0-----:R-:W4:Y:S01]  /*252b0*/  LDL.LU R18, [R1+0x2f74] ;  /* 0x002f740001127983 */ /* 0x001f220000300800 */
[----:B-1----:R-:W4:Y:S03]  /*252c0*/  LDL.LU R20, [R1+0x2f70] ;  /* 0x002f700001147983 */ /* 0x002f260000300800 */
[----:B------:R-:W4:Y:S01]  /*252d0*/  LDL.LU R22, [R1+0x2f6c] ;  /* 0x002f6c0001167983 */ /* 0x000f220000300800 */
[----:B------:R-:W4:Y:S03]  /*252e0*/  LDL.LU R26, [R1+0x2f68] ;  /* 0x002f6800011a7983 */ /* 0x000f260000300800 */
[----:B------:R-:W4:Y:S01]  /*252f0*/  LDL.LU R27, [R1+0x2f64] ;  /* 0x002f6400011b7983 */ /* 0x000f220000300800 */
[----:B------:R-:W4:Y:S03]  /*25300*/  LDL.LU R28, [R1+0x2f60] ;  /* 0x002f6000011c7983 */ /* 0x000f260000300800 */
[----:B------:R0:W-:Y:S04]  /*25310*/  STS.U16 [R14+0xfe80], R29 ;  /* 0x00fe801d0e007388 */ /* 0x0001e80000000400 */
[----:B0-----:R-:W4:Y:S01]  /*25320*/  LDL.LU R29, [R1+0x2f5c] ;  /* 0x002f5c00011d7983 */ /* 0x001f220000300800 */
[----:B------:R0:W-:Y:S02]  /*25330*/  STS.U16 [R14+0xff00], R15 ;  /* 0x00ff000f0e007388 */ /* 0x0001e40000000400 */
[----:B------:R1:W-:Y:S01]  /*25340*/  STS.U16 [R14+0xff80], R2 ;  /* 0x00ff80020e007388 */ /* 0x0003e20000000400 */
[----:B0-----:R-:W4:Y:S04]  /*25350*/  LDL.LU R15, [R1+0x4] ;  /* 0x00000400010f7983 */ /* 0x001f280000300800 */
[----:B-1----:R-:W0:Y:S02]  /*25360*/  S2R R2, SR_TID.X ;  /* 0x0000000000027919 */ /* 0x002e240000002100 */
[----:B0-----:R-:W-:-:S05]  /*25370*/  LOP3.LUT R2, R2, 0x3f, RZ, 0xc0, !PT ;  /* 0x0000003f02027812 */ /* 0x001fca00078ec0ff */
[----:B------:R-:W-:-:S05]  /*25380*/  IMAD.SHL.U32 R2, R2, 0x2, RZ ;  /* 0x0000000202027824 */ /* 0x000fca00078e00ff */
[----:B------:R0:W-:Y:S04]  /*25390*/  STS.U16 [R2+0x10000], R3 ;  /* 0x0100000302007388 */ /* 0x0001e80000000400 */
[----:B0-----:R-:W4:Y:S04]  /*253a0*/  LDL.LU R3, [R1+0x2f58] ;  /* 0x002f580001037983 */ /* 0x001f280000300800 */
[----:B--2---:R-:W-:Y:S04]  /*253b0*/  STS.U16 [R2+0x10c00], R9 ;  /* 0x010c000902007388 */ /* 0x004fe80000000400 */
[----:B---3--:R-:W-:Y:S04]  /*253c0*/  STS.U16 [R2+0x10800], R4 ;  /* 0x0108000402007388 */ /* 0x008fe80000000400 */
[----:B----4-:R0:W-:Y:S04]  /*253d0*/  STS.U16 [R2+0x10400], R29 ;  /* 0x0104001d02007388 */ /* 0x0101e80000000400 */
[----:B0-----:R-:W0:Y:S04]  /*253e0*/  S2R R2, SR_TID.X ;  /* 0x0000000000027919 */ /* 0x001e280000002100 */
[----:B------:R-:W2:Y:S01]  /*253f0*/  LDL.LU R29, [R1] ;  /* 0x00000000011d7983 */ /* 0x000ea20000300800 */
[----:B------:R-:W3:Y:S01]  /*25400*/  LDL.LU R4, [R1+0x8] ;  /* 0x0000080001047983 */ /* 0x000ee20000300800 */
[----:B0-----:R-:W-:-:S05]  /*25410*/  LOP3.LUT R2, R2, 0x3f, RZ, 0xc0, !PT ;  /* 0x0000003f02027812 */ /* 0x001fca00078ec0ff */
[----:B------:R-:W-:-:S05]  /*25420*/  IMAD.SHL.U32 R2, R2, 0x2, RZ ;  /* 0x0000000202027824 */ /* 0x000fca00078e00ff */
[----:B------:R-:W-:-:S05]  /*25430*/  LOP3.LUT R2, R2, 0x10, RZ, 0x3c, !PT ;  /* 0x0000001002027812 */ /* 0x000fca00078e3cff */
[----:B------:R0:W-:Y:S04]  /*25440*/  STS.U16 [R2+0x10080], R0 ;  /* 0x0100800002007388 */ /* 0x0001e80000000400 */
[----:B0-----:R-:W4:Y:S01]  /*25450*/  LDL.LU R0, [R1+0x2f54] ;  /* 0x002f540001007983 */ /* 0x001f220000300800 */
[----:B------:R0:W-:Y:S02]  /*25460*/  STS.U16 [R2+0x10480], R28 ;  /* 0x0104801c02007388 */ /* 0x0001e40000000400 */
[----:B------:R1:W-:Y:S01]  /*25470*/  STS.U16 [R2+0x10880], R5 ;  /* 0x0108800502007388 */ /* 0x0003e20000000400 */
[----:B0-----:R-:W2:Y:S04]  /*25480*/  LDL.LU R28, [R1+0x10] ;  /* 0x00001000011c7983 */ /* 0x001ea80000300800 */
[----:B-1----:R-:W0:Y:S01]  /*25490*/  S2R R5, SR_TID.X ;  /* 0x0000000000057919 */ /* 0x002e220000002100 */
[----:B------:R-:W-:Y:S01]  /*254a0*/  STS.U16 [R2+0x10c80], R10 ;  /* 0x010c800a02007388 */ /* 0x000fe20000000400 */
[----:B0-----:R-:W-:-:S05]  /*254b0*/  LOP3.LUT R5, R5, 0x3f, RZ, 0xc0, !PT ;  /* 0x0000003f05057812 */ /* 0x001fca00078ec0ff */
[----:B------:R-:W-:-:S05]  /*254c0*/  IMAD.SHL.U32 R5, R5, 0x2, RZ ;  /* 0x0000000205057824 */ /* 0x000fca00078e00ff */
[----:B------:R-:W-:-:S05]  /*254d0*/  LOP3.LUT R5, R5, 0x20, RZ, 0x3c, !PT ;  /* 0x0000002005057812 */ /* 0x000fca00078e3cff */
[----:B----4-:R0:W-:Y:S04]  /*254e0*/  STS.U16 [R5+0x10100], R0 ;  /* 0x0101000005007388 */ /* 0x0101e80000000400 */
[----:B0-----:R-:W4:Y:S04]  /*254f0*/  LDL.LU R0, [R1+0x2f50] ;  /* 0x002f500001007983 */ /* 0x001f280000300800 */
[----:B------:R-:W0:Y:S01]  /*25500*/  S2R R9, SR_TID.X ;  /* 0x0000000000097919 */ /* 0x000e220000002100 */
[----:B------:R-:W-:Y:S02]  /*25510*/  STS.U16 [R5+0x10500], R27 ;  /* 0x0105001b05007388 */ /* 0x000fe40000000400 */
[----:B------:R-:W-:Y:S02]  /*25520*/  STS.U16 [R5+0x10900], R6 ;  /* 0x0109000605007388 */ /* 0x000fe40000000400 */
[----:B------:R-:W-:Y:S01]  /*25530*/  STS.U16 [R5+0x10d00], R12 ;  /* 0x010d000c05007388 */ /* 0x000fe20000000400 */
[----:B0-----:R-:W-:-:S05]  /*25540*/  LOP3.LUT R9, R9, 0x3f, RZ, 0xc0, !PT ;  /* 0x0000003f09097812 */ /* 0x001fca00078ec0ff */
[----:B------:R-:W-:-:S05]  /*25550*/  IMAD.SHL.U32 R2, R9, 0x2, RZ ;  /* 0x0000000209027824 */ /* 0x000fca00078e00ff */
[----:B------:R-:W-:Y:S01]  /*25560*/  LOP3.LUT R2, R2, 0x30, RZ, 0x3c, !PT ;  /* 0x0000003002027812 */ /* 0x000fe200078e3cff */
[----:B------:R-:W-:-:S04]  /*25570*/  IMAD.SHL.U32 R9, R9, 0x2, RZ ;  /* 0x0000000209097824 */ /* 0x000fc800078e00ff */
[----:B--2---:R-:W-:Y:S01]  /*25580*/  STS.U16 [R2+0x10180], R28 ;  /* 0x0101801c02007388 */ /* 0x004fe20000000400 */
[----:B------:R-:W-:Y:S02]  /*25590*/  STS.U16 [R2+0x10580], R26 ;  /* 0x0105801a02007388 */ /* 0x000fe40000000400 */
[----:B------:R-:W-:Y:S02]  /*255a0*/  STS.U16 [R2+0x10980], R7 ;  /* 0x0109800702007388 */ /* 0x000fe40000000400 */
[----:B------:R-:W-:Y:S01]  /*255b0*/  STS.U16 [R2+0x10d80], R13 ;  /* 0x010d800d02007388 */ /* 0x000fe20000000400 */
[----:B------:R-:W-:-:S05]  /*255c0*/  LOP3.LUT R9, R9, 0x40, RZ, 0x3c, !PT ;  /* 0x0000004009097812 */ /* 0x000fca00078e3cff */
[----:B------:R0:W-:Y:S01]  /*255d0*/  STS.U16 [R9+0x10200], R3 ;  /* 0x0102000309007388 */ /* 0x0001e20000000400 */
[----:B------:R-:W-:Y:S02]  /*255e0*/  STS.U16 [R9+0x10600], R22 ;  /* 0x0106001609007388 */ /* 0x000fe40000000400 */
[----:B------:R-:W-:Y:S02]  /*255f0*/  STS.U16 [R9+0x10a00], R8 ;  /* 0x010a000809007388 */ /* 0x000fe40000000400 */
[----:B------:R-:W-:Y:S01]  /*25600*/  STS.U16 [R9+0x10e00], R17 ;  /* 0x010e001109007388 */ /* 0x000fe20000000400 */
[----:B0-----:R-:W2:Y:S01]  /*25610*/  LDL R3, [R1+0x5e0] ;  /* 0x0005e00001037983 */ /* 0x001ea20000100800 */
[----:B----4-:R-:W-:-:S05]  /*25620*/  IMAD.SHL.U32 R2, R0, 0x2, RZ ;  /* 0x0000000200027824 */ /* 0x010fca00078e00ff */
[----:B------:R-:W-:-:S05]  /*25630*/  LOP3.LUT R2, R2, 0x50, RZ, 0x3c, !PT ;  /* 0x0000005002027812 */ /* 0x000fca00078e3cff */
[----:B---3--:R0:W-:Y:S01]  /*25640*/  STS.U16 [R2+0x10280], R4 ;  /* 0x0102800402007388 */ /* 0x0081e20000000400 */
[----:B------:R-:W-:Y:S02]  /*25650*/  STS.U16 [R2+0x10680], R20 ;  /* 0x0106801402007388 */ /* 0x000fe40000000400 */
[----:B------:R-:W-:Y:S02]  /*25660*/  STS.U16 [R2+0x10a80], R11 ;  /* 0x010a800b02007388 */ /* 0x000fe40000000400 */
[----:B0-----:R-:W-:Y:S02]  /*25670*/  IMAD.SHL.U32 R4, R0, 0x2, RZ ;  /* 0x0000000200047824 */ /* 0x001fe400078e00ff */
[----:B------:R-:W0:Y:S03]  /*25680*/  S2R R0, SR_TID.X ;  /* 0x0000000000007919 */ /* 0x000e260000002100 */
[----:B------:R-:W-:Y:S01]  /*25690*/  LOP3.LUT R4, R4, 0x60, RZ, 0x3c, !PT ;  /* 0x0000006004047812 */ /* 0x000fe200078e3cff */
[----:B------:R-:W-:Y:S04]  /*256a0*/  STS.U16 [R2+0x10e80], R21 ;  /* 0x010e801502007388 */ /* 0x000fe80000000400 */
[----:B------:R1:W-:Y:S01]  /*256b0*/  STS.U16 [R4+0x10300], R15 ;  /* 0x0103000f04007388 */ /* 0x0003e20000000400 */
[----:B------:R-:W-:Y:S02]  /*256c0*/  STS.U16 [R4+0x10700], R18 ;  /* 0x0107001204007388 */ /* 0x000fe40000000400 */
[----:B------:R-:W-:Y:S02]  /*256d0*/  STS.U16 [R4+0x10b00], R19 ;  /* 0x010b001304007388 */ /* 0x000fe40000000400 */
[----:B------:R-:W-:Y:S01]  /*256e0*/  STS.U16 [R4+0x10f00], R23 ;  /* 0x010f001704007388 */ /* 0x000fe20000000400 */
[----:B------:R-:W-:Y:S04]  /*256f0*/  STS.U16 [R14+0x10380], R29 ;  /* 0x0103801d0e007388 */ /* 0x000fe80000000400 */
[----:B-1----:R-:W1:Y:S01]  /*25700*/  S2R R15, SR_TID.X ;  /* 0x00000000000f7919 */ /* 0x002e620000002100 */
[----:B------:R-:W-:Y:S02]  /*25710*/  STS.U16 [R14+0x10780], R16 ;  /* 0x010780100e007388 */ /* 0x000fe40000000400 */
[----:B------:R-:W-:Y:S02]  /*25720*/  STS.U16 [R14+0x10b80], R24 ;  /* 0x010b80180e007388 */ /* 0x000fe40000000400 */
[----:B------:R-:W-:Y:S01]  /*25730*/  STS.U16 [R14+0x10f80], R25 ;  /* 0x010f80190e007388 */ /* 0x000fe20000000400 */
[----:B------:R-:W-:Y:S01]  /*25740*/  BAR.SYNC.DEFER_BLOCKING 0x0 ;  /* 0x0000000000007b1d */ /* 0x000fe20000010000 */
[----:B0-----:R-:W-:-:S05]  /*25750*/  LOP3.LUT R0, R0, 0x7, RZ, 0xc0, !PT ;  /* 0x0000000700007812 */ /* 0x001fca00078ec0ff */
[----:B------:R-:W-:Y:S02]  /*25760*/  IMAD R0, R0, 0x90, RZ ;  /* 0x0000009000007824 */ /* 0x000fe400078e02ff */
[----:B-1----:R-:W-:Y:S01]  /*25770*/  IMAD.SHL.U32 R15, R15, 0x2, RZ ;  /* 0x000000020f0f7824 */ /* 0x002fe200078e00ff */
[----:B--2---:R-:W-:Y:S04]  /*25780*/  LDSM.16.MT88.4 R16, [R3+0x100] ;  /* 0x000100000310783b */ /* 0x004fe80000004200 */
[----:B------:R-:W-:Y:S02]  /*25790*/  LOP3.LUT R0, R0, 0x30, R15, 0x78, !PT ;  /* 0x0000003000007812 */ /* 0x000fe400078e780f */
[----:B------:R-:W-:Y:S01]  /*257a0*/  LDSM.16.MT88.4 R12, [R3+0x180] ;  /* 0x00018000030c783b */ /* 0x000fe20000004200 */
[----:B------:R-:W-:Y:S04]  /*257b0*/  LDSM.16.MT88.4 R8, [R3] ;  /* 0x000000000308783b */ /* 0x000fe80000004200 */
[----:B------:R-:W0:Y:S04]  /*257c0*/  LDSM.16.M88.4 R4, [R0+0x10000] ;  /* 0x010000000004783b */ /* 0x000e280000000200 */
[----:B------:R-:W-:Y:S04]  /*257d0*/  LDSM.16.M88.4 R20, [R0+0x10800] ;  /* 0x010800000014783b */ /* 0x000fe80000000200 */
[----:B------:R-:W-:Y:S04]  /*257e0*/  LDSM.16.M88.4 R24, [R0+0x10c00] ;  /* 0x010c00000018783b */ /* 0x000fe80000000200 */
[----:B0-----:R-:W-:Y:S01]  /*257f0*/  STL.64 [R1+0x10], R4 ;  /* 0x0000100401007387 */ /* 0x001fe20000100a00 */
[----:B------:R-:W-:Y:S02]  /*25800*/  STL.64 [R1+0x18], R6 ;  /* 0x0000180601007387 */ /* 0x000fe40000100a00 */
[----:B------:R-:W-:-:S02]  /*25810*/  IMAD.MOV.U32 R28, RZ, RZ, R7 ;  /* 0x000000ffff1c7224 */ /* 0x000fc400078e0007 */
[----:B------:R-:W0:Y:S04]  /*25820*/  LDSM.16.M88.4 R4, [R0+0x10400] ;  /* 0x010400000004783b */ /* 0x000e280000000200 */
[----:B------:R-:W-:Y:S04]  /*25830*/  STL [R1+0x2c18], R28 ;  /* 0x002c181c01007387 */ /* 0x000fe80000100800 */
[----:B0-----:R-:W-:Y:S01]  /*25840*/  STL.64 [R1], R4 ;  /* 0x0000000401007387 */ /* 0x001fe20000100a00 */
[----:B------:R-:W-:Y:S02]  /*25850*/  STL.64 [R1+0x8], R6 ;  /* 0x0000080601007387 */ /* 0x000fe40000100a00 */
[----:B------:R-:W-:Y:S02]  /*25860*/  STL [R1+0x2c20], R22 ;  /* 0x002c201601007387 */ /* 0x000fe40000100800 */
[----:B------:R-:W-:Y:S01]  /*25870*/  STL [R1+0x2c1c], R23 ;  /* 0x002c1c1701007387 */ /* 0x000fe20000100800 */
[----:B------:R0:W-:Y:S04]  /*25880*/  STL.64 [R1+0x2f30], R20 ;  /* 0x002f301401007387 */ /* 0x0001e80000100a00 */
[----:B0-----:R-:W2:Y:S01]  /*25890*/  LDL.LU.64 R20, [R1+0x5f0] ;  /* 0x0005f00001147983 */ /* 0x001ea20000300a00 */
[----:B------:R-:W3:Y:S02]  /*258a0*/  LDL.LU.64 R22, [R1+0x5f8] ;  /* 0x0005f80001167983 */ /* 0x000ee40000300a00 */
[----:B------:R-:W-:-:S02]  /*258b0*/  IMAD.MOV.U32 R29, RZ, RZ, R4 ;  /* 0x000000ffff1d7224 */ /* 0x000fc400078e0004 */
[----:B------:R-:W-:Y:S02]  /*258c0*/  IMAD.MOV.U32 R28, RZ, RZ, R5 ;  /* 0x000000ffff1c7224 */ /* 0x000fe400078e0005 */
[----:B------:R-:W0:Y:S04]  /*258d0*/  LDSM.16.MT88.4 R4, [R3+0x80] ;  /* 0x000080000304783b */ /* 0x000e280000004200 */
[----:B---3--:R-:W-:Y:S01]  /*258e0*/  STL.64 [R1+0x2f40], R22 ;  /* 0x002f401601007387 */ /* 0x008fe20000100a00 */
[----:B--2---:R1:W-:Y:S03]  /*258f0*/  STL.64 [R1+0x2f38], R20 ;  /* 0x002f381401007387 */ /* 0x0043e60000100a00 */
[----:B-1----:R-:W2:Y:S01]  /*25900*/  LDL.64 R20, [R1+0x10] ;  /* 0x0000100001147983 */ /* 0x002ea20000100a00 */
[----:B------:R-:W-:Y:S02]  /*25910*/  STL [R1+0x2bd4], R26 ;  /* 0x002bd41a01007387 */ /* 0x000fe40000100800 */
[----:B------:R-:W-:Y:S02]  /*25920*/  STL [R1+0x2bd0], R27 ;  /* 0x002bd01b01007387 */ /* 0x000fe40000100800 */
[----:B------:R1:W-:Y:S02]  /*25930*/  STL.64 [R1+0x2f48], R24 ;  /* 0x002f481801007387 */ /* 0x0003e40000100a00 */
[----:B-1----:R-:W2:Y:S01]  /*25940*/  LDL.LU.64 R24, [R1+0x600] ;  /* 0x0006000001187983 */ /* 0x002ea20000300a00 */
[----:B------:R-:W2:Y:S02]  /*25950*/  LDL.LU.64 R26, [R1+0x608] ;  /* 0x00060800011a7983 */ /* 0x000ea40000300a00 */
[----:B0-----:R-:W-:Y:S02]  /*25960*/  STL.64 [R1+0x2f28], R6 ;  /* 0x002f280601007387 */ /* 0x001fe40000100a00 */
[----:B------:R-:W-:Y:S02]  /*25970*/  STL.64 [R1+0x2f20], R4 ;  /* 0x002f200401007387 */ /* 0x000fe40000100a00 */
[----:B------:R-:W0:Y:S04]  /*25980*/  LDSM.16.MT88.4 R4, [R3+0x200] ;  /* 0x000200000304783b */ /* 0x000e280000004200 */
[----:B------:R-:W-:Y:S01]  /*25990*/  STL.64 [R1+0x2ef0], R18 ;  /* 0x002ef01201007387 */ /* 0x000fe20000100a00 */
[----:B------:R-:W-:Y:S02]  /*259a0*/  STL.64 [R1+0x2ee8], R16 ;  /* 0x002ee81001007387 */ /* 0x000fe40000100a00 */
[----:B------:R-:W-:Y:S02]  /*259b0*/  STL.64 [R1+0x2ec8], R14 ;  /* 0x002ec80e01007387 */ /* 0x000fe40000100a00 */
[----:B------:R0:W-:Y:S02]  /*259c0*/  STL.64 [R1+0x2ec0], R12 ;  /* 0x002ec00c01007387 */ /* 0x0001e40000100a00 */
[----:B0-----:R-:W-:-:S02]  /*259d0*/  IMAD.MOV.U32 R13, RZ, RZ, R4 ;  /* 0x000000ffff0d7224 */ /* 0x001fc400078e0004 */
[----:B------:R-:W-:Y:S02]  /*259e0*/  IMAD.MOV.U32 R12, RZ, RZ, R5 ;  /* 0x000000ffff0c7224 */ /* 0x000fe400078e0005 */
[----:B------:R-:W-:Y:S02]  /*259f0*/  IMAD.MOV.U32 R2, RZ, RZ, R6 ;  /* 0x000000ffff027224 */ /* 0x000fe400078e0006 */
[----:B------:R-:W-:Y:S01]  /*25a00*/  IMAD.MOV.U32 R0, RZ, RZ, R7 ;  /* 0x000000ffff007224 */ /* 0x000fe200078e0007 */
[----:B------:R-:W3:Y:S01]  /*25a10*/  LDL.LU.64 R4, [R1+0x5d0] ;  /* 0x0005d00001047983 */ /* 0x000ee20000300a00 */
[----:B------:R-:W3:Y:S02]  /*25a20*/  LDL.LU.64 R6, [R1+0x5d8] ;  /* 0x0005d80001067983 */ /* 0x000ee40000300a00 */
[----:B------:R-:W4:Y:S02]  /*25a30*/  LDL.LU.64 R16, [R1+0x5c0] ;  /* 0x0005c00001107983 */ /* 0x000f240000300a00 */
[----:B------:R-:W4:Y:S01]  /*25a40*/  LDL.LU.64 R18, [R1+0x5c8] ;  /* 0x0005c80001127983 */ /* 0x000f220000300a00 */
[----:B------:R0:W-:Y:S04]  /*25a50*/  STL.64 [R1+0x2ef8], R12 ;  /* 0x002ef80c01007387 */ /* 0x0001e80000100a00 */
[----:B0-----:R-:W3:Y:S01]  /*25a60*/  LDL.LU.64 R12, [R1+0x570] ;  /* 0x00057000010c7983 */ /* 0x001ee20000300a00 */
[----:B------:R-:W3:Y:S01]  /*25a70*/  LDL.LU.64 R14, [R1+0x578] ;  /* 0x00057800010e7983 */ /* 0x000ee20000300a00 */
[----:B--2---:R-:W-:Y:S02]  /*25a80*/  HMMA.16816.F32.BF16 R24, R8, R20, R24 ;  /* 0x000000140818723c */ /* 0x004fe40000041818 */
[----:B---3--:R-:W-:Y:S01]  /*25a90*/  STL.64 [R1+0x2f08], R14 ;  /* 0x002f080e01007387 */ /* 0x008fe20000100a00 */
[----:B------:R-:W-:Y:S11]  /*25aa0*/  STL.64 [R1+0x2f00], R12 ;  /* 0x002f000c01007387 */ /* 0x000ff60000100a00 */
[----:B------:R-:W-:Y:S09]  /*25ab0*/  @!UPT UIADD3 URZ, URZ, URZ, URZ ;  /* 0x0000003f3f3ff290 */ /* 0x000ff2000fffe03f */
[----:B------:R0:W-:Y:S02]  /*25ac0*/  STL.64 [R1+0x150], R24 ;  /* 0x0001501801007387 */ /* 0x0001e40000100a00 */
[----:B------:R1:W-:Y:S01]  /*25ad0*/  STL.64 [R1+0x158], R26 ;  /* 0x0001581a01007387 */ /* 0x0003e20000100a00 */
[----:B0-----:R-:W4:Y:S01]  /*25ae0*/  LDL.LU.64 R24, [R1+0x2f48] ;  /* 0x002f480001187983 */ /* 0x001f220000300a00 */
[----:B-1----:R-:W-:Y:S02]  /*25af0*/  IMAD.MOV.U32 R27, RZ, RZ, R20 ;  /* 0x000000ffff1b7224 */ /* 0x002fe400078e0014 */
[----:B------:R-:W-:Y:S02]  /*25b00*/  IMAD.MOV.U32 R26, RZ, RZ, R21 ;  /* 0x000000ffff1a7224 */ /* 0x000fe400078e0015 */
[----:B------:R-:W2:Y:S01]  /*25b10*/  LDL.LU.64 R22, [R1+0x2f40] ;  /* 0x002f400001167983 */ /* 0x000ea20000300a00 */
[----:B------:R-:W2:Y:S01]  /*25b20*/  LDL.LU.64 R20, [R1+0x2f38] ;  /* 0x002f380001147983 */ /* 0x000ea20000300a00 */
[----:B------:R-:W-:-:S02]  /*25b30*/  IMAD.MOV.U32 R12, RZ, RZ, R29 ;  /* 0x000000ffff0c7224 */ /* 0x000fc400078e001d */
[----:B------:R-:W-:-:S07]  /*25b40*/  IMAD.MOV.U32 R13, RZ, RZ, R28 ;  /* 0x000000ffff0d7224 */ /* 0x000fce00078e001c */
[C---:B--2---:R-:W-:Y:S11]  /*25b50*/  HMMA.16816.F32.BF16 R20, R8.reuse, R12, R20 ;  /* 0x0000000c0814723c */ /* 0x044ff60000041814 */
[----:B------:R-:W-:Y:S11]  /*25b60*/  @!UPT UIADD3 URZ, URZ, URZ, URZ ;  /* 0x0000003f3f3ff290 */ /* 0x000ff6000fffe03f */
[----:B------:R-:W-:Y:S01]  /*25b70*/  @!UPT UIADD3 URZ, URZ, URZ, URZ ;  /* 0x0000003f3f3ff290 */ /* 0x000fe2000fffe03f */
[----:B------:R0:W-:Y:S01]  /*25b80*/  STL.64 [R1+0x140], R20 ;  /* 0x0001401401007387 */ /* 0x0001e20000100a00 */
[----:B------:R-:W-:Y:S03]  /*25b90*/  STL.64 [R1+0x148], R22 ;  /* 0x0001481601007387 */ /* 0x000fe60000100a00 */
[----:B0-----:R-:W2:Y:S01]  /*25ba0*/  LDL.LU.64 R20, [R1+0x2f30] ;  /* 0x002f300001147983 */ /* 0x001ea20000300a00 */
[----:B------:R0:W-:Y:S03]  /*25bb0*/  STL.64 [R1+0x2f18], R12 ;  /* 0x002f180c01007387 */ /* 0x0001e60000100a00 */
[----:B0-----:R-:W3:Y:S01]  /*25bc0*/  LDL.LU.64 R12, [R1+0x590] ;  /* 0x00059000010c7983 */ /* 0x001ee20000300a00 */
[----:B------:R-:W3:Y:S01]  /*25bd0*/  LDL.LU.64 R14, [R1+0x598] ;  /* 0x00059800010e7983 */ /* 0x000ee20000300a00 */
[C---:B--2---:R-:W-:Y:S11]  /*25be0*/  HMMA.16816.F32.BF16 R4, R8.reuse, R20, R4 ;  /* 0x000000140804723c */ /* 0x044ff60000041804 */
[----:B------:R-:W-:Y:S11]  /*25bf0*/  @!UPT UIADD3 URZ, URZ, URZ, URZ ;  /* 0x0000003f3f3ff290 */ /* 0x000ff6000fffe03f */
[----:B------:R-:W-:Y:S01]  /*25c00*/  @!UPT UIADD3 URZ, URZ, URZ, URZ ;  /* 0x0000003f3f3ff290 */ /* 0x000fe2000fffe03f */
[----:B------:R-:W-:Y:S01]  /*25c10*/  STL.64 [R1+0x130], R4 ;  /* 0x0001300401007387 */ /* 0x000fe20000100a00 */
[----:B------:R0:W-:Y:S03]  /*25c20*/  STL.64 [R1+0x138], R6 ;  /* 0x0001380601007387 */ /* 0x0001e60000100a00 */
[----:B0-----:R-:W3:Y:S01]  /*25c30*/  LDL.LU.64 R6, [R1+0x2f28] ;  /* 0x002f280001067983 */ /* 0x001ee20000300a00 */
[----:B------:R-:W3:Y:S01]  /*25c40*/  LDL.LU.64 R4, [R1+0x2f20] ;  /* 0x002f200001047983 */ /* 0x000ee20000300a00 */
[----:B----4-:R-:W-:Y:S01]  /*25c50*/  HMMA.16816.F32.BF16 R8, R8, R24, R16 ;  /* 0x000000180808723c */ /* 0x010fe20000041810 */
[----:B------:R0:W-:Y:S02]  /*25c60*/  STL.64 [R1+0x2f10], R20 ;  /* 0x002f101401007387 */ /* 0x0001e40000100a00 */
[----:B0-----:R-:W2:Y:S01]  /*25c70*/  LDL.LU.64 R20, [R1+0x580] ;  /* 0x0005800001147983 */ /* 0x001ea20000300a00 */
[----:B------:R-:W2:Y:S02]  /*25c80*/  LDL.LU.64 R22, [R1+0x588] ;  /* 0x0005880001167983 */ /* 0x000ea40000300a00 */
[----:B------:R-:W4:Y:S02]  /*25c90*/  LDL.LU.64 R16, [R1+0x550] ;  /* 0x0005500001107983 */ /* 0x000f240000300a00 */
[----:B------:R-:W4:Y:S11]  /*25ca0*/  LDL.LU.64 R18, [R1+0x558] ;  /* 0x0005580001127983 */ /* 0x000f360000300a00 */
[----:B------:R-:W-:Y:S04]  /*25cb0*/  @!UPT UIADD3 URZ, URZ, URZ, URZ ;  /* 0x0000003f3f3ff290 */ /* 0x000fe8000fffe03f */
[----:B------:R0:W-:Y:S02]  /*25cc0*/  STL.64 [R1+0x120], R8 ;  /* 0x0001200801007387 */ /* 0x0001e40000100a00 */
[----:B0-----:R-:W-:Y:S02]  /*25cd0*/  IMAD.MOV.U32 R8, RZ, RZ, R27 ;  /* 0x000000ffff087224 */ /* 0x001fe400078e001b */
[----:B------:R-:W-:Y:S01]  /*25ce0*/  IMAD.MOV.U32 R9, RZ, RZ, R26 ;  /* 0x000000ffff097224 */ /* 0x000fe200078e001a */
[----:B------:R-:W-:Y:S06]  /*25cf0*/  STL.64 [R1+0x128], R10 ;  /* 0x0001280a01007387 */ /* 0x000fec0000100a00 */
[C---:B---3--:R-:W-:Y:S11]  /*25d00*/  HMMA.16816.F32.BF16 R12, R4.reuse, R8, R12 ;  /* 0x00000008040c723c */ /* 0x048ff6000004180c */
[----:B------:R-:W-:Y:S11]  /*25d10*/  @!UPT UIADD3 URZ, URZ, URZ, URZ ;  /* 0x0000003f3f3ff290 */ /* 0x000ff6000fffe03f */
[----:B------:R-:W-:Y:S01]  /*25d20*/  @!UPT UIADD3 URZ, URZ, URZ, URZ ;  /* 0x0000003f3f3ff290 */ /* 0x000fe2000fffe03f */
[----:B------:R2:W-:Y:S01]  /*25d30*/  STL.64 [R1+0x118], R14 ;  /* 0x0001180e01007387 */ /* 0x0005e20000100a00 */
[----:B------:R-:W-:Y:S02]  /*25d40*/  IMAD.MOV.U32 R26, RZ, RZ, R12 ;  /* 0x000000ffff1a7224 */ /* 0x000fe400078e000c */
[----:B------:R-:W-:Y:S02]  /*25d50*/  IMAD.MOV.U32 R27, RZ, RZ, R13 ;  /* 0x000000ffff1b7224 */ /* 0x000fe400078e000d */
[----:B------:R-:W2:Y:S02]  /*25d60*/  LDL.LU.64 R12, [R1+0x2f18] ;  /* 0x002f1800010c7983 */ /* 0x000ea40000300a00 */
[C---:B--2---:R-:W-:Y:S02]  /*25d70*/  HMMA.16816.F32.BF16 R12, R4.reuse, R12, R20 ;  /* 0x0000000c040c723c */ /* 0x044fe40000041814 */
[----:B------:R-:W2:Y:S11]  /*25d80*/  LDL.LU.64 R20, [R1+0x2f10] ;  /* 0x002f100001147983 */ /* 0x000eb60000300a00 */
[----:B------:R-:W-:Y:S10]  /*25d90*/  @!UPT UIADD3 URZ, URZ, URZ, URZ ;  /* 0x0000003f3f3ff290 */ /* 0x000ff4000fffe03f */
[----:B------:R-:W-:Y:S01]  /*25da0*/  STL.64 [R1+0x100], R12 ;  /* 0x0001000c01007387 */ /* 0x000fe20000100a00 */
[----:B------:R0:W-:Y:S03]  /*25db0*/  STL.64 [R1+0x108], R14 ;  /* 0x0001080e01007387 */ /* 0x0001e60000100a00 */
[----:B0-----:R-:W2:Y:S01]  /*25dc0*/  LDL.LU.64 R14, [R1+0x2f08] ;  /* 0x002f0800010e7983 */ /* 0x001ea20000300a00 */
[----:B------:R-:W2:Y:S02]  /*25dd0*/  LDL.LU.64 R12, [R1+0x2f00] ;  /* 0x002f0000010c7983 */ /* 0x000ea40000300a00 */
[C---:B--2---:R-:W-:Y:S08]  /*25de0*/  HMMA.16816.F32.BF16 R12, R4.reuse, R20, R12 ;  /* 0x00000014040c723c */ /* 0x044ff0000004180c */
[----:B----4-:R-:W-:Y:S11]  /*25df0*/  HMMA.16816.F32.BF16 R4, R4, R24, R16 ;  /* 0x000000180404723c */ /* 0x010ff60000041810 */
[----:B------:R-:W-:Y:S05]  /*25e00*/  @!UPT UIADD3 URZ, URZ, URZ, URZ ;  /* 0x0000003f3f3ff290 */ /* 0x000fea000fffe03f */
[----:B------:R-:W-:Y:S02]  /*25e10*/  IMAD.MOV.U32 R28, RZ, RZ, R15 ;  /* 0x000000ffff1c7224 */ /* 0x000fe400078e000f */
[----:B------:R-:W-:Y:S02]  /*25e20*/  IMAD.MOV.U32 R23, RZ, RZ, R14 ;  /* 0x000000ffff177224 */ /* 0x000fe400078e000e */
[----:B------:R-:W-:Y:S01]  /*25e30*/  IMAD.MOV.U32 R22, RZ, RZ, R13 ;  /* 0x000000ffff167224 */ /* 0x000fe200078e000d */
[----:B------:R0:W-:Y:S04]  /*25e40*/  STL [R1+0xf0], R12 ;  /* 0x0000f00c01007387 */ /* 0x0001e80000100800 */
[----:B0-----:R-:W2:Y:S01]  /*25e50*/  LDL.LU.64 R12, [R1+0x2ef8] ;  /* 0x002ef800010c7983 */ /* 0x001ea20000300a00 */
[----:B------:R-:W-:Y:S02]  /*25e60*/  STL [R1+0x2c58], R28 ;  /* 0x002c581c01007387 */ /* 0x000fe40000100800 */
[----:B------:R-:W-:Y:S02]  /*25e70*/  STL [R1+0x2c54], R23 ;  /* 0x002c541701007387 */ /* 0x000fe40000100800 */
[----:B------:R-:W-:Y:S01]  /*25e80*/  STL [R1+0x2c50], R22 ;  /* 0x002c501601007387 */ /* 0x000fe20000100800 */
[----:B------:R0:W-:Y:S04]  /*25e90*/  STL.64 [R1+0x2ee0], R20 ;  /* 0x002ee01401007387 */ /* 0x0001e80000100a00 */
[----:B0-----:R-:W3:Y:S01]  /*25ea0*/  LDL.LU.64 R20, [R1+0x540] ;  /* 0x0005400001147983 */ /* 0x001ee20000300a00 */
[----:B------:R-:W3:Y:S02]  /*25eb0*/  LDL.LU.64 R22, [R1+0x548] ;  /* 0x0005480001167983 */ /* 0x000ee40000300a00 */
[----:B------:R-:W3:Y:S02]  /*25ec0*/  LDL.LU.64 R18, [R1+0x2ef0] ;  /* 0x002ef00001127983 */ /* 0x000ee40000300a00 */
[----:B------:R-:W3:Y:S01]  /*25ed0*/  LDL.LU.64 R16, [R1+0x2ee8] ;  /* 0x002ee80001107983 */ /* 0x000ee20000300a00 */
[----:B------:R-:W-:Y:S01]  /*25ee0*/  STL.64 [R1+0x2ed8], R26 ;  /* 0x002ed81a01007387 */ /* 0x000fe20000100a00 */
[----:B------:R-:W-:Y:S02]  /*25ef0*/  STL.64 [R1+0x2ed0], R24 ;  /* 0x002ed01801007387 */ /* 0x000fe40000100a00 */
[----:B------:R-:W-:Y:S02]  /*25f00*/  STL.64 [R1+0xc0], R4 ;  /* 0x0000c00401007387 */ /* 0x000fe40000100a00 */
[----:B------:R3:W-:Y:S02]  /*25f10*/  STL.64 [R1+0xc8], R6 ;  /* 0x0000c80601007387 */ /* 0x0007e40000100a00 */
[----:B---3--:R-:W-:Y:S01]  /*25f20*/  HMMA.16816.F32.BF16 R4, R16, R8, R20 ;  /* 0x000000081004723c */ /* 0x008fe20000041814 */
[----:B------:R-:W0:Y:S04]  /*25f30*/  LDSM.16.MT88.4 R8, [R3+0x280] ;  /* 0x000280000308783b */ /* 0x000e280000004200 */
[----:B------:R-:W3:Y:S01]  /*25f40*/  LDL.LU.64 R20, [R1+0x530] ;  /* 0x0005300001147983 */ /* 0x000ee20000300a00 */
[----:B------:R-:W3:Y:S11]  /*25f50*/  LDL.LU.64 R22, [R1+0x538] ;  /* 0x0005380001167983 */ /* 0x000ef60000300a00 */
[----:B------:R-:W-:Y:S06]  /*25f60*/  @!UPT UIADD3 URZ, URZ, URZ, URZ ;  /* 0x0000003f3f3ff290 */ /* 0x000fec000fffe03f */
[----:B------:R-:W-:Y:S01]  /*25f70*/  STL.64 [R1+0xb0], R4 ;  /* 0x0000b00401007387 */ /* 0x000fe20000100a00 */
[----:B------:R-:W-:Y:S03]  /*25f80*/  STL.64 [R1+0xb8], R6 ;  /* 0x0000b80601007387 */ /* 0x000fe60000100a00 */
[----:B0-----:R0:W-:Y:S01]  /*25f90*/  STL.64 [R1+0x2e50], R10 ;  /* 0x002e500a01007387 */ /* 0x0011e20000100a00 */
[----:B------:R2:W-:Y:S02]  /*25fa0*/  STL.64 [R1+0x2e48], R8 ;  /* 0x002e480801007387 */ /* 0x0005e40000100a00 */
[----:B------:R-:W4:Y:S02]  /*25fb0*/  LDL.LU.64 R24, [R1+0x520] ;  /* 0x0005200001187983 */ /* 0x000f240000300a00 */
[----:B------:R-:W4:Y:S02]  /*25fc0*/  LDL.LU.64 R26, [R1+0x528] ;  /* 0x00052800011a7983 */ /* 0x000f240000300a00 */
[----:B0-----:R-:W-:-:S02]  /*25fd0*/  IMAD.MOV.U32 R10, RZ, RZ, R2 ;  /* 0x000000ffff0a7224 */ /* 0x001fc400078e0002 */
[----:B------:R-:W-:Y:S02]  /*25fe0*/  IMAD.MOV.U32 R11, RZ, RZ, R0 ;  /* 0x000000ffff0b7224 */ /* 0x000fe400078e0000 */
[----:B--2---:R-:W-:Y:S02]  /*25ff0*/  IMAD.MOV.U32 R8, RZ, RZ, R13 ;  /* 0x000000ffff087224 */ /* 0x004fe400078e000d */
[----:B------:R-:W-:Y:S02]  /*26000*/  IMAD.MOV.U32 R9, RZ, RZ, R12 ;  /* 0x000000ffff097224 */ /* 0x000fe400078e000c */
[----:B------:R-:W2:Y:S01]  /*26010*/  LDL.LU.64 R12, [R1+0x510] ;  /* 0x00051000010c7983 */ /* 0x000ea20000300a00 */
[----:B------:R-:W2:Y:S02]  /*26020*/  LDL.LU.64 R14, [R1+0x518] ;  /* 0x00051800010e7983 */ /* 0x000ea40000300a00 */
[----:B------:R-:W-:Y:S02]  /*26030*/  STL.64 [R1+0x2e88], R10 ;  /* 0x002e880a01007387 */ /* 0x000fe40000100a00 */
[----:B------:R0:W-:Y:S02]  /*26040*/  STL.64 [R1+0x2e80], R8 ;  /* 0x002e800801007387 */ /* 0x0001e40000100a00 */
[----:B0-----:R-:W2:Y:S01]  /*26050*/  LDL.LU.64 R8, [R1+0x4d0] ;  /* 0x0004d00001087983 */ /* 0x001ea20000300a00 */
[----:B------:R-:W2:Y:S03]  /*26060*/  LDL.LU.64 R10, [R1+0x4d8] ;  /* 0x0004d800010a7983 */ /* 0x000ea60000300a00 */
[----:B--2---:R-:W-:Y:S01]  /*26070*/  STL.64 [R1+0x2e98], R10 ;  /* 0x002e980a01007387 */ /* 0x004fe20000100a00 */
[----:B------:R0:W-:Y:S03]  /*26080*/  STL.64 [R1+0x2e90], R8 ;  /* 0x002e900801007387 */ /* 0x0001e60000100a00 */
[----:B0-----:R-:W3:Y:S01]  /*26090*/  LDL.64 R8, [R1] ;  /* 0x0000000001087983 */ /* 0x001ee20000100a00 */
[----:B------:R-:W2:Y:S02]  /*260a0*/  LDL.LU.64 R4, [R1+0x4c0] ;  /* 0x0004c00001047983 */ /* 0x000ea40000300a00 */
[----:B------:R-:W2:Y:S02]  /*260b0*/  LDL.LU.64 R6, [R1+0x4c8] ;  /* 0x0004c80001067983 */ /* 0x000ea40000300a00 */
[----:B--2---:R-:W-:Y:S01]  /*260c0*/  STL.64 [R1+0x2ea8], R6 ;  /* 0x002ea80601007387 */ /* 0x004fe20000100a00 */
[----:B------:R0:W-:Y:S03]  /*260d0*/  STL.64 [R1+0x2ea0], R4 ;  /* 0x002ea00401007387 */ /* 0x0001e60000100a00 */
[----:B0-----:R-:W2:Y:S01]  /*260e0*/  LDL.LU.64 R4, [R1+0x4e0] ;  /* 0x0004e00001047983 */ /* 0x001ea20000300a00 */
[----:B------:R-:W2:Y:S01]  /*260f0*/  LDL.LU.64 R6, [R1+0x4e8] ;  /* 0x0004e80001067983 */ /* 0x000ea20000300a00 */
[C---:B---3--:R-:W-:Y:S02]  /*26100*/  HMMA.16816.F32.BF16 R20, R16.reuse, R8, R20 ;  /* 0x000000081014723c */ /* 0x048fe40000041814 */
[----:B--2---:R-:W-:Y:S01]  /*26110*/  STL.64 [R1+0x2eb8], R6 ;  /* 0x002eb80601007387 */ /* 0x004fe20000100a00 */
[----:B------:R0:W-:Y:S03]  /*26120*/  STL.64 [R1+0x2eb0], R4 ;  /* 0x002eb00401007387 */ /* 0x0001e60000100a00 */
[----:B0-----:R-:W2:Y:S01]  /*26130*/  LDL.LU.64 R4, [R1+0x4f0] ;  /* 0x0004f00001047983 */ /* 0x001ea20000300a00 */
[----:B------:R-:W2:Y:S11]  /*26140*/  LDL.LU.64 R6, [R1+0x4f8] ;  /* 0x0004f80001067983 */ /* 0x000eb60000300a00 */
[----:B------:R-:W-:Y:S05]  /*26150*/  @!UPT UIADD3 URZ, URZ, URZ, URZ ;  /* 0x0000003f3f3ff290 */ /* 0x000fea000fffe03f */
[----:B------:R0:W-:Y:S02]  /*26160*/  STL.64 [R1+0xe0], R20 ;  /* 0x0000e01401007387 */ /* 0x0001e40000100a00 */
[----:B------:R-:W-:Y:S01]  /*26170*/  STL.64 [R1+0xe8], R22 ;  /* 0x0000e81601007387 */ /* 0x000fe20000100a00 */
[----:B0-----:R-:W4:Y:S02]  /*26180*/  LDL.LU.64 R20, [R1+0x2ee0] ;  /* 0x002ee00001147983 */ /* 0x001f240000300a00 */
[C---:B----4-:R-:W-:Y:S11]  /*26190*/  HMMA.16816.F32.BF16 R24, R16.reuse, R20, R24 ;  /* 0x000000141018723c */ /* 0x050ff60000041818 */
[----:B------:R-:W-:Y:S11]  /*261a0*/  @!UPT UIADD3 URZ, URZ, URZ, URZ ;  /* 0x0000003f3f3ff290 */ /* 0x000ff6000fffe03f */
[----:B------:R-:W-:Y:S01]  /*261b0*/  @!UPT UIADD3 URZ, URZ, URZ, URZ ;  /* 0x0000003f3f3ff290 */ /* 0x000fe2000fffe03f */
[----:B------:R-:W-:Y:S01]  /*261c0*/  STL.64 [R1+0xd0], R24 ;  /* 0x0000d01801007387 */ /* 0x000fe20000100a00 */
[----:B------:R0:W-:Y:S03]  /*261d0*/  STL.64 [R1+0xd8], R26 ;  /* 0x0000d81a01007387 */ /* 0x0001e60000100a00 */
[----:B0-----:R-:W3:Y:S01]  /*261e0*/  LDL.LU.64 R26, [R1+0x2ed8] ;  /* 0x002ed800011a7983 */ /* 0x001ee20000300a00 */
[----:B------:R-:W4:Y:S02]  /*261f0*/  LDL.LU.64 R24, [R1+0x2ed0] ;  /* 0x002ed00001187983 */ /* 0x000f240000300a00 */
[----:B----4-:R-:W-:Y:S01]  /*26200*/  HMMA.16816.F32.BF16 R16, R16, R24, R12 ;  /* 0x000000181010723c */ /* 0x010fe2000004180c */
[----:B------:R-:W2:Y:S01]  /*26210*/  LDL.LU.64 R14, [R1+0x2ec8] ;  /* 0x002ec800010e7983 */ /* 0x000ea20000300a00 */
[----:B------:R-:W2:Y:S11]  /*26220*/  LDL.LU.64 R12, [R1+0x2ec0] ;  /* 0x002ec000010c7983 */ /* 0x000eb60000300a00 */
[----:B------:R-:W-:Y:S10]  /*26230*/  @!UPT UIADD3 URZ, URZ, URZ, URZ ;  /* 0x0000003f3f3ff290 */ /* 0x000ff4000fffe03f */
[----:B------:R0:W-:Y:S01]  /*26240*/  STL.64 [R1+0xa0], R16 ;  /* 0x0000a01001007387 */ /* 0x0001e20000100a00 */
[----:B------:R1:W-:Y:S03]  /*26250*/  STL.64 [R1+0xa8], R18 ;  /* 0x0000a81201007387 */ /* 0x0003e60000100a00 */
[----:B0-----:R-:W4:Y:S01]  /*26260*/  LDL.LU.64 R16, [R1+0x490] ;  /* 0x0004900001107983 */ /* 0x001f220000300a00 */
[----:B-1----:R-:W2:Y:S03]  /*26270*/  LDL.LU.64 R18, [R1+0x498] ;  /* 0x0004980001127983 */ /* 0x002ea60000300a00 */
[----:B--2---:R-:W-:Y:S01]  /*26280*/  STL.64 [R1+0x2e70], R18 ;  /* 0x002e701201007387 */ /* 0x004fe20000100a00 */
[----:B----4-:R0:W-:Y:S03]  /*26290*/  STL.64 [R1+0x2e68], R16 ;  /* 0x002e681001007387 */ /* 0x0101e60000100a00 */
[----:B0-----:R-:W2:Y:S02]  /*262a0*/  LDL.64 R16, [R1+0x10] ;  /* 0x0000100001107983 */ /* 0x001ea40000100a00 */
[C---:B--2---:R-:W-:Y:S11]  /*262b0*/  HMMA.16816.F32.BF16 R4, R12.reuse, R16, R4 ;  /* 0x000000100c04723c */ /* 0x044ff60000041804 */
[----:B------:R-:W-:Y:S11]  /*262c0*/  @!UPT UIADD3 URZ, URZ, URZ, URZ ;  /* 0x0000003f3f3ff290 */ /* 0x000ff6000fffe03f */
[----:B------:R-:W-:Y:S01]  /*262d0*/  @!UPT UIADD3 URZ, URZ, URZ, URZ ;  /* 0x0000003f3f3ff290 */ /* 0x000fe2000fffe03f */
[----:B------:R-:W-:Y:S01]  /*262e0*/  STL.64 [R1+0x90], R4 ;  /* 0x0000900401007387 */ /* 0x000fe20000100a00 */
[----:B------:R0:W-:Y:S03]  /*262f0*/  STL.64 [R1+0x98], R6 ;  /* 0x0000980601007387 */ /* 0x0001e60000100a00 */
[----:B0-----:R-:W2:Y:S01]  /*26300*/  LDL.LU.64 R6, [R1+0x2eb8] ;  /* 0x002eb80001067983 */ /* 0x001ea20000300a00 */
[----:B------:R-:W2:Y:S02]  /*26310*/  LDL.LU.64 R4, [R1+0x2eb0] ;  /* 0x002eb00001047983 */ /* 0x000ea40000300a00 */
[----:B------:R-:W-:Y:S02]  /*26320*/  IMAD.MOV.U32 R2, RZ, RZ, R8 ;  /* 0x000000ffff027224 */ /* 0x000fe400078e0008 */
[----:B------:R-:W-:Y:S01]  /*26330*/  IMAD.MOV.U32 R0, RZ, RZ, R9 ;  /* 0x000000ffff007224 */ /* 0x000fe200078e0009 */
[C---:B--2---:R-:W-:Y:S11]  /*26340*/  HMMA.16816.F32.BF16 R4, R12.reuse, R8, R4 ;  /* 0x000000080c04723c */ /* 0x044ff60000041804 */
[----:B------:R-:W-:Y:S11]  /*26350*/  @!UPT UIADD3 URZ, URZ, URZ, URZ ;  /* 0x0000003f3f3ff290 */ /* 0x000ff6000fffe03f */
[----:B------:R-:W-:Y:S01]  /*26360*/  @!UPT UIADD3 URZ, URZ, URZ, URZ ;  /* 0x0000003f3f3ff290 */ /* 0x000fe2000fffe03f */
[----:B------:R-:W-:Y:S01]  /*26370*/  STL.64 [R1+0x80], R4 ;  /* 0x0000800401007387 */ /* 0x000fe20000100a00 */
[----:B------:R0:W-:Y:S03]  /*26380*/  STL.64 [R1+0x88], R6 ;  /* 0x0000880601007387 */ /* 0x0001e60000100a00 */
[----:B0-----:R-:W2:Y:S01]  /*26390*/  LDL.LU.64 R6, [R1+0x2ea8] ;  /* 0x002ea80001067983 */ /* 0x001ea20000300a00 */
[----:B------:R-:W2:Y:S02]  /*263a0*/  LDL.LU.64 R4, [R1+0x2ea0] ;  /* 0x002ea00001047983 */ /* 0x000ea40000300a00 */
[----:B------:R-:W4:Y:S02]  /*263b0*/  LDL.LU.64 R10, [R1+0x2e98] ;  /* 0x002e9800010a7983 */ /* 0x000f240000300a00 */
[----:B------:R-:W4:Y:S02]  /*263c0*/  LDL.LU.64 R8, [R1+0x2e90] ;  /* 0x002e900001087983 */ /* 0x000f240000300a00 */
[C---:B----4-:R-:W-:Y:S11]  /*263d0*/  HMMA.16816.F32.BF16 R8, R12.reuse, R20, R8 ;  /* 0x000000140c08723c */ /* 0x050ff60000041808 */
[----:B------:R-:W-:Y:S11]  /*263e0*/  @!UPT UIADD3 URZ, URZ, URZ, URZ ;  /* 0x0000003f3f3ff290 */ /* 0x000ff6000fffe03f */
[----:B------:R-:W-:Y:S01]  /*263f0*/  @!UPT UIADD3 URZ, URZ, URZ, URZ ;  /* 0x0000003f3f3ff290 */ /* 0x000fe2000fffe03f */
[----:B------:R-:W-:Y:S01]  /*26400*/  STL.64 [R1+0x70], R8 ;  /* 0x0000700801007387 */ /* 0x000fe20000100a00 */
[----:B------:R0:W-:Y:S03]  /*26410*/  STL.64 [R1+0x78], R10 ;  /* 0x0000780a01007387 */ /* 0x0001e60000100a00 */
[----:B0-----:R-:W4:Y:S01]  /*26420*/  LDL.LU.64 R10, [R1+0x2e88] ;  /* 0x002e8800010a7983 */ /* 0x001f220000300a00 */
[----:B------:R-:W4:Y:S02]  /*26430*/  LDL.LU.64 R8, [R1+0x2e80] ;  /* 0x002e800001087983 */ /* 0x000f240000300a00 */
[----:B------:R0:W-:Y:S02]  /*26440*/  STL.64 [R1+0x2e78], R20 ;  /* 0x002e781401007387 */ /* 0x0001e40000100a00 */
[----:B0-----:R-:W4:Y:S01]  /*26450*/  LDL.LU.64 R20, [R1+0x4b0] ;  /* 0x0004b00001147983 */ /* 0x001f220000300a00 */
[----:B------:R-:W4:Y:S01]  /*26460*/  LDL.LU.64 R22, [R1+0x4b8] ;  /* 0x0004b80001167983 */ /* 0x000f220000300a00 */
[----:B--2---:R-:W-:Y:S11]  /*26470*/  HMMA.16816.F32.BF16 R4, R12, R24, R4 ;  /* 0x000000180c04723c */ /* 0x004ff60000041804 */
[----:B------:R-:W-:Y:S11]  /*26480*/  @!UPT UIADD3 URZ, URZ, URZ, URZ ;  /* 0x0000003f3f3ff290 */ /* 0x000ff6000fffe03f */
[----:B------:R-:W-:Y:S01]  /*26490*/  @!UPT UIADD3 URZ, URZ, URZ, URZ ;  /* 0x0000003f3f3ff290 */ /* 0x000fe2000fffe03f */
[----:B------:R-:W-:Y:S01]  /*264a0*/  STL.64 [R1+0x40], R4 ;  /* 0x0000400401007387 */ /* 0x000fe20000100a00 */
[----:B------:R-:W-:Y:S02]  /*264b0*/  STL.64 [R1+0x48], R6 ;  /* 0x0000480601007387 */ /* 0x000fe40000100a00 */
[----:B------:R-:W0:Y:S04]  /*264c0*/  LDSM.16.MT88.4 R4, [R3+0x300] ;  /* 0x000300000304783b */ /* 0x000e280000004200 */
[----:B------:R-:W-:Y:S02]  /*264d0*/  IMAD.MOV.U32 R12, RZ, RZ, R2 ;  /* 0x000000ffff0c7224 */ /* 0x000fe400078e0002 */
[----:B------:R-:W-:Y:S02]  /*264e0*/  IMAD.MOV.U32 R13, RZ, RZ, R0 ;  /* 0x000000ffff0d7224 */ /* 0x000fe400078e0000 */
[----:B------:R-:W-:-:S02]  /*264f0*/  IMAD.MOV.U32 R2, RZ, RZ, R16 ;  /* 0x000000ffff027224 */ /* 0x000fc400078e0010 */
[----:B------:R-:W-:Y:S01]  /*26500*/  IMAD.MOV.U32 R0, RZ, RZ, R17 ;  /* 0x000000ffff007224 */ /* 0x000fe200078e0011 */
[----:B0-----:R-:W-:Y:S01]  /*26510*/  STL [R1+0x2e10], R7 ;  /* 0x002e100701007387 */ /* 0x001fe20000100800 */
[----:B------:R-:W-:Y:S02]  /*26520*/  STL [R1+0x2e60], R6 ;  /* 0x002e600601007387 */ /* 0x000fe40000100800 */
[----:B------:R0:W-:Y:S02]  /*26530*/  STL.64 [R1+0x2e58], R4 ;  /* 0x002e580401007387 */ /* 0x0001e40000100a00 */
[----:B0-----:R-:W2:Y:S01]  /*26540*/  LDL.LU.64 R4, [R1+0x4a0] ;  /* 0x0004a00001047983 */ /* 0x001ea20000300a00 */
[----:B------:R-:W2:Y:S01]  /*26550*/  LDL.LU.64 R6, [R1+0x4a8] ;  /* 0x0004a80001067983 */ /* 0x000ea20000300a00 */
[C---:B----4-:R-:W-:Y:S11]  /*26560*/  HMMA.16816.F32.BF16 R20, R8.reuse, R16, R20 ;  /* 0x000000100814723c */ /* 0x050ff60000041814 */
[----:B------:R-:W-:Y:S11]  /*26570*/  @!UPT UIADD3 URZ, URZ, URZ, URZ ;  /* 0x0000003f3f3ff290 */ /* 0x000ff6000fffe03f */
[----:B------:R-:W-:Y:S01]  /*26580*/  @!UPT UIADD3 URZ, URZ, URZ, URZ ;  /* 0x0000003f3f3ff290 */ /* 0x000fe2000fffe03f */
[----:B------:R0:W-:Y:S01]  /*26590*/  STL.64 [R1+0x60], R20 ;  /* 0x0000601401007387 */ /* 0x0001e20000100a00 */
[----:B------:R-:W-:Y:S03]  /*265a0*/  STL.64 [R1+0x68], R22 ;  /* 0x0000681601007387 */ /* 0x000fe60000100a00 */
[----:B0-----:R-:W4:Y:S01]  /*265b0*/  LDL.LU.64 R20, [R1+0x2e78] ;  /* 0x002e780001147983 */ /* 0x001f220000300a00 */
[----:B------:R-:W4:Y:S02]  /*265c0*/  LDL.LU.64 R18, [R1+0x2e70] ;  /* 0x002e700001127983 */ /* 0x000f240000300a00 */
[----:B------:R-:W4:Y:S01]  /*265d0*/  LDL.LU.64 R16, [R1+0x2e68] ;  /* 0x002e680001107983 */ /* 0x000f220000300a00 */
[C---:B--2---:R-:W-:Y:S11]  /*265e0*/  HMMA.16816.F32.BF16 R4, R8.reuse, R12, R4 ;  /* 0x0000000c0804723c */ /* 0x044ff60000041804 */
[----:B------:R-:W-:Y:S11]  /*265f0*/  @!UPT UIADD3 URZ, URZ, URZ, URZ ;  /* 0x0000003f3f3ff290 */ /* 0x000ff6000fffe03f */
[----:B------:R-:W-:Y:S01]  /*26600*/  @!UPT UIADD3 URZ, URZ, URZ, URZ ;  /* 0x0000003f3f3ff290 */ /* 0x000fe2000fffe03f */
[----:B------:R0:W-:Y:S01]  /*26610*/  STL.64 [R1+0x50], R4 ;  /* 0x0000500401007387 */ /* 0x0001e20000100a00 */
[----:B------:R1:W-:Y:S03]  /*26620*/  STL.64 [R1+0x58], R6 ;  /* 0x0000580601007387 */ /* 0x0003e60000100a00 */
[----:B0-----:R-:W2:Y:S01]  /*26630*/  LDL.LU.64 R4, [R1+0x480] ;  /* 0x0004800001047983 */ /* 0x001ea20000300a00 */
[----:B-1----:R-:W2:Y:S01]  /*26640*/  LDL.LU.64 R6, [R1+0x488] ;  /* 0x0004880001067983 */ /* 0x002ea20000300a00 */
[C---:B----4-:R-:W-:Y:S02]  /*26650*/  HMMA.16816.F32.BF16 R12, R8.reuse, R20, R16 ;  /* 0x00000014080c723c */ /* 0x050fe40000041810 */
[----:B------:R-:W0:Y:S11]  /*26660*/  LDSM.16.MT88.4 R16, [R3+0x380] ;  /* 0x000380000310783b */ /* 0x000e360000004200 */
[----:B------:R-:W-:Y:S10]  /*26670*/  @!UPT UIADD3 URZ, URZ, URZ, URZ ;  /* 0x0000003f3f3ff290 */ /* 0x000ff4000fffe03f */
[----:B------:R-:W-:Y:S01]  /*26680*/  STL.64 [R1+0x160], R12 ;  /* 0x0001600c01007387 */ /* 0x000fe20000100a00 */
[----:B------:R-:W-:Y:S02]  /*26690*/  STL.64 [R1+0x168], R14 ;  /* 0x0001680e01007387 */ /* 0x000fe40000100a00 */
[----:B------:R1:W-:Y:S02]  /*266a0*/  STL.64 [R1+0x2e18], R20 ;  /* 0x002e181401007387 */ /* 0x0003e40000100a00 */
[----:B-1----:R-:W4:Y:S04]  /*266b0*/  LDL.64 R20, [R1] ;  /* 0x0000000001147983 */ /* 0x002f280000100a00 */
[----:B----4-:R-:W-:Y:S01]  /*266c0*/  STL.64 [R1+0x2e30], R20 ;  /* 0x002e301401007387 */ /* 0x010fe20000100a00 */
[----:B------:R-:W4:Y:S02]  /*266d0*/  LDL.LU.64 R12, [R1+0x380] ;  /* 0x00038000010c7983 */ /* 0x000f240000300a00 */
[----:B------:R-:W2:Y:S02]  /*266e0*/  LDL.LU.64 R14, [R1+0x388] ;  /* 0x00038800010e7983 */ /* 0x000ea40000300a00 */
[----:B--2---:R-:W-:Y:S01]  /*266f0*/  STL.64 [R1+0x2e28], R14 ;  /* 0x002e280e01007387 */ /* 0x004fe20000100a00 */
[----:B----4-:R1:W-:Y:S03]  /*26700*/  STL.64 [R1+0x2e20], R12 ;  /* 0x002e200c01007387 */ /* 0x0103e60000100a00 */
[----:B-1----:R-:W2:Y:S01]  /*26710*/  LDL.LU.64 R12, [R1+0x390] ;  /* 0x00039000010c7983 */ /* 0x002ea20000300a00 */
[----:B------:R-:W4:Y:S01]  /*26720*/  LDL.LU.64 R14, [R1+0x398] ;  /* 0x00039800010e7983 */ /* 0x000f220000300a00 */
[----:B------:R-:W-:Y:S02]  /*26730*/  HMMA.16816.F32.BF16 R8, R8, R24, R4 ;  /* 0x000000180808723c */ /* 0x000fe40000041804 */
[----:B----4-:R-:W-:Y:S01]  /*26740*/  STL.64 [R1+0x2e40], R14 ;  /* 0x002e400e01007387 */ /* 0x010fe20000100a00 */
[----:B--2---:R1:W-:Y:S03]  /*26750*/  STL.64 [R1+0x2e38], R12 ;  /* 0x002e380c01007387 */ /* 0x0043e60000100a00 */
[----:B-1----:R-:W2:Y:S01]  /*26760*/  LDL.LU.64 R12, [R1+0x3b0] ;  /* 0x0003b000010c7983 */ /* 0x002ea20000300a00 */
[----:B------:R-:W2:Y:S02]  /*26770*/  LDL.LU.64 R14, [R1+0x3b8] ;  /* 0x0003b800010e7983 */ /* 0x000ea40000300a00 */
[----:B0-----:R-:W-:Y:S02]  /*26780*/  STL.64 [R1+0x2de0], R18 ;  /* 0x002de01201007387 */ /* 0x001fe40000100a00 */
[----:B------:R0:W-:Y:S02]  /*26790*/  STL.64 [R1+0x2dd8], R16 ;  /* 0x002dd81001007387 */ /* 0x0001e40000100a00 */
[----:B0-----:R-:W4:Y:S01]  /*267a0*/  LDL.LU.64 R16, [R1+0x1e0] ;  /* 0x0001e00001107983 */ /* 0x001f220000300a00 */
[----:B------:R-:W4:Y:S02]  /*267b0*/  LDL.LU.64 R18, [R1+0x1e8] ;  /* 0x0001e80001127983 */ /* 0x000f240000300a00 */
[----:B------:R0:W-:Y:S02]  /*267c0*/  STL [R1+0x2cb8], R3 ;  /* 0x002cb80301007387 */ /* 0x0001e40000100800 */
[----:B0-----:R-:W2:Y:S01]  /*267d0*/  LDL R3, [R1+0x5e4] ;  /* 0x0005e40001037983 */ /* 0x001ea20000100800 */
[----:B------:R-:W3:Y:S02]  /*267e0*/  LDL.LU R6, [R1+0x2e60] ;  /* 0x002e600001067983 */ /* 0x000ee40000300800 */
[----:B------:R-:W3:Y:S02]  /*267f0*/  LDL.LU.64 R4, [R1+0x2e58] ;  /* 0x002e580001047983 */ /* 0x000ee40000300a00 */
[----:B------:R-:W-:Y:S01]  /*26800*/  STL.64 [R1+0x170], R8 ;  /* 0x0001700801007387 */ /* 0x000fe20000100a00 */
[----:B------:R-:W-:Y:S04]  /*26810*/  STL.64 [R1+0x178], R10 ;  /* 0x0001780a01007387 */ /* 0x000fe80000100a00 */
[----:B--2---:R-:W0:Y:S02]  /*26820*/  LDSM.16.MT88.4 R8, [R3] ;  /* 0x000000000308783b */ /* 0x004e240000004200 */
[----:B0-----:R-:W-:-:S02]  /*26830*/  IMAD.MOV.U32 R29, RZ, RZ, R10 ;  /* 0x000000ffff1d7224 */ /* 0x001fc400078e000a */
[----:B------:R0:W-:Y:S01]  /*26840*/  STL [R1+0x34], R9 ;  /* 0x0000340901007387 */ /* 0x0001e20000100800 */
[----:B------:R-:W-:Y:S02]  /*26850*/  IMAD.MOV.U32 R28, RZ, RZ, R11 ;  /* 0x000000ffff1c7224 */ /* 0x000fe400078e000b */
[----:B------:R-:W-:Y:S02]  /*26860*/  IMAD.MOV.U32 R7, RZ, RZ, R8 ;  /* 0x000000ffff077224 */ /* 0x000fe400078e0008 */
[----:B------:R-:W2:Y:S01]  /*26870*/  LDL.LU.64 R10, [R1+0x2e50] ;  /* 0x002e5000010a7983 */ /* 0x000ea20000300a00 */
[----:B0-----:R-:W2:Y:S01]  /*26880*/  LDL.LU.64 R8, [R1+0x2e48] ;  /* 0x002e480001087983 */ /* 0x001ea20000300a00 */
[----:B------:R-:W-:Y:S02]  /*26890*/  IMAD.MOV.U32 R20, RZ, RZ, R2 ;  /* 0x000000ffff147224 */ /* 0x000fe400078e0002 */
[----:B------:R-:W-:-:S07]  /*268a0*/  IMAD.MOV.U32 R21, RZ, RZ, R0 ;  /* 0x000000ffff157224 */ /* 0x000fce00078e0000 */
[C---:B--2---:R-:W-:Y:S01]  /*268b0*/  HMMA.16816.F32.BF16 R20, R8.reuse, R20, R12 ;  /* 0x000000140814723c */ /* 0x044fe2000004180c */
[----:B------:R-:W2:Y:S01]  /*268c0*/  LDL.LU.64 R14, [R1+0x2e40] ;  /* 0x002e4000010e7983 */ /* 0x000ea20000300a00 */
[----:B------:R-:W2:Y:S11]  /*268d0*/  LDL.LU.64 R12, [R1+0x2e38] ;  /* 0x002e3800010c7983 */ /* 0x000eb60000300a00 */
[----:B------:R-:W-:Y:S10]  /*268e0*/  @!UPT UIADD3 URZ, URZ, URZ, URZ ;  /* 0x0000003f3f3ff290 */ /* 0x000ff4000fffe03f */
[----:B------:R0:W-:Y:S01]  /*268f0*/  STL.64 [R1+0x1a0], R20 ;  /* 0x0001a01401007387 */ /* 0x0001e20000100a00 */
[----:B------:R-:W-:Y:S03]  /*26900*/  STL.64 [R1+0x1a8], R22 ;  /* 0x0001a81601007387 */ /* 0x000fe60000100a00 */
[----:B0-----:R-:W2:Y:S02]  /*26910*/  LDL.LU.64 R20, [R1+0x2e30] ;  /* 0x002e300001147983 */ /* 0x001ea40000300a00 */
[C---:B--2---:R-:W-:Y:S01]  /*26920*/  HMMA.16816.F32.BF16 R12, R8.reuse, R20, R12 ;  /* 0x00000014080c723c */ /* 0x044fe2000004180c */
[----:B------:R-:W-:Y:S02]  /*26930*/  IMAD.MOV.U32 R2, RZ, RZ, R20 ;  /* 0x000000ffff027224 */ /* 0x000fe400078e0014 */
[----:B------:R-:W-:Y:S11]  /*26940*/  IMAD.MOV.U32 R0, RZ, RZ, R21 ;  /* 0x000000ffff007224 */ /* 0x000ff600078e0015 */
[----:B------:R-:W-:Y:S09]  /*26950*/  @!UPT UIADD3 URZ, URZ, URZ, URZ ;  /* 0x0000003f3f3ff290 */ /* 0x000ff2000fffe03f */
[----:B------:R-:W-:Y:S01]  /*26960*/  STL.64 [R1+0x1d0], R12 ;  /* 0x0001d00c01007387 */ /* 0x000fe20000100a00 */
[----:B------:R0:W-:Y:S03]  /*26970*/  STL.64 [R1+0x1d8], R14 ;  /* 0x0001d80e01007387 */ /* 0x0001e60000100a00 */
[----:B0-----:R-:W2:Y:S01]  /*26980*/  LDL.LU.64 R14, [R1+0x2e28] ;  /* 0x002e2800010e7983 */ /* 0x001ea20000300a00 */
[----:B------:R-:W2:Y:S02]  /*26990*/  LDL.LU.64 R12, [R1+0x2e20] ;  /* 0x002e2000010c7983 */ /* 0x000ea40000300a00 */
[----:B------:R-:W4:Y:S02]  /*269a0*/  LDL.LU.64 R20, [R1+0x2e18] ;  /* 0x002e180001147983 */ /* 0x000f240000300a00 */
[C---:B----4-:R-:W-:Y:S08]  /*269b0*/  HMMA.16816.F32.BF16 R16, R8.reuse, R20, R16 ;  /* 0x000000140810723c */ /* 0x050ff00000041810 */
[----:B--2---:R-:W-:Y:S01]  /*269c0*/  HMMA.16816.F32.BF16 R8, R8, R24, R12 ;  /* 0x000000180808723c */ /* 0x004fe2000004180c */
[----:B------:R-:W-:Y:S04]  /*269d0*/  STL.64 [R1+0x2de8], R20 ;  /* 0x002de81401007387 */ /* 0x000fe80000100a00 */
[----:B------:R-:W0:Y:S01]  /*269e0*/  LDSM.16.MT88.4 R12, [R3+0x100] ;  /* 0x00010000030c783b */ /* 0x000e220000004200 */
[----:B------:R-:W1:Y:S09]  /*269f0*/  LDSM.16.MT88.4 R20, [R3+0x80] ;  /* 0x000080000314783b */ /* 0x000e720000004200 */
[----:B------:R-:W-:Y:S01]  /*26a00*/  STL.64 [R1+0x1e0], R16 ;  /* 0x0001e01001007387 */ /* 0x000fe20000100a00 */
[----:B------:R-:W-:Y:S02]  /*26a10*/  STL.64 [R1+0x1e8], R18 ;  /* 0x0001e81201007387 */ /* 0x000fe40000100a00 */
[----:B---3--:R-:W-:Y:S02]  /*26a20*/  STL.64 [R1+0x2df8], R26 ;  /* 0x002df81a01007387 */ /* 0x008fe40000100a00 */
[----:B------:R2:W-:Y:S03]  /*26a30*/  STL.64 [R1+0x2df0], R24 ;  /* 0x002df01801007387 */ /* 0x0005e60000100a00 */
[----:B------:R-:W-:Y:S01]  /*26a40*/  STL.64 [R1+0x1f0], R8 ;  /* 0x0001f00801007387 */ /* 0x000fe20000100a00 */
[----:B------:R-:W-:Y:S03]  /*26a50*/  STL.64 [R1+0x1f8], R10 ;  /* 0x0001f80a01007387 */ /* 0x000fe60000100a00 */
[----:B--2---:R-:W2:Y:S04]  /*26a60*/  LDL.64 R24, [R1+0x10] ;  /* 0x0000100001187983 */ /* 0x004ea80000100a00 */
[----:B0-----:R0:W-:Y:S01]  /*26a70*/  STL.64 [R1+0x2d40], R14 ;  /* 0x002d400e01007387 */ /* 0x0011e20000100a00 */
[----:B-1----:R-:W-:-:S02]  /*26a80*/  IMAD.MOV.U32 R19, RZ, RZ, R20 ;  /* 0x000000ffff137224 */ /* 0x002fc400078e0014 */
[----:B------:R-:W-:Y:S02]  /*26a90*/  IMAD.MOV.U32 R18, RZ, RZ, R21 ;  /* 0x000000ffff127224 */ /* 0x000fe400078e0015 */
[----:B------:R1:W-:Y:S02]  /*26aa0*/  STL.64 [R1+0x2d38], R12 ;  /* 0x002d380c01007387 */ /* 0x0003e40000100a00 */
[----:B------:R-:W-:Y:S02]  /*26ab0*/  IMAD.MOV.U32 R17, RZ, RZ, R22 ;  /* 0x000000ffff117224 */ /* 0x000fe400078e0016 */
[----:B------:R-:W-:Y:S01]  /*26ac0*/  IMAD.MOV.U32 R16, RZ, RZ, R23 ;  /* 0x000000ffff107224 */ /* 0x000fe200078e0017 */
[----:B------:R-:W3:Y:S01]  /*26ad0*/  LDL.LU.64 R20, [R1+0x300] ;  /* 0x0003000001147983 */ /* 0x000ee20000300a00 */
[----:B------:R-:W4:Y:S02]  /*26ae0*/  LDL.LU.64 R22, [R1+0x308] ;  /* 0x0003080001167983 */ /* 0x000f240000300a00 */
[----:B0-----:R-:W-:-:S02]  /*26af0*/  IMAD.MOV.U32 R14, RZ, RZ, R17 ;  /* 0x000000ffff0e7224 */ /* 0x001fc400078e0011 */
[----:B------:R-:W-:Y:S02]  /*26b00*/  IMAD.MOV.U32 R15, RZ, RZ, R16 ;  /* 0x000000ffff0f7224 */ /* 0x000fe400078e0010 */
[----:B-1----:R-:W-:Y:S02]  /*26b10*/  IMAD.MOV.U32 R12, RZ, RZ, R19 ;  /* 0x000000ffff0c7224 */ /* 0x002fe400078e0013 */
[----:B------:R-:W-:Y:S01]  /*26b20*/  IMAD.MOV.U32 R13, RZ, RZ, R18 ;  /* 0x000000ffff0d7224 */ /* 0x000fe200078e0012 */
[----:B----4-:R-:W-:Y:S01]  /*26b30*/  STL.64 [R1+0x2e08], R22 ;  /* 0x002e081601007387 */ /* 0x010fe20000100a00 */
[----:B---3--:R0:W-:Y:S03]  /*26b40*/  STL.64 [R1+0x2e00], R20 ;  /* 0x002e001401007387 */ /* 0x0081e60000100a00 */
[----:B0-----:R-:W2:Y:S01]  /*26b50*/  LDL.LU.64 R20, [R1+0x340] ;  /* 0x0003400001147983 */ /* 0x001ea20000300a00 */
[----:B------:R-:W2:Y:S02]  /*26b60*/  LDL.LU.64 R22, [R1+0x348] ;  /* 0x0003480001167983 */ /* 0x000ea40000300a00 */
[----:B------:R-:W3:Y:S02]  /*26b70*/  LDL.LU.64 R16, [R1+0x290] ;  /* 0x0002900001107983 */ /* 0x000ee40000300a00 */
[----:B------:R-:W3:Y:S01]  /*26b80*/  LDL.LU.64 R18, [R1+0x298] ;  /* 0x0002980001127983 */ /* 0x000ee20000300a00 */
[----:B------:R-:W-:Y:S01]  /*26b90*/  STL.64 [R1+0x2d68], R14 ;  /* 0x002d680e01007387 */ /* 0x000fe20000100a00 */
[----:B------:R0:W-:Y:S02]  /*26ba0*/  STL.64 [R1+0x2d60], R12 ;  /* 0x002d600c01007387 */ /* 0x0001e40000100a00 */
[----:B0-----:R-:W-:-:S02]  /*26bb0*/  IMAD.MOV.U32 R12, RZ, RZ, R7 ;  /* 0x000000ffff0c7224 */ /* 0x001fc400078e0007 */
[----:B------:R-:W2:Y:S01]  /*26bc0*/  LDL.LU R7, [R1+0x2e10] ;  /* 0x002e100001077983 */ /* 0x000ea20000300800 */
[----:B------:R-:W4:Y:S02]  /*26bd0*/  LDL.LU R13, [R1+0x34] ;  /* 0x00003400010d7983 */ /* 0x000f240000300800 */
[----:B------:R-:W-:Y:S02]  /*26be0*/  IMAD.MOV.U32 R14, RZ, RZ, R29 ;  /* 0x000000ffff0e7224 */ /* 0x000fe400078e001d */
[----:B------:R-:W-:Y:S01]  /*26bf0*/  IMAD.MOV.U32 R15, RZ, RZ, R28 ;  /* 0x000000ffff0f7224 */ /* 0x000fe200078e001c */
[----:B------:R-:W3:Y:S01]  /*26c00*/  LDL.LU.64 R8, [R1+0x220] ;  /* 0x0002200001087983 */ /* 0x000ee20000300a00 */
[----:B------:R-:W3:Y:S03]  /*26c10*/  LDL.LU.64 R10, [R1+0x228] ;  /* 0x00022800010a7983 */ /* 0x000ee60000300a00 */
[----:B------:R-:W-:Y:S01]  /*26c20*/  STL.64 [R1+0x2db0], R14 ;  /* 0x002db00e01007387 */ /* 0x000fe20000100a00 */
[----:B--2---:R-:W-:Y:S03]  /*26c30*/  HMMA.16816.F32.BF16 R20, R4, R24, R20 ;  /* 0x000000180414723c */ /* 0x004fe60000041814 */
[----:B----4-:R-:W-:Y:S11]  /*26c40*/  STL.64 [R1+0x2da8], R12 ;  /* 0x002da80c01007387 */ /* 0x010ff60000100a00 */
[----:B------:R-:W-:Y:S09]  /*26c50*/  @!UPT UIADD3 URZ, URZ, URZ, URZ ;  /* 0x0000003f3f3ff290 */ /* 0x000ff2000fffe03f */
[----:B------:R-:W-:Y:S01]  /*26c60*/  STL.64 [R1+0x2c0], R20 ;  /* 0x0002c01401007387 */ /* 0x000fe20000100a00 */
[----:B------:R0:W-:Y:S03]  /*26c70*/  STL.64 [R1+0x2c8], R22 ;  /* 0x0002c81601007387 */ /* 0x0001e60000100a00 */
[----:B0-----:R-:W2:Y:S01]  /*26c80*/  LDL.LU.64 R22, [R1+0x2e08] ;  /* 0x002e080001167983 */ /* 0x001ea20000300a00 */
[----:B------:R-:W2:Y:S02]  /*26c90*/  LDL.LU.64 R20, [R1+0x2e00] ;  /* 0x002e000001147983 */ /* 0x000ea40000300a00 */
[----:B------:R-:W-:Y:S02]  /*26ca0*/  IMAD.MOV.U32 R12, RZ, RZ, R2 ;  /* 0x000000ffff0c7224 */ /* 0x000fe400078e0002 */
[----:B------:R-:W-:Y:S02]  /*26cb0*/  IMAD.MOV.U32 R13, RZ, RZ, R0 ;  /* 0x000000ffff0d7224 */ /* 0x000fe400078e0000 */
[----:B------:R-:W-:-:S02]  /*26cc0*/  IMAD.MOV.U32 R2, RZ, RZ, R24 ;  /* 0x000000ffff027224 */ /* 0x000fc400078e0018 */
[----:B------:R-:W-:Y:S01]  /*26cd0*/  IMAD.MOV.U32 R0, RZ, RZ, R25 ;  /* 0x000000ffff007224 */ /* 0x000fe200078e0019 */
[----:B------:R-:W4:Y:S01]  /*26ce0*/  LDL.LU.64 R26, [R1+0x2df8] ;  /* 0x002df800011a7983 */ /* 0x000f220000300a00 */
[----:B------:R-:W3:Y:S01]  /*26cf0*/  LDL.LU.64 R24, [R1+0x2df0] ;  /* 0x002df00001187983 */ /* 0x000ee20000300a00 */
[C---:B--2---:R-:W-:Y:S11]  /*26d00*/  HMMA.16816.F32.BF16 R20, R4.reuse, R12, R20 ;  /* 0x0000000c0414723c */ /* 0x044ff60000041814 */
[----:B------:R-:W-:Y:S11]  /*26d10*/  @!UPT UIADD3 URZ, URZ, URZ, URZ ;  /* 0x0000003f3f3ff290 */ /* 0x000ff6000fffe03f */
[----:B------:R-:W-:Y:S01]  /*26d20*/  @!UPT UIADD3 URZ, URZ, URZ, URZ ;  /* 0x0000003f3f3ff290 */ /* 0x000fe2000fffe03f */
[----:B------:R0:W-:Y:S01]  /*26d30*/  STL.64 [R1+0x2b0], R20 ;  /* 0x0002b01401007387 */ /* 0x0001e20000100a00 */
[----:B------:R-:W-:Y:S03]  /*26d40*/  STL.64 [R1+0x2b8], R22 ;  /* 0x0002b81601007387 */ /* 0x000fe60000100a00 */
[----:B0-----:R-:W3:Y:S01]  /*26d50*/  LDL.LU.64 R20, [R1+0x2de8] ;  /* 0x002de80001147983 */ /* 0x001ee20000300a00 */
[----:B------:R-:W-:Y:S01]  /*26d60*/  STL.64 [R1+0x2dc0], R12 ;  /* 0x002dc00c01007387 */ /* 0x000fe20000100a00 */
[C---:B---3--:R-:W-:Y:S11]  /*26d70*/  HMMA.16816.F32.BF16 R16, R4.reuse, R20, R16 ;  /* 0x000000140410723c */ /* 0x048ff60000041810 */
[----:B------:R-:W-:Y:S11]  /*26d80*/  @!UPT UIADD3 URZ, URZ, URZ, URZ ;  /* 0x0000003f3f3ff290 */ /* 0x000ff6000fffe03f */
[----:B------:R-:W-:Y:S01]  /*26d90*/  @!UPT UIADD3 URZ, URZ, URZ, URZ ;  /* 0x0000003f3f3ff290 */ /* 0x000fe2000fffe03f */
[----:B------:R-:W-:Y:S01]  /*26da0*/  STL.64 [R1+0x2a0], R16 ;  /* 0x0002a01001007387 */ /* 0x000fe20000100a00 */
[----:B------:R0:W-:Y:S03]  /*26db0*/  STL.64 [R1+0x2a8], R18 ;  /* 0x0002a81201007387 */ /* 0x0001e60000100a00 */
[----:B0-----:R-:W2:Y:S01]  /*26dc0*/  LDL.LU.64 R18, [R1+0x2de0] ;  /* 0x002de00001127983 */ /* 0x001ea20000300a00 */
[----:B------:R-:W2:Y:S02]  /*26dd0*/  LDL.LU.64 R16, [R1+0x2dd8] ;  /* 0x002dd80001107983 */ /* 0x000ea40000300a00 */
[----:B------:R0:W-:Y:S02]  /*26de0*/  STL.64 [R1+0x2db8], R20 ;  /* 0x002db81401007387 */ /* 0x0001e40000100a00 */
[----:B0-----:R-:W3:Y:S01]  /*26df0*/  LDL.LU.64 R20, [R1+0x270] ;  /* 0x0002700001147983 */ /* 0x001ee20000300a00 */
[----:B------:R-:W2:Y:S01]  /*26e00*/  LDL.LU.64 R22, [R1+0x278] ;  /* 0x0002780001167983 */ /* 0x000ea20000300a00 */
[----:B------:R-:W-:Y:S01]  /*26e10*/  HMMA.16816.F32.BF16 R8, R4, R24, R8 ;  /* 0x000000180408723c */ /* 0x000fe20000041808 */
[----:B------:R-:W-:-:S02]  /*26e20*/  IMAD.MOV.U32 R12, RZ, RZ, R2 ;  /* 0x000000ffff0c7224 */ /* 0x000fc400078e0002 */
[----:B------:R-:W-:Y:S01]  /*26e30*/  IMAD.MOV.U32 R13, RZ, RZ, R0 ;  /* 0x000000ffff0d7224 */ /* 0x000fe200078e0000 */
[----:B--2---:R-:W-:Y:S01]  /*26e40*/  STL.64 [R1+0x2dd0], R22 ;  /* 0x002dd01601007387 */ /* 0x004fe20000100a00 */
[----:B---3--:R0:W-:Y:S03]  /*26e50*/  STL.64 [R1+0x2dc8], R20 ;  /* 0x002dc81401007387 */ /* 0x0081e60000100a00 */
[----:B0-----:R-:W2:Y:S01]  /*26e60*/  LDL.LU.64 R20, [R1+0x280] ;  /* 0x0002800001147983 */ /* 0x001ea20000300a00 */
[----:B------:R-:W2:Y:S02]  /*26e70*/  LDL.LU.64 R22, [R1+0x288] ;  /* 0x0002880001167983 */ /* 0x000ea40000300a00 */
[----:B------:R-:W3:Y:S02]  /*26e80*/  LDL.LU.64 R4, [R1+0x200] ;  /* 0x0002000001047983 */ /* 0x000ee40000300a00 */
[----:B------:R-:W3:Y:S10]  /*26e90*/  LDL.LU.64 R6, [R1+0x208] ;  /* 0x0002080001067983 */ /* 0x000ef40000300a00 */
[----:B------:R-:W-:Y:S01]  /*26ea0*/  STL.64 [R1+0x220], R8 ;  /* 0x0002200801007387 */ /* 0x000fe20000100a00 */
[----:B------:R-:W-:Y:S02]  /*26eb0*/  STL.64 [R1+0x228], R10 ;  /* 0x0002280a01007387 */ /* 0x000fe40000100a00 */
[----:B------:R-:W0:Y:S02]  /*26ec0*/  LDSM.16.MT88.4 R8, [R3+0x180] ;  /* 0x000180000308783b */ /* 0x000e240000004200 */
[----:B0-----:R-:W-:Y:S02]  /*26ed0*/  STL.64 [R1+0x2d08], R10 ;  /* 0x002d080a01007387 */ /* 0x001fe40000100a00 */
[----:B------:R0:W-:Y:S02]  /*26ee0*/  STL.64 [R1+0x2d00], R8 ;  /* 0x002d000801007387 */ /* 0x0001e40000100a00 */
[----:B0-----:R-:W3:Y:S01]  /*26ef0*/  LDL.LU.64 R8, [R1+0x210] ;  /* 0x0002100001087983 */ /* 0x001ee20000300a00 */
[----:B------:R-:W3:Y:S01]  /*26f00*/  LDL.LU.64 R10, [R1+0x218] ;  /* 0x00021800010a7983 */ /* 0x000ee20000300a00 */
[C---:B--2---:R-:W-:Y:S02]  /*26f10*/  HMMA.16816.F32.BF16 R12, R16.reuse, R12, R20 ;  /* 0x0000000c100c723c */ /* 0x044fe40000041814 */
[----:B------:R-:W2:Y:S01]  /*26f20*/  LDL.LU.64 R22, [R1+0x2dd0] ;  /* 0x002dd00001167983 */ /* 0x000ea20000300a00 */
[----:B------:R-:W2:Y:S11]  /*26f30*/  LDL.LU.64 R20, [R1+0x2dc8] ;  /* 0x002dc80001147983 */ /* 0x000eb60000300a00 */
[----:B------:R-:W-:Y:S09]  /*26f40*/  @!UPT UIADD3 URZ, URZ, URZ, URZ ;  /* 0x0000003f3f3ff290 */ /* 0x000ff2000fffe03f */
[----:B------:R0:W-:Y:S01]  /*26f50*/  STL.64 [R1+0x290], R12 ;  /* 0x0002900c01007387 */ /* 0x0001e20000100a00 */
[----:B------:R2:W-:Y:S03]  /*26f60*/  STL.64 [R1+0x298], R14 ;  /* 0x0002980e01007387 */ /* 0x0005e60000100a00 */
[----:B0-----:R-:W2:Y:S02]  /*26f70*/  LDL.LU.64 R12, [R1+0x2dc0] ;  /* 0x002dc000010c7983 */ /* 0x001ea40000300a00 */
[C---:B--2---:R-:W-:Y:S02]  /*26f80*/  HMMA.16816.F32.BF16 R12, R16.reuse, R12, R20 ;  /* 0x0000000c100c723c */ /* 0x044fe40000041814 */
[----:B------:R-:W2:Y:S06]  /*26f90*/  LDL.LU.64 R20, [R1+0x2db8] ;  /* 0x002db80001147983 */ /* 0x000eac0000300a00 */
[C---:B---3--:R-:W-:Y:S11]  /*26fa0*/  HMMA.16816.F32.BF16 R4, R16.reuse, R24, R4 ;  /* 0x000000181004723c */ /* 0x048ff60000041804 */
[----:B------:R-:W-:Y:S04]  /*26fb0*/  @!UPT UIADD3 URZ, URZ, URZ, URZ ;  /* 0x0000003f3f3ff290 */ /* 0x000fe8000fffe03f */
[----:B------:R-:W-:Y:S01]  /*26fc0*/  STL.64 [R1+0x280], R12 ;  /* 0x0002800c01007387 */ /* 0x000fe20000100a00 */
[----:B------:R0:W-:Y:S03]  /*26fd0*/  STL.64 [R1+0x288], R14 ;  /* 0x0002880e01007387 */ /* 0x0001e60000100a00 */
[----:B0-----:R-:W3:Y:S01]  /*26fe0*/  LDL.LU.64 R14, [R1+0x2db0] ;  /* 0x002db000010e7983 */ /* 0x001ee20000300a00 */
[----:B------:R-:W3:Y:S01]  /*26ff0*/  LDL.LU.64 R12, [R1+0x2da8] ;  /* 0x002da800010c7983 */ /* 0x000ee20000300a00 */
[----:B--2---:R-:W-:Y:S02]  /*27000*/  HMMA.16816.F32.BF16 R8, R16, R20, R8 ;  /* 0x000000141008723c */ /* 0x004fe40000041808 */
[----:B------:R0:W-:Y:S11]  /*27010*/  STL.64 [R1+0x2d90], R20 ;  /* 0x002d901401007387 */ /* 0x0001f60000100a00 */
[----:B------:R-:W-:Y:S10]  /*27020*/  @!UPT UIADD3 URZ, URZ, URZ, URZ ;  /* 0x0000003f3f3ff290 */ /* 0x000ff4000fffe03f */
[----:B------:R-:W-:Y:S01]  /*27030*/  STL.64 [R1+0x270], R8 ;  /* 0x0002700801007387 */ /* 0x000fe20000100a00 */
[----:B------:R-:W-:Y:S02]  /*27040*/  STL.64 [R1+0x278], R10 ;  /* 0x0002780a01007387 */ /* 0x000fe40000100a00 */
[----:B------:R-:W3:Y:S02]  /*27050*/  LDL.64 R16, [R1+0x10] ;  /* 0x0000100001107983 */ /* 0x000ee40000100a00 */
[----:B0-----:R-:W2:Y:S01]  /*27060*/  LDL.LU.64 R20, [R1+0x350] ;  /* 0x0003500001147983 */ /* 0x001ea20000300a00 */
[----:B------:R-:W-:Y:S01]  /*27070*/  STL.64 [R1+0x210], R4 ;  /* 0x0002100401007387 */ /* 0x000fe20000100a00 */
[----:B------:R-:W-:Y:S02]  /*27080*/  STL.64 [R1+0x218], R6 ;  /* 0x0002180601007387 */ /* 0x000fe40000100a00 */
[----:B------:R-:W2:Y:S02]  /*27090*/  LDL.LU.64 R22, [R1+0x358] ;  /* 0x0003580001167983 */ /* 0x000ea40000300a00 */
[----:B------:R-:W0:Y:S01]  /*270a0*/  LDSM.16.MT88.4 R4, [R3+0x200] ;  /* 0x000200000304783b */ /* 0x000e220000004200 */
[----:B--2---:R-:W-:Y:S03]  /*270b0*/  STL.64 [R1+0x2da0], R22 ;  /* 0x002da01601007387 */ /* 0x004fe60000100a00 */
[----:B------:R1:W-:Y:S02]  /*270c0*/  STL.64 [R1+0x2d98], R20 ;  /* 0x002d981401007387 */ /* 0x0003e40000100a00 */
[----:B-1----:R-:W3:Y:S01]  /*270d0*/  LDL.LU.64 R20, [R1+0x5b0] ;  /* 0x0005b00001147983 */ /* 0x002ee20000300a00 */
[----:B------:R-:W3:Y:S02]  /*270e0*/  LDL.LU.64 R22, [R1+0x5b8] ;  /* 0x0005b80001167983 */ /* 0x000ee40000300a00 */
[----:B----4-:R-:W-:Y:S02]  /*270f0*/  STL.64 [R1+0x2d88], R26 ;  /* 0x002d881a01007387 */ /* 0x010fe40000100a00 */
[----:B------:R1:W-:Y:S02]  /*27100*/  STL.64 [R1+0x2d80], R24 ;  /* 0x002d801801007387 */ /* 0x0003e40000100a00 */
[----:B-1----:R-:W2:Y:S01]  /*27110*/  LDL.LU.64 R24, [R1+0x5a0] ;  /* 0x0005a00001187983 */ /* 0x002ea20000300a00 */
[----:B------:R-:W2:Y:S02]  /*27120*/  LDL.LU.64 R26, [R1+0x5a8] ;  /* 0x0005a800011a7983 */ /* 0x000ea40000300a00 */
[----:B------:R-:W4:Y:S02]  /*27130*/  LDL.LU.64 R8, [R1+0x2e0] ;  /* 0x0002e00001087983 */ /* 0x000f240000300a00 */
[----:B------:R-:W2:Y:S02]  /*27140*/  LDL.LU.64 R10, [R1+0x2e8] ;  /* 0x0002e800010a7983 */ /* 0x000ea40000300a00 */
[----:B--2---:R-:W-:Y:S01]  /*27150*/  STL.64 [R1+0x2d58], R10 ;  /* 0x002d580a01007387 */ /* 0x004fe20000100a00 */
[----:B----4-:R1:W-:Y:S03]  /*27160*/  STL.64 [R1+0x2d50], R8 ;  /* 0x002d500801007387 */ /* 0x0103e60000100a00 */
[----:B-1----:R-:W2:Y:S01]  /*27170*/  LDL.LU.64 R8, [R1+0x560] ;  /* 0x0005600001087983 */ /* 0x002ea20000300a00 */
[----:B------:R-:W4:Y:S01]  /*27180*/  LDL.LU.64 R10, [R1+0x568] ;  /* 0x00056800010a7983 */ /* 0x000f220000300a00 */
[----:B---3--:R-:W-:Y:S01]  /*27190*/  HMMA.16816.F32.BF16 R20, R12, R16, R20 ;  /* 0x000000100c14723c */ /* 0x008fe20000041814 */
[----:B------:R-:W-:-:S02]  /*271a0*/  IMAD.MOV.U32 R2, RZ, RZ, R16 ;  /* 0x000000ffff027224 */ /* 0x000fc400078e0010 */
[----:B------:R-:W-:Y:S02]  /*271b0*/  IMAD.MOV.U32 R0, RZ, RZ, R17 ;  /* 0x000000ffff007224 */ /* 0x000fe400078e0011 */
[----:B------:R-:W1:Y:S04]  /*271c0*/  LDSM.16.MT88.4 R16, [R3+0x280] ;  /* 0x000280000310783b */ /* 0x000e680000004200 */
[----:B----4-:R-:W-:Y:S01]  /*271d0*/  STL.64 [R1+0x2d78], R10 ;  /* 0x002d780a01007387 */ /* 0x010fe20000100a00 */
[----:B--2---:R2:W-:Y:S03]  /*271e0*/  STL.64 [R1+0x2d70], R8 ;  /* 0x002d700801007387 */ /* 0x0045e60000100a00 */
[----:B--2---:R-:W2:Y:S01]  /*271f0*/  LDL.LU.64 R8, [R1+0x310] ;  /* 0x0003100001087983 */ /* 0x004ea20000300a00 */
[----:B------:R-:W2:Y:S02]  /*27200*/  LDL.LU.64 R10, [R1+0x318] ;  /* 0x00031800010a7983 */ /* 0x000ea40000300a00 */
[----:B0-----:R-:W-:Y:S02]  /*27210*/  STL.64 [R1+0x2cc8], R6 ;  /* 0x002cc80601007387 */ /* 0x001fe40000100a00 */
[----:B------:R0:W-:Y:S02]  /*27220*/  STL.64 [R1+0x2cc0], R4 ;  /* 0x002cc00401007387 */ /* 0x0001e40000100a00 */
[----:B0-----:R-:W3:Y:S03]  /*27230*/  LDL.64 R4, [R1] ;  /* 0x0000000001047983 */ /* 0x001ee60000100a00 */
[----:B------:R-:W-:Y:S02]  /*27240*/  STL.64 [R1+0x320], R20 ;  /* 0x0003201401007387 */ /* 0x000fe40000100a00 */
[----:B------:R0:W-:Y:S02]  /*27250*/  STL.64 [R1+0x328], R22 ;  /* 0x0003281601007387 */ /* 0x0001e40000100a00 */
[----:B0-----:R-:W3:Y:S01]  /*27260*/  LDL.LU.64 R22, [R1+0x2da0] ;  /* 0x002da00001167983 */ /* 0x001ee20000300a00 */
[----:B------:R-:W3:Y:S02]  /*27270*/  LDL.LU.64 R20, [R1+0x2d98] ;  /* 0x002d980001147983 */ /* 0x000ee40000300a00 */
[----:B-1----:R-:W-:Y:S02]  /*27280*/  STL.64 [R1+0x2c90], R18 ;  /* 0x002c901201007387 */ /* 0x002fe40000100a00 */
[----:B------:R-:W-:Y:S01]  /*27290*/  STL.64 [R1+0x2c88], R16 ;  /* 0x002c881001007387 */ /* 0x000fe20000100a00 */
[C---:B---3--:R-:W-:Y:S11]  /*272a0*/  HMMA.16816.F32.BF16 R20, R12.reuse, R4, R20 ;  /* 0x000000040c14723c */ /* 0x048ff60000041814 */
[----:B------:R-:W-:Y:S11]  /*272b0*/  @!UPT UIADD3 URZ, URZ, URZ, URZ ;  /* 0x0000003f3f3ff290 */ /* 0x000ff6000fffe03f */
[----:B------:R-:W-:Y:S01]  /*272c0*/  @!UPT UIADD3 URZ, URZ, URZ, URZ ;  /* 0x0000003f3f3ff290 */ /* 0x000fe2000fffe03f */
[----:B------:R0:W-:Y:S01]  /*272d0*/  STL.64 [R1+0x350], R20 ;  /* 0x0003501401007387 */ /* 0x0001e20000100a00 */
[----:B------:R-:W-:Y:S03]  /*272e0*/  STL.64 [R1+0x358], R22 ;  /* 0x0003581601007387 */ /* 0x000fe60000100a00 */
[----:B0-----:R-:W3:Y:S02]  /*272f0*/  LDL.LU.64 R20, [R1+0x2d90] ;  /* 0x002d900001147983 */ /* 0x001ee40000300a00 */
[C---:B---3--:R-:W-:Y:S11]  /*27300*/  HMMA.16816.F32.BF16 R24, R12.reuse, R20, R24 ;  /* 0x000000140c18723c */ /* 0x048ff60000041818 */
[----:B------:R-:W-:Y:S11]  /*27310*/  @!UPT UIADD3 URZ, URZ, URZ, URZ ;  /* 0x0000003f3f3ff290 */ /* 0x000ff6000fffe03f */
[----:B------:R-:W-:Y:S01]  /*27320*/  @!UPT UIADD3 URZ, URZ, URZ, URZ ;  /* 0x0000003f3f3ff290 */ /* 0x000fe2000fffe03f */
[----:B------:R-:W-:Y:S01]  /*27330*/  STL.64 [R1+0x340], R24 ;  /* 0x0003401801007387 */ /* 0x000fe20000100a00 */
[----:B------:R0:W-:Y:S03]  /*27340*/  STL.64 [R1+0x348], R26 ;  /* 0x0003481a01007387 */ /* 0x0001e60000100a00 */
[----:B0-----:R-:W3:Y:S01]  /*27350*/  LDL.LU.64 R26, [R1+0x2d88] ;  /* 0x002d8800011a7983 */ /* 0x001ee20000300a00 */
[----:B------:R-:W2:Y:S02]  /*27360*/  LDL.LU.64 R24, [R1+0x2d80] ;  /* 0x002d800001187983 */ /* 0x000ea40000300a00 */
[----:B--2---:R-:W-:Y:S01]  /*27370*/  HMMA.16816.F32.BF16 R12, R12, R24, R8 ;  /* 0x000000180c0c723c */ /* 0x004fe20000041808 */
[----:B------:R-:W2:Y:S01]  /*27380*/  LDL.LU.64 R10, [R1+0x2d78] ;  /* 0x002d7800010a7983 */ /* 0x000ea20000300a00 */
[----:B------:R-:W2:Y:S11]  /*27390*/  LDL.LU.64 R8, [R1+0x2d70] ;  /* 0x002d700001087983 */ /* 0x000eb60000300a00 */
[----:B------:R-:W-:Y:S10]  /*273a0*/  @!UPT UIADD3 URZ, URZ, URZ, URZ ;  /* 0x0000003f3f3ff290 */ /* 0x000ff4000fffe03f */
[----:B------:R-:W-:Y:S01]  /*273b0*/  STL.64 [R1+0x310], R12 ;  /* 0x0003100c01007387 */ /* 0x000fe20000100a00 */
[----:B------:R0:W-:Y:S03]  /*273c0*/  STL.64 [R1+0x318], R14 ;  /* 0x0003180e01007387 */ /* 0x0001e60000100a00 */
[----:B0-----:R-:W2:Y:S01]  /*273d0*/  LDL.LU.64 R14, [R1+0x2d68] ;  /* 0x002d6800010e7983 */ /* 0x001ea20000300a00 */
[----:B------:R-:W2:Y:S02]  /*273e0*/  LDL.LU.64 R12, [R1+0x2d60] ;  /* 0x002d6000010c7983 */ /* 0x000ea40000300a00 */
[----:B------:R-:W-:Y:S02]  /*273f0*/  IMAD.MOV.U32 R16, RZ, RZ, R2 ;  /* 0x000000ffff107224 */ /* 0x000fe400078e0002 */
[----:B------:R-:W-:-:S07]  /*27400*/  IMAD.MOV.U32 R17, RZ, RZ, R0 ;  /* 0x000000ffff117224 */ /* 0x000fce00078e0000 */
[----:B--2---:R-:W-:Y:S11]  /*27410*/  HMMA.16816.F32.BF16 R8, R12, R16, R8 ;  /* 0x000000100c08723c */ /* 0x004ff60000041808 */
[----:B------:R-:W-:Y:S11]  /*27420*/  @!UPT UIADD3 URZ, URZ, URZ, URZ ;  /* 0x0000003f3f3ff290 */ /* 0x000ff6000fffe03f */
[----:B------:R-:W-:Y:S01]  /*27430*/  @!UPT UIADD3 URZ, URZ, URZ, URZ ;  /* 0x0000003f3f3ff290 */ /* 0x000fe2000fffe03f */
[----:B------:R-:W-:Y:S01]  /*27440*/  STL.64 [R1+0x300], R8 ;  /* 0x0003000801007387 */ /* 0x000fe20000100a00 */
[----:B------:R0:W-:Y:S03]  /*27450*/  STL.64 [R1+0x308], R10 ;  /* 0x0003080a01007387 */ /* 0x0001e60000100a00 */
[----:B0-----:R-:W2:Y:S01]  /*27460*/  LDL.LU.64 R10, [R1+0x2d58] ;  /* 0x002d5800010a7983 */ /* 0x001ea20000300a00 */
[----:B------:R-:W2:Y:S02]  /*27470*/  LDL.LU.64 R8, [R1+0x2d50] ;  /* 0x002d500001087983 */ /* 0x000ea40000300a00 */
[----:B------:R0:W-:Y:S02]  /*27480*/  STL.64 [R1+0x2d48], R16 ;  /* 0x002d481001007387 */ /* 0x0001e40000100a00 */
[----:B0-----:R-:W4:Y:S01]  /*27490*/  LDL.LU.64 R16, [R1+0x2f0] ;  /* 0x0002f00001107983 */ /* 0x001f220000300a00 */
[----:B------:R-:W4:Y:S02]  /*274a0*/  LDL.LU.64 R18, [R1+0x2f8] ;  /* 0x0002f80001127983 */ /* 0x000f240000300a00 */
[----:B------:R-:W-:-:S02]  /*274b0*/  IMAD.MOV.U32 R2, RZ, RZ, R4 ;  /* 0x000000ffff027224 */ /* 0x000fc400078e0004 */
[----:B------:R-:W-:Y:S01]  /*274c0*/  IMAD.MOV.U32 R0, RZ, RZ, R5 ;  /* 0x000000ffff007224 */ /* 0x000fe200078e0005 */
[C---:B----4-:R-:W-:Y:S08]  /*274d0*/  HMMA.16816.F32.BF16 R16, R12.reuse, R4, R16 ;  /* 0x000000040c10723c */ /* 0x050ff00000041810 */
[C---:B--2---:R-:W-:Y:S11]  /*274e0*/  HMMA.16816.F32.BF16 R4, R12.reuse, R20, R8 ;  /* 0x000000140c04723c */ /* 0x044ff60000041808 */
[----:B------:R-:W-:Y:S04]  /*274f0*/  @!UPT UIADD3 URZ, URZ, URZ, URZ ;  /* 0x0000003f3f3ff290 */ /* 0x000fe8000fffe03f */
[----:B------:R0:W-:Y:S01]  /*27500*/  STL.64 [R1+0x2f0], R16 ;  /* 0x0002f01001007387 */ /* 0x0001e20000100a00 */
[----:B------:R1:W-:Y:S03]  /*27510*/  STL.64 [R1+0x2f8], R18 ;  /* 0x0002f81201007387 */ /* 0x0003e60000100a00 */
[----:B0-----:R-:W2:Y:S01]  /*27520*/  LDL.LU.64 R16, [R1+0x260] ;  /* 0x0002600001107983 */ /* 0x001ea20000300a00 */
[----:B-1----:R-:W2:Y:S03]  /*27530*/  LDL.LU.64 R18, [R1+0x268] ;  /* 0x0002680001127983 */ /* 0x002ea60000300a00 */
[----:B------:R-:W-:Y:S02]  /*27540*/  STL.64 [R1+0x2e0], R4 ;  /* 0x0002e00401007387 */ /* 0x000fe40000100a00 */
[----:B------:R-:W-:Y:S01]  /*27550*/  STL.64 [R1+0x2e8], R6 ;  /* 0x0002e80601007387 */ /* 0x000fe20000100a00 */
[----:B------:R0:W-:Y:S04]  /*27560*/  STL.64 [R1+0x2d20], R20 ;  /* 0x002d201401007387 */ /* 0x0001e80000100a00 */
[----:B0-----:R-:W4:Y:S01]  /*27570*/  LDL.LU.64 R20, [R1+0x240] ;  /* 0x0002400001147983 */ /* 0x001f220000300a00 */
[----:B------:R-:W2:Y:S03]  /*27580*/  LDL.LU.64 R22, [R1+0x248] ;  /* 0x0002480001167983 */ /* 0x000ea60000300a00 */
[----:B--2---:R-:W-:Y:S01]  /*27590*/  STL.64 [R1+0x2d30], R22 ;  /* 0x002d301601007387 */ /* 0x004fe20000100a00 */
[----:B----4-:R0:W-:Y:S03]  /*275a0*/  STL.64 [R1+0x2d28], R20 ;  /* 0x002d281401007387 */ /* 0x0101e60000100a00 */
[----:B0-----:R-:W2:Y:S01]  /*275b0*/  LDL.LU.64 R20, [R1+0x250] ;  /* 0x0002500001147983 */ /* 0x001ea20000300a00 */
[----:B------:R-:W2:Y:S02]  /*275c0*/  LDL.LU.64 R22, [R1+0x258] ;  /* 0x0002580001167983 */ /* 0x000ea40000300a00 */
[----:B------:R-:W4:Y:S02]  /*275d0*/  LDL.LU.64 R8, [R1+0x500] ;  /* 0x0005000001087983 */ /* 0x000f240000300a00 */
[----:B------:R-:W2:Y:S01]  /*275e0*/  LDL.LU.64 R10, [R1+0x508] ;  /* 0x00050800010a7983 */ /* 0x000ea20000300a00 */
[----:B------:R-:W-:Y:S01]  /*275f0*/  HMMA.16816.F32.BF16 R12, R12, R24, R16 ;  /* 0x000000180c0c723c */ /* 0x000fe20000041810 */
[----:B--2---:R-:W-:Y:S01]  /*27600*/  STL.64 [R1+0x2d18], R10 ;  /* 0x002d180a01007387 */ /* 0x004fe20000100a00 */
[----:B----4-:R0:W-:Y:S03]  /*27610*/  STL.64 [R1+0x2d10], R8 ;  /* 0x002d100801007387 */ /* 0x0101e60000100a00 */
[----:B0-----:R-:W2:Y:S01]  /*27620*/  LDL.LU.64 R8, [R1+0x230] ;  /* 0x0002300001087983 */ /* 0x001ea20000300a00 */
[----:B------:R-:W2:Y:S02]  /*27630*/  LDL.LU.64 R10, [R1+0x238] ;  /* 0x00023800010a7983 */ /* 0x000ea40000300a00 */
[----:B------:R-:W4:Y:S02]  /*27640*/  LDL.LU.64 R4, [R1+0x370] ;  /* 0x0003700001047983 */ /* 0x000f240000300a00 */
[----:B------:R-:W2:Y:S02]  /*27650*/  LDL.LU.64 R6, [R1+0x378] ;  /* 0x0003780001067983 */ /* 0x000ea40000300a00 */
[----:B--2---:R-:W-:Y:S01]  /*27660*/  STL.64 [R1+0x2cd8], R6 ;  /* 0x002cd80601007387 */ /* 0x004fe20000100a00 */
[----:B----4-:R-:W-:Y:S02]  /*27670*/  STL.64 [R1+0x2cd0], R4 ;  /* 0x002cd00401007387 */ /* 0x010fe40000100a00 */
[----:B------:R-:W2:Y:S08]  /*27680*/  LDL.LU.64 R16, [R1+0x2d48] ;  /* 0x002d480001107983 */ /* 0x000eb00000300a00 */
[----:B------:R-:W-:Y:S01]  /*27690*/  STL.64 [R1+0x260], R12 ;  /* 0x0002600c01007387 */ /* 0x000fe20000100a00 */
[----:B------:R0:W-:Y:S04]  /*276a0*/  STL.64 [R1+0x268], R14 ;  /* 0x0002680e01007387 */ /* 0x0001e80000100a00 */
[----:B0-----:R-:W2:Y:S01]  /*276b0*/  LDL.LU.64 R14, [R1+0x2d40] ;  /* 0x002d4000010e7983 */ /* 0x001ea20000300a00 */
[----:B------:R-:W2:Y:S02]  /*276c0*/  LDL.LU.64 R12, [R1+0x2d38] ;  /* 0x002d3800010c7983 */ /* 0x000ea40000300a00 */
[C---:B--2---:R-:W-:Y:S01]  /*276d0*/  HMMA.16816.F32.BF16 R16, R12.reuse, R16, R20 ;  /* 0x000000100c10723c */ /* 0x044fe20000041814 */
[----:B------:R-:W2:Y:S01]  /*276e0*/  LDL.LU.64 R22, [R1+0x2d30] ;  /* 0x002d300001167983 */ /* 0x000ea20000300a00 */
[----:B------:R-:W2:Y:S11]  /*276f0*/  LDL.LU.64 R20, [R1+0x2d28] ;  /* 0x002d280001147983 */ /* 0x000eb60000300a00 */
[----:B------:R-:W-:Y:S10]  /*27700*/  @!UPT UIADD3 URZ, URZ, URZ, URZ ;  /* 0x0000003f3f3ff290 */ /* 0x000ff4000fffe03f */
[----:B------:R0:W-:Y:S01]  /*27710*/  STL.64 [R1+0x250], R16 ;  /* 0x0002501001007387 */ /* 0x0001e20000100a00 */
[----:B------:R1:W-:Y:S03]  /*27720*/  STL.64 [R1+0x258], R18 ;  /* 0x0002581201007387 */ /* 0x0003e60000100a00 */
[----:B0-----:R-:W4:Y:S01]  /*27730*/  LDL.LU.64 R16, [R1+0x360] ;  /* 0x0003600001107983 */ /* 0x001f220000300a00 */
[----:B-1----:R-:W2:Y:S02]  /*27740*/  LDL.LU.64 R18, [R1+0x368] ;  /* 0x0003680001127983 */ /* 0x002ea40000300a00 */
[----:B------:R-:W-:Y:S02]  /*27750*/  IMAD.MOV.U32 R4, RZ, RZ, R2 ;  /* 0x000000ffff047224 */ /* 0x000fe400078e0002 */
[----:B------:R-:W-:Y:S01]  /*27760*/  IMAD.MOV.U32 R5, RZ, RZ, R0 ;  /* 0x000000ffff057224 */ /* 0x000fe200078e0000 */
[----:B--2---:R-:W-:Y:S01]  /*27770*/  STL.64 [R1+0x2ce8], R18 ;  /* 0x002ce81201007387 */ /* 0x004fe20000100a00 */
[----:B----4-:R0:W-:Y:S03]  /*27780*/  STL.64 [R1+0x2ce0], R16 ;  /* 0x002ce01001007387 */ /* 0x0101e60000100a00 */
[----:B0-----:R-:W2:Y:S01]  /*27790*/  LDL.LU.64 R16, [R1+0x330] ;  /* 0x0003300001107983 */ /* 0x001ea20000300a00 */
[----:B------:R-:W4:Y:S01]  /*277a0*/  LDL.LU.64 R18, [R1+0x338] ;  /* 0x0003380001127983 */ /* 0x000f220000300a00 */
[C---:B------:R-:W-:Y:S02]  /*277b0*/  HMMA.16816.F32.BF16 R20, R12.reuse, R4, R20 ;  /* 0x000000040c14723c */ /* 0x040fe40000041814 */
[----:B----4-:R-:W-:Y:S01]  /*277c0*/  STL.64 [R1+0x2cf8], R18 ;  /* 0x002cf81201007387 */ /* 0x010fe20000100a00 */
[----:B--2---:R0:W-:Y:S03]  /*277d0*/  STL.64 [R1+0x2cf0], R16 ;  /* 0x002cf01001007387 */ /* 0x0041e60000100a00 */
[----:B0-----:R-:W2:Y:S11]  /*277e0*/  LDL.64 R16, [R1+0x10] ;  /* 0x0000100001107983 */ /* 0x001eb60000100a00 */
[----:B------:R-:W-:Y:S06]  /*277f0*/  @!UPT UIADD3 URZ, URZ, URZ, URZ ;  /* 0x0000003f3f3ff290 */ /* 0x000fec000fffe03f */
        /* <DEDUP_REMOVED lines=8> */
[----:B0-----:R-:W4:Y:S01]  /*27880*/  LDL.LU.64 R10, [R1+0x2d18] ;  /* 0x002d1800010a7983 */ /* 0x001f220000300a00 */
[----:B------:R-:W4:Y:S02]  /*27890*/  LDL.LU.64 R8, [R1+0x2d10] ;  /* 0x002d100001087983 */ /* 0x000f240000300a00 */
[----:B----4-:R-:W-:Y:S01]  /*278a0*/  HMMA.16816.F32.BF16 R8, R12, R24, R8 ;  /* 0x000000180c08723c */ /* 0x010fe20000041808 */
[----:B------:R-:W2:Y:S01]  /*278b0*/  LDL.LU.64 R12, [R1+0x2d0] ;  /* 0x0002d000010c7983 */ /* 0x000ea20000300a00 */
[----:B------:R-:W2:Y:S11]  /*278c0*/  LDL.LU.64 R14, [R1+0x2d8] ;  /* 0x0002d800010e7983 */ /* 0x000eb60000300a00 */
[----:B------:R-:W-:Y:S10]  /*278d0*/  @!UPT UIADD3 URZ, URZ, URZ, URZ ;  /* 0x0000003f3f3ff290 */ /* 0x000ff4000fffe03f */
[----:B------:R-:W-:Y:S01]  /*278e0*/  STL.64 [R1+0x200], R8 ;  /* 0x0002000801007387 */ /* 0x000fe20000100a00 */
[----:B------:R-:W-:Y:S02]  /*278f0*/  STL.64 [R1+0x208], R10 ;  /* 0x0002080a01007387 */ /* 0x000fe40000100a00 */
[----:B------:R-:W0:Y:S04]  /*27900*/  LDSM.16.MT88.4 R8, [R3+0x300] ;  /* 0x000300000308783b */ /* 0x000e280000004200 */
[----:B0-----:R-:W-:Y:S02]  /*27910*/  IMAD.MOV.U32 R2, RZ, RZ, R10 ;  /* 0x000000ffff027224 */ /* 0x001fe400078e000a */
[----:B------:R-:W-:Y:S02]  /*27920*/  IMAD.MOV.U32 R0, RZ, RZ, R11 ;  /* 0x000000ffff007224 */ /* 0x000fe400078e000b */
[----:B------:R-:W-:-:S02]  /*27930*/  IMAD.MOV.U32 R29, RZ, RZ, R8 ;  /* 0x000000ffff1d7224 */ /* 0x000fc400078e0008 */
[----:B------:R-:W-:Y:S01]  /*27940*/  IMAD.MOV.U32 R28, RZ, RZ, R9 ;  /* 0x000000ffff1c7224 */ /* 0x000fe200078e0009 */
[----:B------:R-:W2:Y:S01]  /*27950*/  LDL.LU.64 R10, [R1+0x2d08] ;  /* 0x002d0800010a7983 */ /* 0x000ea20000300a00 */
[----:B------:R-:W2:Y:S02]  /*27960*/  LDL.LU.64 R8, [R1+0x2d00] ;  /* 0x002d000001087983 */ /* 0x000ea40000300a00 */
[C---:B--2---:R-:W-:Y:S11]  /*27970*/  HMMA.16816.F32.BF16 R12, R8.reuse, R16, R12 ;  /* 0x00000010080c723c */ /* 0x044ff6000004180c */
[----:B------:R-:W-:Y:S11]  /*27980*/  @!UPT UIADD3 URZ, URZ, URZ, URZ ;  /* 0x0000003f3f3ff290 */ /* 0x000ff6000fffe03f */
[----:B------:R-:W-:Y:S01]  /*27990*/  @!UPT UIADD3 URZ, URZ, URZ, URZ ;  /* 0x0000003f3f3ff290 */ /* 0x000fe2000fffe03f */
[----:B------:R0:W-:Y:S01]  /*279a0*/  STL.64 [R1+0x2d0], R12 ;  /* 0x0002d00c01007387 */ /* 0x0001e20000100a00 */
[----:B------:R-:W-:Y:S02]  /*279b0*/  STL.64 [R1+0x2d8], R14 ;  /* 0x0002d80e01007387 */ /* 0x000fe40000100a00 */
[----:B------:R-:W2:Y:S02]  /*279c0*/  LDL.LU.64 R18, [R1+0x2cf8] ;  /* 0x002cf80001127983 */ /* 0x000ea40000300a00 */
[----:B0-----:R-:W-:Y:S02]  /*279d0*/  IMAD.MOV.U32 R13, RZ, RZ, R16 ;  /* 0x000000ffff0d7224 */ /* 0x001fe400078e0010 */
[----:B------:R-:W-:Y:S02]  /*279e0*/  IMAD.MOV.U32 R12, RZ, RZ, R17 ;  /* 0x000000ffff0c7224 */ /* 0x000fe400078e0011 */
[----:B------:R-:W2:Y:S02]  /*279f0*/  LDL.LU.64 R16, [R1+0x2cf0] ;  /* 0x002cf00001107983 */ /* 0x000ea40000300a00 */
[C---:B--2---:R-:W-:Y:S02]  /*27a00*/  HMMA.16816.F32.BF16 R4, R8.reuse, R4, R16 ;  /* 0x000000040804723c */ /* 0x044fe40000041810 */
[----:B------:R-:W2:Y:S01]  /*27a10*/  LDL.LU.64 R18, [R1+0x2ce8] ;  /* 0x002ce80001127983 */ /* 0x000ea20000300a00 */
[----:B------:R-:W2:Y:S11]  /*27a20*/  LDL.LU.64 R16, [R1+0x2ce0] ;  /* 0x002ce00001107983 */ /* 0x000eb60000300a00 */
[----:B------:R-:W-:Y:S09]  /*27a30*/  @!UPT UIADD3 URZ, URZ, URZ, URZ ;  /* 0x0000003f3f3ff290 */ /* 0x000ff2000fffe03f */
[----:B------:R-:W-:Y:S01]  /*27a40*/  STL.64 [R1+0x330], R4 ;  /* 0x0003300401007387 */ /* 0x000fe20000100a00 */
[----:B------:R0:W-:Y:S03]  /*27a50*/  STL.64 [R1+0x338], R6 ;  /* 0x0003380601007387 */ /* 0x0001e60000100a00 */
[----:B0-----:R-:W4:Y:S01]  /*27a60*/  LDL.LU.64 R6, [R1+0x2cd8] ;  /* 0x002cd80001067983 */ /* 0x001f220000300a00 */
        /* <DEDUP_REMOVED lines=9> */
[----:B0-----:R-:W3:Y:S01]  /*27b00*/  LDL.LU.64 R20, [R1] ;  /* 0x0000000001147983 */ /* 0x001ee20000300a00 */
[----:B--2---:R-:W-:Y:S03]  /*27b10*/  HMMA.16816.F32.BF16 R8, R8, R24, R16 ;  /* 0x000000180808723c */ /* 0x004fe60000041810 */
[----:B---3--:R0:W-:Y:S04]  /*27b20*/  STL.64 [R1+0x2cb0], R20 ;  /* 0x002cb01401007387 */ /* 0x0081e80000100a00 */
[----:B0-----:R-:W4:Y:S01]  /*27b30*/  LDL.LU.64 R20, [R1+0x470] ;  /* 0x0004700001147983 */ /* 0x001f220000300a00 */
[----:B------:R-:W4:Y:S11]  /*27b40*/  LDL.LU.64 R22, [R1+0x478] ;  /* 0x0004780001167983 */ /* 0x000f360000300a00 */
[----:B------:R-:W-:Y:S04]  /*27b50*/  @!UPT UIADD3 URZ, URZ, URZ, URZ ;  /* 0x0000003f3f3ff290 */ /* 0x000fe8000fffe03f */
[----:B------:R0:W-:Y:S02]  /*27b60*/  STL.64 [R1+0x360], R8 ;  /* 0x0003600801007387 */ /* 0x0001e40000100a00 */
[----:B0-----:R-:W-:Y:S02]  /*27b70*/  IMAD.MOV.U32 R8, RZ, RZ, R13 ;  /* 0x000000ffff087224 */ /* 0x001fe400078e000d */
[----:B------:R-:W-:Y:S02]  /*27b80*/  IMAD.MOV.U32 R9, RZ, RZ, R12 ;  /* 0x000000ffff097224 */ /* 0x000fe400078e000c */
[----:B------:R-:W0:Y:S04]  /*27b90*/  LDSM.16.MT88.4 R12, [R3+0x380] ;  /* 0x00038000030c783b */ /* 0x000e280000004200 */
[----:B------:R-:W-:Y:S01]  /*27ba0*/  STL.64 [R1+0x368], R10 ;  /* 0x0003680a01007387 */ /* 0x000fe20000100a00 */
[----:B------:R-:W-:Y:S02]  /*27bb0*/  STL.64 [R1+0x2ca8], R26 ;  /* 0x002ca81a01007387 */ /* 0x000fe40000100a00 */
[----:B------:R1:W-:Y:S02]  /*27bc0*/  STL.64 [R1+0x2ca0], R24 ;  /* 0x002ca01801007387 */ /* 0x0003e40000100a00 */
[----:B-1----:R-:W2:Y:S01]  /*27bd0*/  LDL.LU.64 R24, [R1+0x460] ;  /* 0x0004600001187983 */ /* 0x002ea20000300a00 */
[----:B------:R-:W2:Y:S02]  /*27be0*/  LDL.LU.64 R26, [R1+0x468] ;  /* 0x00046800011a7983 */ /* 0x000ea40000300a00 */
[----:B------:R-:W3:Y:S02]  /*27bf0*/  LDL.LU.64 R16, [R1+0x3c0] ;  /* 0x0003c00001107983 */ /* 0x000ee40000300a00 */
[----:B------:R-:W3:Y:S01]  /*27c00*/  LDL.LU.64 R18, [R1+0x3c8] ;  /* 0x0003c80001127983 */ /* 0x000ee20000300a00 */
[----:B------:R-:W2:Y:S04]  /*27c10*/  LDL.LU R3, [R1+0x2cb8] ;  /* 0x002cb80001037983 */ /* 0x000ea80000300800 */
[----:B0-----:R0:W-:Y:S01]  /*27c20*/  STL.64 [R1+0x2c30], R14 ;  /* 0x002c300e01007387 */ /* 0x0011e20000100a00 */
[----:B------:R1:W-:Y:S02]  /*27c30*/  STL.64 [R1+0x2c28], R12 ;  /* 0x002c280c01007387 */ /* 0x0003e40000100a00 */
[----:B0-----:R-:W-:-:S02]  /*27c40*/  IMAD.MOV.U32 R14, RZ, RZ, R2 ;  /* 0x000000ffff0e7224 */ /* 0x001fc400078e0002 */
[----:B------:R-:W-:Y:S02]  /*27c50*/  IMAD.MOV.U32 R15, RZ, RZ, R0 ;  /* 0x000000ffff0f7224 */ /* 0x000fe400078e0000 */
[----:B-1----:R-:W-:Y:S02]  /*27c60*/  IMAD.MOV.U32 R12, RZ, RZ, R29 ;  /* 0x000000ffff0c7224 */ /* 0x002fe400078e001d */
[----:B------:R-:W-:Y:S01]  /*27c70*/  IMAD.MOV.U32 R13, RZ, RZ, R28 ;  /* 0x000000ffff0d7224 */ /* 0x000fe200078e001c */
[----:B------:R-:W-:Y:S04]  /*27c80*/  STL.64 [R1+0x2c68], R14 ;  /* 0x002c680e01007387 */ /* 0x000fe80000100a00 */
        /* <DEDUP_REMOVED lines=16> */
[----:B------:R-:W4:Y:S02]  /*27d90*/  LDL.LU.64 R24, [R1+0x2ca0] ;  /* 0x002ca00001187983 */ /* 0x000f240000300a00 */
[----:B------:R-:W3:Y:S02]  /*27da0*/  LDL.LU.64 R20, [R1+0x2c98] ;  /* 0x002c980001147983 */ /* 0x000ee40000300a00 */
[C---:B---3--:R-:W-:Y:S11]  /*27db0*/  HMMA.16816.F32.BF16 R16, R4.reuse, R20, R16 ;  /* 0x000000140410723c */ /* 0x048ff60000041810 */
[----:B------:R-:W-:Y:S11]  /*27dc0*/  @!UPT UIADD3 URZ, URZ, URZ, URZ ;  /* 0x0000003f3f3ff290 */ /* 0x000ff6000fffe03f */
[----:B------:R-:W-:Y:S01]  /*27dd0*/  @!UPT UIADD3 URZ, URZ, URZ, URZ ;  /* 0x0000003f3f3ff290 */ /* 0x000fe2000fffe03f */
[----:B------:R-:W-:Y:S01]  /*27de0*/  STL.64 [R1+0x3c0], R16 ;  /* 0x0003c01001007387 */ /* 0x000fe20000100a00 */
[----:B------:R0:W-:Y:S03]  /*27df0*/  STL.64 [R1+0x3c8], R18 ;  /* 0x0003c81201007387 */ /* 0x0001e60000100a00 */
[----:B0-----:R-:W3:Y:S01]  /*27e00*/  LDL.LU.64 R18, [R1+0x2c90] ;  /* 0x002c900001127983 */ /* 0x001ee20000300a00 */
[----:B------:R-:W3:Y:S02]  /*27e10*/  LDL.LU.64 R16, [R1+0x2c88] ;  /* 0x002c880001107983 */ /* 0x000ee40000300a00 */
[----:B------:R0:W-:Y:S02]  /*27e20*/  STL.64 [R1+0x2c80], R20 ;  /* 0x002c801401007387 */ /* 0x0001e40000100a00 */
[----:B0-----:R-:W4:Y:S01]  /*27e30*/  LDL.LU.64 R20, [R1+0x450] ;  /* 0x0004500001147983 */ /* 0x001f220000300a00 */
[----:B------:R-:W4:Y:S02]  /*27e40*/  LDL.LU.64 R22, [R1+0x458] ;  /* 0x0004580001167983 */ /* 0x000f240000300a00 */
[----:B----4-:R-:W-:Y:S01]  /*27e50*/  HMMA.16816.F32.BF16 R4, R4, R24, R20 ;  /* 0x000000180404723c */ /* 0x010fe20000041814 */
[----:B------:R-:W4:Y:S01]  /*27e60*/  LDL.LU.64 R20, [R1+0x3f0] ;  /* 0x0003f00001147983 */ /* 0x000f220000300a00 */
[----:B------:R-:W4:Y:S11]  /*27e70*/  LDL.LU.64 R22, [R1+0x3f8] ;  /* 0x0003f80001167983 */ /* 0x000f360000300a00 */
[----:B------:R-:W-:Y:S10]  /*27e80*/  @!UPT UIADD3 URZ, URZ, URZ, URZ ;  /* 0x0000003f3f3ff290 */ /* 0x000ff4000fffe03f */
[----:B------:R-:W-:Y:S01]  /*27e90*/  STL.64 [R1+0x3b0], R4 ;  /* 0x0003b00401007387 */ /* 0x000fe20000100a00 */
[----:B------:R3:W-:Y:S02]  /*27ea0*/  STL.64 [R1+0x3b8], R6 ;  /* 0x0003b80601007387 */ /* 0x0007e40000100a00 */
[----:B---3--:R-:W-:Y:S01]  /*27eb0*/  HMMA.16816.F32.BF16 R4, R16, R8, R12 ;  /* 0x000000081004723c */ /* 0x008fe2000004180c */
[----:B------:R-:W0:Y:S04]  /*27ec0*/  LDSM.16.MT88.4 R8, [R3+0x4000] ;  /* 0x004000000308783b */ /* 0x000e280000004200 */
[----:B--2---:R-:W-:Y:S01]  /*27ed0*/  STL.64 [R1+0x2c78], R26 ;  /* 0x002c781a01007387 */ /* 0x004fe20000100a00 */
[----:B------:R1:W-:Y:S03]  /*27ee0*/  STL.64 [R1+0x2c70], R24 ;  /* 0x002c701801007387 */ /* 0x0003e60000100a00 */
[----:B-1----:R-:W2:Y:S01]  /*27ef0*/  LDL.LU.64 R24, [R1+0x420] ;  /* 0x0004200001187983 */ /* 0x002ea20000300a00 */
[----:B------:R-:W2:Y:S11]  /*27f00*/  LDL.LU.64 R26, [R1+0x428] ;  /* 0x00042800011a7983 */ /* 0x000eb60000300a00 */
[----:B------:R-:W-:Y:S02]  /*27f10*/  @!UPT UIADD3 URZ, URZ, URZ, URZ ;  /* 0x0000003f3f3ff290 */ /* 0x000fe4000fffe03f */
[----:B------:R-:W-:Y:S01]  /*27f20*/  STL.64 [R1+0x3e0], R4 ;  /* 0x0003e00401007387 */ /* 0x000fe20000100a00 */
[----:B------:R-:W-:Y:S02]  /*27f30*/  STL.64 [R1+0x3e8], R6 ;  /* 0x0003e80601007387 */ /* 0x000fe40000100a00 */
[----:B------:R-:W1:Y:S04]  /*27f40*/  LDSM.16.MT88.4 R4, [R3+0x4080] ;  /* 0x004080000304783b */ /* 0x000e680000004200 */
[----:B------:R-:W3:Y:S01]  /*27f50*/  LDL.LU.64 R12, [R1+0x430] ;  /* 0x00043000010c7983 */ /* 0x000ee20000300a00 */
[----:B------:R-:W3:Y:S04]  /*27f60*/  LDL.LU.64 R14, [R1+0x438] ;  /* 0x00043800010e7983 */ /* 0x000ee80000300a00 */
[----:B0-----:R-:W-:Y:S01]  /*27f70*/  STL.64 [R1+0x2c00], R10 ;  /* 0x002c000a01007387 */ /* 0x001fe20000100a00 */
[----:B------:R0:W-:Y:S02]  /*27f80*/  STL.64 [R1+0x2bf8], R8 ;  /* 0x002bf80801007387 */ /* 0x0001e40000100a00 */
[----:B0-----:R-:W-:-:S02]  /*27f90*/  IMAD.MOV.U32 R8, RZ, RZ, R2 ;  /* 0x000000ffff087224 */ /* 0x001fc400078e0002 */
[----:B------:R-:W-:Y:S01]  /*27fa0*/  IMAD.MOV.U32 R9, RZ, RZ, R0 ;  /* 0x000000ffff097224 */ /* 0x000fe200078e0000 */
[----:B-1----:R-:W-:Y:S01]  /*27fb0*/  STL.64 [R1+0x2bb8], R6 ;  /* 0x002bb80601007387 */ /* 0x002fe20000100a00 */
[----:B------:R0:W-:Y:S03]  /*27fc0*/  STL.64 [R1+0x2bb0], R4 ;  /* 0x002bb00401007387 */ /* 0x0001e60000100a00 */
[----:B0-----:R-:W2:Y:S01]  /*27fd0*/  LDL.LU.64 R4, [R1+0x400] ;  /* 0x0004000001047983 */ /* 0x001ea20000300a00 */
[----:B------:R-:W2:Y:S01]  /*27fe0*/  LDL.LU.64 R6, [R1+0x408] ;  /* 0x0004080001067983 */ /* 0x000ea20000300a00 */
[C---:B----4-:R-:W-:Y:S11]  /*27ff0*/  HMMA.16816.F32.BF16 R20, R16.reuse, R8, R20 ;  /* 0x000000081014723c */ /* 0x050ff60000041814 */
[----:B------:R-:W-:Y:S11]  /*28000*/  @!UPT UIADD3 URZ, URZ, URZ, URZ ;  /* 0x0000003f3f3ff290 */ /* 0x000ff6000fffe03f */
[----:B------:R-:W-:Y:S01]  /*28010*/  @!UPT UIADD3 URZ, URZ, URZ, URZ ;  /* 0x0000003f3f3ff290 */ /* 0x000fe2000fffe03f */
[----:B------:R-:W-:Y:S01]  /*28020*/  STL.64 [R1+0x3f0], R20 ;  /* 0x0003f01401007387 */ /* 0x000fe20000100a00 */
[----:B------:R-:W-:Y:S02]  /*28030*/  STL.64 [R1+0x3f8], R22 ;  /* 0x0003f81601007387 */ /* 0x000fe40000100a00 */
[----:B------:R-:W0:Y:S02]  /*28040*/  LDSM.16.MT88.4 R20, [R3+0x4100] ;  /* 0x004100000314783b */ /* 0x000e240000004200 */
[----:B0-----:R0:W-:Y:S04]  /*28050*/  STL.64 [R1+0x20], R20 ;  /* 0x0000201401007387 */ /* 0x0011e80000100a00 */
[----:B0-----:R-:W2:Y:S02]  /*28060*/  LDL.LU.64 R20, [R1+0x2c80] ;  /* 0x002c800001147983 */ /* 0x001ea40000300a00 */
[C---:B--2---:R-:W-:Y:S11]  /*28070*/  HMMA.16816.F32.BF16 R24, R16.reuse, R20, R24 ;  /* 0x000000141018723c */ /* 0x044ff60000041818 */
[----:B------:R-:W-:Y:S11]  /*28080*/  @!UPT UIADD3 URZ, URZ, URZ, URZ ;  /* 0x0000003f3f3ff290 */ /* 0x000ff6000fffe03f */
[----:B------:R-:W-:Y:S01]  /*28090*/  @!UPT UIADD3 URZ, URZ, URZ, URZ ;  /* 0x0000003f3f3ff290 */ /* 0x000fe2000fffe03f */
[----:B------:R-:W-:Y:S01]  /*280a0*/  STL [R1+0x424], R25 ;  /* 0x0004241901007387 */ /* 0x000fe20000100800 */
[----:B------:R0:W-:Y:S02]  /*280b0*/  STL.64 [R1+0x428], R26 ;  /* 0x0004281a01007387 */ /* 0x0001e40000100a00 */
[----:B------:R-:W-:Y:S01]  /*280c0*/  IMAD.MOV.U32 R29, RZ, RZ, R24 ;  /* 0x000000ffff1d7224 */ /* 0x000fe200078e0018 */
[----:B0-----:R-:W2:Y:S01]  /*280d0*/  LDL.LU.64 R26, [R1+0x2c78] ;  /* 0x002c7800011a7983 */ /* 0x001ea20000300a00 */
[----:B------:R-:W3:Y:S03]  /*280e0*/  LDL.LU.64 R24, [R1+0x2c70] ;  /* 0x002c700001187983 */ /* 0x000ee60000300a00 */
[----:B------:R-:W-:Y:S01]  /*280f0*/  STL [R1+0x2a40], R29 ;  /* 0x002a401d01007387 */ /* 0x000fe20000100800 */
[----:B---3--:R-:W-:Y:S01]  /*28100*/  HMMA.16816.F32.BF16 R16, R16, R24, R12 ;  /* 0x000000181010723c */ /* 0x008fe2000004180c */
[----:B------:R-:W3:Y:S01]  /*28110*/  LDL.LU.64 R14, [R1+0x2c68] ;  /* 0x002c6800010e7983 */ /* 0x000ee20000300a00 */
[----:B------:R-:W3:Y:S11]  /*28120*/  LDL.LU.64 R12, [R1+0x2c60] ;  /* 0x002c6000010c7983 */ /* 0x000ef60000300a00 */
[----:B------:R-:W-:Y:S10]  /*28130*/  @!UPT UIADD3 URZ, URZ, URZ, URZ ;  /* 0x0000003f3f3ff290 */ /* 0x000ff4000fffe03f */
[----:B------:R0:W-:Y:S01]  /*28140*/  STL.64 [R1+0x430], R16 ;  /* 0x0004301001007387 */ /* 0x0001e20000100a00 */
[----:B------:R-:W-:Y:S03]  /*28150*/  STL.64 [R1+0x438], R18 ;  /* 0x0004381201007387 */ /* 0x000fe60000100a00 */
[----:B0-----:R-:W4:Y:S01]  /*28160*/  LDL.LU.64 R16, [R1+0x10] ;  /* 0x0000100001107983 */ /* 0x001f220000300a00 */
[----:B--2---:R-:W-:Y:S02]  /*28170*/  STL.64 [R1+0x2c48], R26 ;  /* 0x002c481a01007387 */ /* 0x004fe40000100a00 */
[----:B------:R0:W-:Y:S02]  /*28180*/  STL.64 [R1+0x2c40], R24 ;  /* 0x002c401801007387 */ /* 0x0001e40000100a00 */
[----:B0-----:R-:W2:Y:S01]  /*28190*/  LDL.LU.64 R24, [R1+0x440] ;  /* 0x0004400001187983 */ /* 0x001ea20000300a00 */
[----:B------:R-:W2:Y:S02]  /*281a0*/  LDL.LU.64 R26, [R1+0x448] ;  /* 0x00044800011a7983 */ /* 0x000ea40000300a00 */
[----:B------:R-:W-:Y:S01]  /*281b0*/  IMAD.MOV.U32 R28, RZ, RZ, R22 ;  /* 0x000000ffff1c7224 */ /* 0x000fe200078e0016 */
[----:B---3--:R-:W-:Y:S01]  /*281c0*/  HMMA.16816.F32.BF16 R4, R12, R8, R4 ;  /* 0x000000080c04723c */ /* 0x008fe20000041804 */
[----:B----4-:R-:W-:-:S02]  /*281d0*/  IMAD.MOV.U32 R22, RZ, RZ, R16 ;  /* 0x000000ffff167224 */ /* 0x010fc400078e0010 */
[----:B------:R-:W-:-:S05]  /*281e0*/  IMAD.MOV.U32 R29, RZ, RZ, R17 ;  /* 0x000000ffff1d7224 */ /* 0x000fca00078e0011 */
[----:B--2---:R-:W-:Y:S01]  /*281f0*/  HMMA.16816.F32.BF16 R24, R12, R16, R24 ;  /* 0x000000100c18723c */ /* 0x004fe20000041818 */
[----:B------:R-:W0:Y:S11]  /*28200*/  LDSM.16.MT88.4 R16, [R3+0x4180] ;  /* 0x004180000310783b */ /* 0x000e360000004200 */
[----:B------:R-:W-:Y:S04]  /*28210*/  @!UPT UIADD3 URZ, URZ, URZ, URZ ;  /* 0x0000003f3f3ff290 */ /* 0x000fe8000fffe03f */
[----:B------:R-:W-:Y:S02]  /*28220*/  IMAD.MOV.U32 R0, RZ, RZ, R7 ;  /* 0x000000ffff007224 */ /* 0x000fe400078e0007 */
[----:B------:R-:W-:-:S05]  /*28230*/  IMAD.MOV.U32 R2, RZ, RZ, R6 ;  /* 0x000000ffff027224 */ /* 0x000fca00078e0006 */
[----:B------:R1:W-:Y:S01]  /*28240*/  STL.64 [R1+0x440], R24 ;  /* 0x0004401801007387 */ /* 0x0003e20000100a00 */
[----:B------:R2:W-:Y:S02]  /*28250*/  STL.64 [R1+0x448], R26 ;  /* 0x0004481a01007387 */ /* 0x0005e40000100a00 */
[----:B------:R-:W-:Y:S01]  /*28260*/  STL.64 [R1+0x480], R4 ;  /* 0x0004800401007387 */ /* 0x000fe20000100a00 */
[----:B-1----:R-:W3:Y:S01]  /*28270*/  LDL.LU.64 R24, [R1+0x410] ;  /* 0x0004100001187983 */ /* 0x002ee20000300a00 */
[----:B--2---:R-:W3:Y:S02]  /*28280*/  LDL.LU.64 R26, [R1+0x418] ;  /* 0x00041800011a7983 */ /* 0x004ee40000300a00 */
[----:B------:R1:W-:Y:S02]  /*28290*/  STL.64 [R1+0x2c38], R8 ;  /* 0x002c380801007387 */ /* 0x0003e40000100a00 */
[----:B-1----:R-:W2:Y:S01]  /*282a0*/  LDL.LU.64 R8, [R1+0x3d0] ;  /* 0x0003d00001087983 */ /* 0x002ea20000300a00 */
[----:B------:R-:W2:Y:S02]  /*282b0*/  LDL.LU.64 R10, [R1+0x3d8] ;  /* 0x0003d800010a7983 */ /* 0x000ea40000300a00 */
[----:B------:R-:W4:Y:S02]  /*282c0*/  LDL.LU.64 R4, [R1+0x1c0] ;  /* 0x0001c00001047983 */ /* 0x000f240000300a00 */
[----:B------:R-:W4:Y:S01]  /*282d0*/  LDL.LU.64 R6, [R1+0x1c8] ;  /* 0x0001c80001067983 */ /* 0x000f220000300a00 */
[----:B------:R-:W-:Y:S01]  /*282e0*/  STL [R1+0x2a48], R0 ;  /* 0x002a480001007387 */ /* 0x000fe20000100800 */
[----:B------:R-:W-:Y:S02]  /*282f0*/  STL [R1+0x2a44], R2 ;  /* 0x002a440201007387 */ /* 0x000fe40000100800 */
[----:B0-----:R-:W-:Y:S02]  /*28300*/  STL.64 [R1+0x2b50], R18 ;  /* 0x002b501201007387 */ /* 0x001fe40000100a00 */
[----:B------:R0:W-:Y:S02]  /*28310*/  STL.64 [R1+0x2b48], R16 ;  /* 0x002b481001007387 */ /* 0x0001e40000100a00 */
[----:B0-----:R-:W2:Y:S01]  /*28320*/  LDL.LU R16, [R1+0x20] ;  /* 0x0000200001107983 */ /* 0x001ea20000300800 */
[----:B------:R-:W2:Y:S02]  /*28330*/  LDL.LU R17, [R1+0x24] ;  /* 0x0000240001117983 */ /* 0x000ea40000300800 */
[----:B------:R-:W-:-:S02]  /*28340*/  IMAD.MOV.U32 R18, RZ, RZ, R28 ;  /* 0x000000ffff127224 */ /* 0x000fc400078e001c */
[----:B------:R-:W-:Y:S01]  /*28350*/  IMAD.MOV.U32 R19, RZ, RZ, R23 ;  /* 0x000000ffff137224 */ /* 0x000fe200078e0017 */
[----:B------:R-:W4:Y:S01]  /*28360*/  LDL.LU R28, [R1+0x2c58] ;  /* 0x002c5800011c7983 */ /* 0x000f220000300800 */
[----:B------:R-:W4:Y:S03]  /*28370*/  LDL.LU R23, [R1+0x2c54] ;  /* 0x002c540001177983 */ /* 0x000f260000300800 */
[----:B------:R-:W-:Y:S01]  /*28380*/  STL.64 [R1+0x2b80], R18 ;  /* 0x002b801201007387 */ /* 0x000fe20000100a00 */
[----:B---3--:R-:W-:Y:S03]  /*28390*/  HMMA.16816.F32.BF16 R24, R12, R20, R24 ;  /* 0x000000140c18723c */ /* 0x008fe60000041818 */
[----:B--2---:R0:W-:Y:S02]  /*283a0*/  STL.64 [R1+0x2b78], R16 ;  /* 0x002b781001007387 */ /* 0x0041e40000100a00 */
[----:B0-----:R-:W-:-:S02]  /*283b0*/  IMAD.MOV.U32 R16, RZ, RZ, R22 ;  /* 0x000000ffff107224 */ /* 0x001fc400078e0016 */
[----:B------:R-:W2:Y:S11]  /*283c0*/  LDL.LU R22, [R1+0x2c50] ;  /* 0x002c500001167983 */ /* 0x000eb60000300800 */
[----:B------:R-:W-:Y:S05]  /*283d0*/  @!UPT UIADD3 URZ, URZ, URZ, URZ ;  /* 0x0000003f3f3ff290 */ /* 0x000fea000fffe03f */
[----:B------:R-:W-:Y:S02]  /*283e0*/  STL.64 [R1+0x4b0], R24 ;  /* 0x0004b01801007387 */ /* 0x000fe40000100a00 */
[----:B------:R0:W-:Y:S02]  /*283f0*/  STL.64 [R1+0x4b8], R26 ;  /* 0x0004b81a01007387 */ /* 0x0001e40000100a00 */
[----:B0-----:R-:W3:Y:S01]  /*28400*/  LDL.LU.64 R26, [R1+0x2c48] ;  /* 0x002c4800011a7983 */ /* 0x001ee20000300a00 */
[----:B------:R-:W2:Y:S02]  /*28410*/  LDL.LU.64 R24, [R1+0x2c40] ;  /* 0x002c400001187983 */ /* 0x000ea40000300a00 */
[----:B--2---:R-:W-:Y:S01]  /*28420*/  HMMA.16816.F32.BF16 R12, R12, R24, R8 ;  /* 0x000000180c0c723c */ /* 0x004fe20000041808 */
[----:B------:R-:W4:Y:S11]  /*28430*/  LDL.LU.64 R8, [R1+0x2c38] ;  /* 0x002c380001087983 */ /* 0x000f360000300a00 */
[----:B------:R-:W-:Y:S11]  /*28440*/  @!UPT UIADD3 URZ, URZ, URZ, URZ ;  /* 0x0000003f3f3ff290 */ /* 0x000ff6000fffe03f */
[----:B------:R-:W-:Y:S01]  /*28450*/  STL.64 [R1+0x470], R12 ;  /* 0x0004700c01007387 */ /* 0x000fe20000100a00 */
[----:B------:R0:W-:Y:S03]  /*28460*/  STL.64 [R1+0x478], R14 ;  /* 0x0004780e01007387 */ /* 0x0001e60000100a00 */
[----:B0-----:R-:W4:Y:S01]  /*28470*/  LDL.LU.64 R14, [R1+0x2c30] ;  /* 0x002c3000010e7983 */ /* 0x001f220000300a00 */
[----:B------:R-:W4:Y:S02]  /*28480*/  LDL.LU.64 R12, [R1+0x2c28] ;  /* 0x002c2800010c7983 */ /* 0x000f240000300a00 */
[----:B---3--:R-:W-:Y:S02]  /*28490*/  STL.64 [R1+0x2c10], R26 ;  /* 0x002c101a01007387 */ /* 0x008fe40000100a00 */
[----:B------:R0:W-:Y:S02]  /*284a0*/  STL.64 [R1+0x2c08], R24 ;  /* 0x002c081801007387 */ /* 0x0001e40000100a00 */
[----:B0-----:R-:W2:Y:S01]  /*284b0*/  LDL.LU.64 R24, [R1+0x3a0] ;  /* 0x0003a00001187983 */ /* 0x001ea20000300a00 */
[----:B------:R-:W2:Y:S02]  /*284c0*/  LDL.LU.64 R26, [R1+0x3a8] ;  /* 0x0003a800011a7983 */ /* 0x000ea40000300a00 */
[----:B------:R-:W-:Y:S01]  /*284d0*/  IMAD.MOV.U32 R17, RZ, RZ, R29 ;  /* 0x000000ffff117224 */ /* 0x000fe200078e001d */
[C---:B----4-:R-:W-:Y:S08]  /*284e0*/  HMMA.16816.F32.BF16 R4, R12.reuse, R8, R4 ;  /* 0x000000080c04723c */ /* 0x050ff00000041804 */
[C---:B--2---:R-:W-:Y:S01]  /*284f0*/  HMMA.16816.F32.BF16 R24, R12.reuse, R16, R24 ;  /* 0x000000100c18723c */ /* 0x044fe20000041818 */
[----:B------:R-:W2:Y:S11]  /*28500*/  LDL.LU.64 R16, [R1+0x1b0] ;  /* 0x0001b00001107983 */ /* 0x000eb60000300a00 */
[----:B------:R-:W-:Y:S11]  /*28510*/  @!UPT UIADD3 URZ, URZ, URZ, URZ ;  /* 0x0000003f3f3ff290 */ /* 0x000ff6000fffe03f */
[----:B------:R-:W-:Y:S01]  /*28520*/  STL.64 [R1+0x460], R24 ;  /* 0x0004601801007387 */ /* 0x000fe20000100a00 */
[----:B------:R-:W-:Y:S02]  /*28530*/  STL.64 [R1+0x468], R26 ;  /* 0x0004681a01007387 */ /* 0x000fe40000100a00 */
[----:B------:R-:W2:Y:S02]  /*28540*/  LDL.LU.64 R18, [R1+0x1b8] ;  /* 0x0001b80001127983 */ /* 0x000ea40000300a00 */
[----:B------:R0:W-:Y:S01]  /*28550*/  STL.64 [R1+0x4a0], R4 ;  /* 0x0004a00401007387 */ /* 0x0001e20000100a00 */
[----:B------:R1:W-:Y:S04]  /*28560*/  STL.64 [R1+0x4a8], R6 ;  /* 0x0004a80601007387 */ /* 0x0003e80000100a00 */
[----:B0-----:R-:W3:Y:S01]  /*28570*/  LDL.LU R4, [R1+0x120] ;  /* 0x0001200001047983 */ /* 0x001ee20000300800 */
[----:B------:R-:W3:Y:S02]  /*28580*/  LDL.LU R5, [R1+0x124] ;  /* 0x0001240001057983 */ /* 0x000ee40000300800 */
[----:B-1----:R-:W4:Y:S02]  /*28590*/  LDL.LU R6, [R1+0x128] ;  /* 0x0001280001067983 */ /* 0x002f240000300800 */
[----:B------:R-:W4:Y:S02]  /*285a0*/  LDL.LU R7, [R1+0x12c] ;  /* 0x00012c0001077983 */ /* 0x000f240000300800 */
[----:B----4-:R-:W-:Y:S01]  /*285b0*/  STL.64 [R1+0x2bc8], R6 ;  /* 0x002bc80601007387 */ /* 0x010fe20000100a00 */
[----:B---3--:R0:W-:Y:S03]  /*285c0*/  STL.64 [R1+0x2bc0], R4 ;  /* 0x002bc00401007387 */ /* 0x0081e60000100a00 */
[----:B0-----:R-:W3:Y:S01]  /*285d0*/  LDL.LU R4, [R1+0x130] ;  /* 0x0001300001047983 */ /* 0x001ee20000300800 */
[----:B------:R-:W3:Y:S02]  /*285e0*/  LDL.LU R5, [R1+0x134] ;  /* 0x0001340001057983 */ /* 0x000ee40000300800 */
[----:B------:R-:W4:Y:S02]  /*285f0*/  LDL.LU R6, [R1+0x138] ;  /* 0x0001380001067983 */ /* 0x000f240000300800 */
[----:B------:R-:W4:Y:S02]  /*28600*/  LDL.LU R7, [R1+0x13c] ;  /* 0x00013c0001077983 */ /* 0x000f240000300800 */
[----:B----4-:R-:W-:Y:S01]  /*28610*/  STL.64 [R1+0x2be0], R6 ;  /* 0x002be00601007387 */ /* 0x010fe20000100a00 */
[----:B---3--:R0:W-:Y:S03]  /*28620*/  STL.64 [R1+0x2bd8], R4 ;  /* 0x002bd80401007387 */ /* 0x0081e60000100a00 */
[----:B0-----:R-:W3:Y:S01]  /*28630*/  LDL.LU R4, [R1+0x140] ;  /* 0x0001400001047983 */ /* 0x001ee20000300800 */
[----:B------:R-:W3:Y:S02]  /*28640*/  LDL.LU R5, [R1+0x144] ;  /* 0x0001440001057983 */ /* 0x000ee40000300800 */
[----:B------:R-:W4:Y:S02]  /*28650*/  LDL.LU R6, [R1+0x148] ;  /* 0x0001480001067983 */ /* 0x000f240000300800 */
[----:B------:R-:W4:Y:S01]  /*28660*/  LDL.LU R7, [R1+0x14c] ;  /* 0x00014c0001077983 */ /* 0x000f220000300800 */
[----:B------:R-:W3:Y:S01]  /*28670*/  LDL.LU.64 R8, [R1+0x180] ;  /* 0x0001800001087983 */ /* 0x000ee20000300a00 */
[----:B------:R-:W3:Y:S01]  /*28680*/  LDL.LU.64 R10, [R1+0x188] ;  /* 0x00018800010a7983 */ /* 0x000ee20000300a00 */
[----:B--2---:R-:W-:Y:S02]  /*28690*/  HMMA.16816.F32.BF16 R24, R12, R20, R16 ;  /* 0x000000140c18723c */ /* 0x004fe40000041810 */
[----:B----4-:R-:W-:Y:S01]  /*286a0*/  STL.64 [R1+0x2bf0], R6 ;  /* 0x002bf00601007387 */ /* 0x010fe20000100a00 */
[----:B---3--:R0:W-:Y:S03]  /*286b0*/  STL.64 [R1+0x2be8], R4 ;  /* 0x002be80401007387 */ /* 0x0081e60000100a00 */
[----:B0-----:R-:W2:Y:S01]  /*286c0*/  LDL.LU R4, [R1+0x150] ;  /* 0x0001500001047983 */ /* 0x001ea20000300800 */
[----:B------:R-:W2:Y:S02]  /*286d0*/  LDL.LU R5, [R1+0x154] ;  /* 0x0001540001057983 */ /* 0x000ea40000300800 */
[----:B------:R-:W2:Y:S02]  /*286e0*/  LDL.LU R6, [R1+0x158] ;  /* 0x0001580001067983 */ /* 0x000ea40000300800 */
[----:B------:R-:W2:Y:S01]  /*286f0*/  LDL.LU R7, [R1+0x15c] ;  /* 0x00015c0001077983 */ /* 0x000ea20000300800 */
[----:B------:R-:W3:Y:S11]  /*28700*/  LDL.LU R16, [R1+0xf0] ;  /* 0x0000f00001107983 */ /* 0x000ef60000300800 */
[----:B------:R-:W-:Y:S02]  /*28710*/  STL.64 [R1+0x490], R24 ;  /* 0x0004901801007387 */ /* 0x000fe40000100a00 */
[----:B------:R-:W-:Y:S02]  /*28720*/  STL.64 [R1+0x498], R26 ;  /* 0x0004981a01007387 */ /* 0x000fe40000100a00 */
[----:B------:R-:W0:Y:S01]  /*28730*/  LDSM.16.MT88.4 R24, [R3+0x4200] ;  /* 0x004200000318783b */ /* 0x000e220000004200 */
[----:B------:R-:W-:-:S02]  /*28740*/  IMAD.MOV.U32 R18, RZ, RZ, R23 ;  /* 0x000000ffff127224 */ /* 0x000fc400078e0017 */
[----:B------:R-:W-:Y:S02]  /*28750*/  IMAD.MOV.U32 R19, RZ, RZ, R28 ;  /* 0x000000ffff137224 */ /* 0x000fe400078e001c */
[----:B------:R-:W-:Y:S02]  /*28760*/  IMAD.MOV.U32 R17, RZ, RZ, R22 ;  /* 0x000000ffff117224 */ /* 0x000fe400078e0016 */
[----:B------:R-:W4:Y:S01]  /*28770*/  LDL.LU R22, [R1+0x2c20] ;  /* 0x002c200001167983 */ /* 0x000f220000300800 */
[----:B------:R-:W4:Y:S02]  /*28780*/  LDL.LU R23, [R1+0x2c1c] ;  /* 0x002c1c0001177983 */ /* 0x000f240000300800 */
[----:B------:R-:W2:Y:S02]  /*28790*/  LDL.LU R28, [R1+0x2c18] ;  /* 0x002c1800011c7983 */ /* 0x000ea40000300800 */
[----:B------:R1:W-:Y:S02]  /*287a0*/  STL.64 [R1+0x2b90], R18 ;  /* 0x002b901201007387 */ /* 0x0003e40000100a00 */
[----:B0-----:R-:W-:Y:S01]  /*287b0*/  IMAD.MOV.U32 R29, RZ, RZ, R27 ;  /* 0x000000ffff1d7224 */ /* 0x001fe200078e001b */
[----:B---3--:R-:W-:Y:S01]  /*287c0*/  STL.64 [R1+0x2b88], R16 ;  /* 0x002b881001007387 */ /* 0x008fe20000100a00 */
[----:B-1----:R-:W3:Y:S02]  /*287d0*/  LDL.64 R18, [R1+0x8] ;  /* 0x0000080001127983 */ /* 0x002ee40000100a00 */
[----:B------:R-:W-:Y:S02]  /*287e0*/  STL.64 [R1+0x30], R24 ;  /* 0x0000301801007387 */ /* 0x000fe40000100a00 */
[----:B------:R0:W-:Y:S02]  /*287f0*/  STL [R1+0x38], R26 ;  /* 0x0000381a01007387 */ /* 0x0001e40000100800 */
[----:B0-----:R-:W2:Y:S01]  /*28800*/  LDL.LU.64 R26, [R1+0x2c10] ;  /* 0x002c1000011a7983 */ /* 0x001ea20000300a00 */
[----:B------:R-:W2:Y:S02]  /*28810*/  LDL.LU.64 R24, [R1+0x2c08] ;  /* 0x002c080001187983 */ /* 0x000ea40000300a00 */
[----:B--2---:R-:W-:Y:S01]  /*28820*/  HMMA.16816.F32.BF16 R12, R12, R24, R8 ;  /* 0x000000180c0c723c */ /* 0x004fe20000041808 */
[----:B------:R-:W2:Y:S01]  /*28830*/  LDL.LU.64 R10, [R1+0x2c00] ;  /* 0x002c0000010a7983 */ /* 0x000ea20000300a00 */
[----:B------:R-:W2:Y:S11]  /*28840*/  LDL.LU.64 R8, [R1+0x2bf8] ;  /* 0x002bf80001087983 */ /* 0x000eb60000300a00 */
[----:B------:R-:W-:Y:S10]  /*28850*/  @!UPT UIADD3 URZ, URZ, URZ, URZ ;  /* 0x0000003f3f3ff290 */ /* 0x000ff4000fffe03f */
[----:B------:R-:W-:Y:S01]  /*28860*/  STL.64 [R1+0x450], R12 ;  /* 0x0004500c01007387 */ /* 0x000fe20000100a00 */
[----:B------:R0:W-:Y:S03]  /*28870*/  STL.64 [R1+0x458], R14 ;  /* 0x0004580e01007387 */ /* 0x0001e60000100a00 */
[----:B0-----:R-:W2:Y:S01]  /*28880*/  LDL R14, [R1+0x18] ;  /* 0x00001800010e7983 */ /* 0x001ea20000100800 */
[----:B------:R-:W-:-:S07]  /*28890*/  IMAD.MOV.U32 R15, RZ, RZ, R28 ;  /* 0x000000ffff0f7224 */ /* 0x000fce00078e001c */
[C---:B--2---:R-:W-:Y:S11]  /*288a0*/  HMMA.16816.F32.BF16 R4, R8.reuse, R14, R4 ;  /* 0x0000000e0804723c */ /* 0x044ff60000041804 */
[----:B------:R-:W-:Y:S11]  /*288b0*/  @!UPT UIADD3 URZ, URZ, URZ, URZ ;  /* 0x0000003f3f3ff290 */ /* 0x000ff6000fffe03f */
[----:B------:R-:W-:Y:S01]  /*288c0*/  @!UPT UIADD3 URZ, URZ, URZ, URZ ;  /* 0x0000003f3f3ff290 */ /* 0x000fe2000fffe03f */
[----:B------:R0:W-:Y:S01]  /*288d0*/  STL.64 [R1+0x4d0], R4 ;  /* 0x0004d00401007387 */ /* 0x0001e20000100a00 */
[----:B------:R-:W-:Y:S02]  /*288e0*/  IMAD.MOV.U32 R28, RZ, RZ, R6 ;  /* 0x000000ffff1c7224 */ /* 0x000fe400078e0006 */
[----:B------:R-:W-:Y:S02]  /*288f0*/  IMAD.MOV.U32 R25, RZ, RZ, R7 ;  /* 0x000000ffff197224 */ /* 0x000fe400078e0007 */
[----:B------:R-:W3:Y:S04]  /*28900*/  LDL.LU.64 R6, [R1+0x2bf0] ;  /* 0x002bf00001067983 */ /* 0x000ee80000300a00 */
[----:B0-----:R-:W3:Y:S01]  /*28910*/  LDL.LU.64 R4, [R1+0x2be8] ;  /* 0x002be80001047983 */ /* 0x001ee20000300a00 */
[----:B------:R-:W-:Y:S02]  /*28920*/  STL [R1+0x2a4c], R25 ;  /* 0x002a4c1901007387 */ /* 0x000fe40000100800 */
[----:B------:R-:W2:Y:S02]  /*28930*/  LDL R24, [R1+0x5e4] ;  /* 0x0005e40001187983 */ /* 0x000ea40000100800 */
[----:B------:R-:W-:Y:S01]  /*28940*/  STL [R1+0x2890], R28 ;  /* 0x0028901c01007387 */ /* 0x000fe20000100800 */
[----:B---3--:R-:W-:Y:S11]  /*28950*/  HMMA.16816.F32.BF16 R4, R8, R18, R4 ;  /* 0x000000120804723c */ /* 0x008ff60000041804 */
[----:B------:R-:W-:Y:S11]  /*28960*/  @!UPT UIADD3 URZ, URZ, URZ, URZ ;  /* 0x0000003f3f3ff290 */ /* 0x000ff6000fffe03f */
[----:B------:R-:W-:Y:S01]  /*28970*/  @!UPT UIADD3 URZ, URZ, URZ, URZ ;  /* 0x0000003f3f3ff290 */ /* 0x000fe2000fffe03f */
[----:B------:R0:W-:Y:S01]  /*28980*/  STL.64 [R1+0x4e0], R4 ;  /* 0x0004e00401007387 */ /* 0x0001e20000100a00 */
[----:B------:R-:W-:Y:S02]  /*28990*/  IMAD.MOV.U32 R21, RZ, RZ, R6 ;  /* 0x000000ffff157224 */ /* 0x000fe400078e0006 */
[----:B------:R-:W-:Y:S02]  /*289a0*/  IMAD.MOV.U32 R20, RZ, RZ, R7 ;  /* 0x000000ffff147224 */ /* 0x000fe400078e0007 */
[----:B------:R-:W4:Y:S04]  /*289b0*/  LDL.LU.64 R6, [R1+0x2be0] ;  /* 0x002be00001067983 */ /* 0x000f280000300a00 */
[----:B0-----:R-:W4:Y:S01]  /*289c0*/  LDL.LU.64 R4, [R1+0x2bd8] ;  /* 0x002bd80001047983 */ /* 0x001f220000300a00 */
[----:B------:R0:W-:Y:S02]  /*289d0*/  STL.64 [R1+0x2ba8], R18 ;  /* 0x002ba81201007387 */ /* 0x0001e40000100a00 */
[----:B------:R-:W-:-:S02]  /*289e0*/  IMAD.MOV.U32 R16, RZ, RZ, R26 ;  /* 0x000000ffff107224 */ /* 0x000fc400078e001a */
[----:B------:R-:W-:Y:S01]  /*289f0*/  IMAD.MOV.U32 R17, RZ, RZ, R27 ;  /* 0x000000ffff117224 */ /* 0x000fe200078e001b */
[----:B------:R-:W3:Y:S01]  /*28a00*/  LDL.LU R26, [R1+0x2bd4] ;  /* 0x002bd400011a7983 */ /* 0x000ee20000300800 */
[----:B------:R-:W3:Y:S03]  /*28a10*/  LDL.LU R27, [R1+0x2bd0] ;  /* 0x002bd000011b7983 */ /* 0x000ee60000300800 */
[----:B0-----:R-:W2:Y:S01]  /*28a20*/  LDL.LU R18, [R1+0x118] ;  /* 0x0001180001127983 */ /* 0x001ea20000300800 */
[----:B------:R-:W2:Y:S02]  /*28a30*/  LDL.LU R19, [R1+0x11c] ;  /* 0x00011c0001137983 */ /* 0x000ea40000300800 */
[----:B------:R-:W-:Y:S02]  /*28a40*/  STL [R1+0x2804], R20 ;  /* 0x0028041401007387 */ /* 0x000fe40000100800 */
[----:B------:R-:W-:Y:S01]  /*28a50*/  STL [R1+0x2800], R21 ;  /* 0x0028001501007387 */ /* 0x000fe20000100800 */
[C---:B----4-:R-:W-:Y:S11]  /*28a60*/  HMMA.16816.F32.BF16 R4, R8.reuse, R22, R4 ;  /* 0x000000160804723c */ /* 0x050ff60000041804 */
[----:B------:R-:W-:Y:S11]  /*28a70*/  @!UPT UIADD3 URZ, URZ, URZ, URZ ;  /* 0x0000003f3f3ff290 */ /* 0x000ff6000fffe03f */
[----:B------:R-:W-:Y:S01]  /*28a80*/  @!UPT UIADD3 URZ, URZ, URZ, URZ ;  /* 0x0000003f3f3ff290 */ /* 0x000fe2000fffe03f */
[----:B------:R-:W-:Y:S01]  /*28a90*/  STL.64 [R1+0x5d0], R4 ;  /* 0x0005d00401007387 */ /* 0x000fe20000100a00 */
[----:B------:R0:W-:Y:S03]  /*28aa0*/  STL.64 [R1+0x5d8], R6 ;  /* 0x0005d80601007387 */ /* 0x0001e60000100a00 */
[----:B0-----:R-:W3:Y:S01]  /*28ab0*/  LDL.LU.64 R6, [R1+0x2bc8] ;  /* 0x002bc80001067983 */ /* 0x001ee20000300a00 */
[----:B------:R-:W3:Y:S02]  /*28ac0*/  LDL.LU.64 R4, [R1+0x2bc0] ;  /* 0x002bc00001047983 */ /* 0x000ee40000300a00 */
[----:B---3--:R-:W-:Y:S01]  /*28ad0*/  HMMA.16816.F32.BF16 R8, R8, R26, R4 ;  /* 0x0000001a0808723c */ /* 0x008fe20000041804 */
[----:B------:R-:W3:Y:S01]  /*28ae0*/  LDL.LU.64 R6, [R1+0x2bb8] ;  /* 0x002bb80001067983 */ /* 0x000ee20000300a00 */
[----:B------:R-:W3:Y:S11]  /*28af0*/  LDL.LU.64 R4, [R1+0x2bb0] ;  /* 0x002bb00001047983 */ /* 0x000ef60000300a00 */
[----:B------:R-:W-:Y:S10]  /*28b00*/  @!UPT UIADD3 URZ, URZ, URZ, URZ ;  /* 0x0000003f3f3ff290 */ /* 0x000ff4000fffe03f */
[----:B------:R-:W-:Y:S01]  /*28b10*/  STL.64 [R1+0x560], R8 ;  /* 0x0005600801007387 */ /* 0x000fe20000100a00 */
[----:B------:R-:W-:Y:S02]  /*28b20*/  STL.64 [R1+0x2ba0], R26 ;  /* 0x002ba01a01007387 */ /* 0x000fe40000100a00 */
[----:B--2---:R0:W-:Y:S02]  /*28b30*/  STL [R1+0x2b98], R24 ;  /* 0x002b981801007387 */ /* 0x0041e40000100800 */
[----:B------:R-:W-:Y:S02]  /*28b40*/  IMAD.MOV.U32 R21, RZ, RZ, R11 ;  /* 0x000000ffff157224 */ /* 0x000fe400078e000b */
[----:B------:R-:W-:Y:S01]  /*28b50*/  IMAD.MOV.U32 R20, RZ, RZ, R10 ;  /* 0x000000ffff147224 */ /* 0x000fe200078e000a */
[----:B0-----:R-:W2:Y:S01]  /*28b60*/  LDL.LU R24, [R1+0x100] ;  /* 0x0001000001187983 */ /* 0x001ea20000300800 */
[----:B------:R-:W2:Y:S02]  /*28b70*/  LDL.LU R25, [R1+0x104] ;  /* 0x0001040001197983 */ /* 0x000ea40000300800 */
[----:B------:R-:W2:Y:S02]  /*28b80*/  LDL.LU R26, [R1+0x108] ;  /* 0x00010800011a7983 */ /* 0x000ea40000300800 */
[----:B------:R-:W2:Y:S01]  /*28b90*/  LDL.LU R27, [R1+0x10c] ;  /* 0x00010c00011b7983 */ /* 0x000ea20000300800 */
[----:B------:R-:W4:Y:S01]  /*28ba0*/  LDL.LU R8, [R1+0xb0] ;  /* 0x0000b00001087983 */ /* 0x000f220000300800 */
[----:B------:R-:W4:Y:S02]  /*28bb0*/  LDL.LU R9, [R1+0xb4] ;  /* 0x0000b40001097983 */ /* 0x000f240000300800 */
[----:B------:R-:W4:Y:S02]  /*28bc0*/  LDL.LU R10, [R1+0xb8] ;  /* 0x0000b800010a7983 */ /* 0x000f240000300800 */
[----:B------:R-:W4:Y:S01]  /*28bd0*/  LDL.LU R11, [R1+0xbc] ;  /* 0x0000bc00010b7983 */ /* 0x000f220000300800 */
[----:B------:R-:W-:Y:S01]  /*28be0*/  STL [R1+0x280c], R21 ;  /* 0x00280c1501007387 */ /* 0x000fe20000100800 */
[----:B------:R-:W-:Y:S01]  /*28bf0*/  STL [R1+0x2808], R20 ;  /* 0x0028081401007387 */ /* 0x000fe20000100800 */
[C---:B---3--:R-:W-:Y:S11]  /*28c00*/  HMMA.16816.F32.BF16 R16, R4.reuse, R14, R16 ;  /* 0x0000000e0410723c */ /* 0x048ff60000041810 */
[----:B------:R-:W-:Y:S11]  /*28c10*/  @!UPT UIADD3 URZ, URZ, URZ, URZ ;  /* 0x0000003f3f3ff290 */ /* 0x000ff6000fffe03f */
[----:B------:R-:W-:Y:S01]  /*28c20*/  @!UPT UIADD3 URZ, URZ, URZ, URZ ;  /* 0x0000003f3f3ff290 */ /* 0x000fe2000fffe03f */
[----:B------:R-:W-:Y:S01]  /*28c30*/  STL.64 [R1+0x550], R16 ;  /* 0x0005501001007387 */ /* 0x000fe20000100a00 */
[----:B------:R0:W-:Y:S03]  /*28c40*/  STL.64 [R1+0x558], R18 ;  /* 0x0005581201007387 */ /* 0x0001e60000100a00 */
        /* <DEDUP_REMOVED lines=8> */
[----:B------:R-:W3:Y:S02]  /*28cd0*/  LDL.LU R24, [R1+0x2b98] ;  /* 0x002b980001187983 */ /* 0x000ee40000300800 */
[----:B------:R-:W2:Y:S02]  /*28ce0*/  LDL.LU.64 R18, [R1+0x2b90] ;  /* 0x002b900001127983 */ /* 0x000ea40000300a00 */
[----:B------:R-:W2:Y:S02]  /*28cf0*/  LDL.LU.64 R16, [R1+0x2b88] ;  /* 0x002b880001107983 */ /* 0x000ea40000300a00 */
[----:B--2---:R-:W-:Y:S11]  /*28d00*/  HMMA.16816.F32.BF16 R16, R4, R22, R16 ;  /* 0x000000160410723c */ /* 0x004ff60000041810 */
[----:B------:R-:W-:Y:S11]  /*28d10*/  @!UPT UIADD3 URZ, URZ, URZ, URZ ;  /* 0x0000003f3f3ff290 */ /* 0x000ff6000fffe03f */
[----:B------:R-:W-:Y:S01]  /*28d20*/  @!UPT UIADD3 URZ, URZ, URZ, URZ ;  /* 0x0000003f3f3ff290 */ /* 0x000fe2000fffe03f */
[----:B------:R-:W-:Y:S01]  /*28d30*/  STL.64 [R1+0x530], R16 ;  /* 0x0005301001007387 */ /* 0x000fe20000100a00 */
[----:B------:R0:W-:Y:S03]  /*28d40*/  STL.64 [R1+0x538], R18 ;  /* 0x0005381201007387 */ /* 0x0001e60000100a00 */
[----:B0-----:R-:W4:Y:S01]  /*28d50*/  LDL.LU.64 R18, [R1+0x2b80] ;  /* 0x002b800001127983 */ /* 0x001f220000300a00 */
[----:B------:R-:W4:Y:S02]  /*28d60*/  LDL.LU.64 R16, [R1+0x2b78] ;  /* 0x002b780001107983 */ /* 0x000f240000300a00 */
[----:B------:R0:W-:Y:S02]  /*28d70*/  STL.64 [R1+0x2b70], R22 ;  /* 0x002b701601007387 */ /* 0x0001e40000100a00 */
[----:B------:R-:W2:Y:S01]  /*28d80*/  LDL.LU R20, [R1+0xc0] ;  /* 0x0000c00001147983 */ /* 0x000ea20000300800 */
[----:B------:R-:W2:Y:S04]  /*28d90*/  LDL.LU R21, [R1+0xc4] ;  /* 0x0000c40001157983 */ /* 0x000ea80000300800 */
[----:B0-----:R-:W2:Y:S01]  /*28da0*/  LDL.LU R22, [R1+0xc8] ;  /* 0x0000c80001167983 */ /* 0x001ea20000300800 */
[----:B------:R-:W2:Y:S02]  /*28db0*/  LDL.LU R23, [R1+0xcc] ;  /* 0x0000cc0001177983 */ /* 0x000ea40000300800 */
[----:B------:R-:W-:Y:S02]  /*28dc0*/  STL.64 [R1+0x2b68], R26 ;  /* 0x002b681a01007387 */ /* 0x000fe40000100a00 */
[----:B---3--:R-:W-:Y:S01]  /*28dd0*/  STL [R1+0x2b60], R24 ;  /* 0x002b601801007387 */ /* 0x008fe20000100800 */
[----:B----4-:R-:W-:Y:S08]  /*28de0*/  HMMA.16816.F32.BF16 R8, R16, R14, R8 ;  /* 0x0000000e1008723c */ /* 0x010ff00000041808 */
[----:B--2---:R-:W-:Y:S11]  /*28df0*/  HMMA.16816.F32.BF16 R4, R4, R26, R20 ;  /* 0x0000001a0404723c */ /* 0x004ff60000041814 */
[----:B------:R-:W-:Y:S11]  /*28e00*/  @!UPT UIADD3 URZ, URZ, URZ, URZ ;  /* 0x0000003f3f3ff290 */ /* 0x000ff6000fffe03f */
[----:B------:R-:W-:Y:S01]  /*28e10*/  @!UPT UIADD3 URZ, URZ, URZ, URZ ;  /* 0x0000003f3f3ff290 */ /* 0x000fe2000fffe03f */
[----:B------:R0:W-:Y:S01]  /*28e20*/  STL.64 [R1+0x410], R4 ;  /* 0x0004100401007387 */ /* 0x0001e20000100a00 */
[----:B------:R1:W-:Y:S03]  /*28e30*/  STL.64 [R1+0x418], R6 ;  /* 0x0004180601007387 */ /* 0x0003e60000100a00 */
[----:B0-----:R-:W2:Y:S01]  /*28e40*/  LDL.LU R4, [R1+0x40] ;  /* 0x0000400001047983 */ /* 0x001ea20000300800 */
[----:B------:R-:W-:Y:S02]  /*28e50*/  STL.64 [R1+0x400], R8 ;  /* 0x0004000801007387 */ /* 0x000fe40000100a00 */
[----:B------:R-:W-:Y:S02]  /*28e60*/  STL.64 [R1+0x408], R10 ;  /* 0x0004080a01007387 */ /* 0x000fe40000100a00 */
[----:B------:R-:W2:Y:S01]  /*28e70*/  LDL.LU R5, [R1+0x44] ;  /* 0x0000440001057983 */ /* 0x000ea20000300800 */
[----:B-1----:R-:W3:Y:S01]  /*28e80*/  LDL.LU R6, [R1+0x48] ;  /* 0x0000480001067983 */ /* 0x002ee20000300800 */
[----:B------:R-:W3:Y:S03]  /*28e90*/  LDL.LU R7, [R1+0x4c] ;  /* 0x00004c0001077983 */ /* 0x000ee60000300800 */
[----:B------:R-:W0:Y:S04]  /*28ea0*/  LDSM.16.MT88.4 R8, [R3+0x4280] ;  /* 0x004280000308783b */ /* 0x000e280000004200 */
[----:B---3--:R-:W-:Y:S01]  /*28eb0*/  STL.64 [R1+0x2b10], R6 ;  /* 0x002b100601007387 */ /* 0x008fe20000100a00 */
[----:B--2---:R1:W-:Y:S03]  /*28ec0*/  STL.64 [R1+0x2b08], R4 ;  /* 0x002b080401007387 */ /* 0x0043e60000100a00 */
[----:B-1----:R-:W2:Y:S01]  /*28ed0*/  LDL.LU R4, [R1+0x70] ;  /* 0x0000700001047983 */ /* 0x002ea20000300800 */
[----:B------:R-:W2:Y:S02]  /*28ee0*/  LDL.LU R5, [R1+0x74] ;  /* 0x0000740001057983 */ /* 0x000ea40000300800 */
[----:B------:R-:W3:Y:S02]  /*28ef0*/  LDL.LU R6, [R1+0x78] ;  /* 0x0000780001067983 */ /* 0x000ee40000300800 */
[----:B------:R-:W3:Y:S02]  /*28f00*/  LDL.LU R7, [R1+0x7c] ;  /* 0x00007c0001077983 */ /* 0x000ee40000300800 */
[----:B---3--:R-:W-:Y:S01]  /*28f10*/  STL.64 [R1+0x2b20], R6 ;  /* 0x002b200601007387 */ /* 0x008fe20000100a00 */
[----:B--2---:R1:W-:Y:S03]  /*28f20*/  STL.64 [R1+0x2b18], R4 ;  /* 0x002b180401007387 */ /* 0x0043e60000100a00 */
[----:B-1----:R-:W2:Y:S01]  /*28f30*/  LDL.LU R4, [R1+0x80] ;  /* 0x0000800001047983 */ /* 0x002ea20000300800 */
[----:B------:R-:W2:Y:S02]  /*28f40*/  LDL.LU R5, [R1+0x84] ;  /* 0x0000840001057983 */ /* 0x000ea40000300800 */
[----:B------:R-:W3:Y:S02]  /*28f50*/  LDL.LU R6, [R1+0x88] ;  /* 0x0000880001067983 */ /* 0x000ee40000300800 */
[----:B------:R-:W3:Y:S01]  /*28f60*/  LDL.LU R7, [R1+0x8c] ;  /* 0x00008c0001077983 */ /* 0x000ee20000300800 */
        /* <DEDUP_REMOVED lines=8> */
[----:B---3--:R1:W-:Y:S01]  /*28ff0*/  STL.64 [R1+0x2b30], R6 ;  /* 0x002b300601007387 */ /* 0x0083e20000100a00 */
[----:B--2---:R2:W-:Y:S03]  /*29000*/  STL.64 [R1+0x2b28], R4 ;  /* 0x002b280401007387 */ /* 0x0045e60000100a00 */
[----:B-1----:R-:W3:Y:S04]  /*29010*/  LDL.64 R6, [R1+0x18] ;  /* 0x0000180001067983 */ /* 0x002ee80000100a00 */
[----:B---3--:R1:W-:Y:S01]  /*29020*/  STL.64 [R1+0x2b58], R6 ;  /* 0x002b580601007387 */ /* 0x0083e20000100a00 */
[----:B--2---:R-:W2:Y:S02]  /*29030*/  LDL.LU R4, [R1+0xa0] ;  /* 0x0000a00001047983 */ /* 0x004ea40000300800 */
[----:B------:R-:W2:Y:S01]  /*29040*/  LDL.LU R5, [R1+0xa4] ;  /* 0x0000a40001057983 */ /* 0x000ea20000300800 */
[----:B-1----:R-:W2:Y:S01]  /*29050*/  LDL.LU R6, [R1+0xa8] ;  /* 0x0000a80001067983 */ /* 0x002ea20000300800 */
[----:B------:R-:W2:Y:S02]  /*29060*/  LDL.LU R7, [R1+0xac] ;  /* 0x0000ac0001077983 */ /* 0x000ea40000300800 */
[----:B0-----:R-:W-:Y:S02]  /*29070*/  STL.64 [R1+0x2ae0], R10 ;  /* 0x002ae00a01007387 */ /* 0x001fe40000100a00 */
[----:B------:R0:W-:Y:S02]  /*29080*/  STL.64 [R1+0x2ad8], R8 ;  /* 0x002ad80801007387 */ /* 0x0001e40000100a00 */
[----:B0-----:R-:W3:Y:S01]  /*29090*/  LDL.LU R8, [R1+0x30] ;  /* 0x0000300001087983 */ /* 0x001ee20000300800 */
[----:B------:R-:W3:Y:S02]  /*290a0*/  LDL.LU R9, [R1+0x34] ;  /* 0x0000340001097983 */ /* 0x000ee40000300800 */
[----:B------:R-:W2:Y:S02]  /*290b0*/  LDL.LU R10, [R1+0x38] ;  /* 0x00003800010a7983 */ /* 0x000ea40000300800 */
[----:B------:R-:W-:-:S05]  /*290c0*/  IMAD.MOV.U32 R11, RZ, RZ, R29 ;  /* 0x000000ffff0b7224 */ /* 0x000fca00078e001d */
[----:B--2---:R-:W-:Y:S01]  /*290d0*/  STL.64 [R1+0x2b40], R10 ;  /* 0x002b400a01007387 */ /* 0x004fe20000100a00 */
[----:B---3--:R0:W-:Y:S03]  /*290e0*/  STL.64 [R1+0x2b38], R8 ;  /* 0x002b380801007387 */ /* 0x0081e60000100a00 */
[----:B0-----:R-:W2:Y:S01]  /*290f0*/  LDL.LU R8, [R1+0x90] ;  /* 0x0000900001087983 */ /* 0x001ea20000300800 */
[----:B------:R-:W2:Y:S02]  /*29100*/  LDL.LU R9, [R1+0x94] ;  /* 0x0000940001097983 */ /* 0x000ea40000300800 */
[----:B------:R-:W2:Y:S02]  /*29110*/  LDL.LU R10, [R1+0x98] ;  /* 0x00009800010a7983 */ /* 0x000ea40000300800 */
[----:B------:R-:W2:Y:S01]  /*29120*/  LDL.LU R11, [R1+0x9c] ;  /* 0x00009c00010b7983 */ /* 0x000ea20000300800 */
[----:B------:R-:W3:Y:S01]  /*29130*/  LDL.LU R12, [R1+0x160] ;  /* 0x00016000010c7983 */ /* 0x000ee20000300800 */
[----:B------:R-:W3:Y:S02]  /*29140*/  LDL.LU R13, [R1+0x164] ;  /* 0x00016400010d7983 */ /* 0x000ee40000300800 */
[----:B------:R-:W2:Y:S02]  /*29150*/  LDL.LU R14, [R1+0x168] ;  /* 0x00016800010e7983 */ /* 0x000ea40000300800 */
[----:B------:R-:W2:Y:S02]  /*29160*/  LDL.LU R15, [R1+0x16c] ;  /* 0x00016c00010f7983 */ /* 0x000ea40000300800 */
[----:B--2---:R0:W-:Y:S02]  /*29170*/  STL.64 [R1+0x2af0], R14 ;  /* 0x002af00e01007387 */ /* 0x0041e40000100a00 */
[----:B0-----:R-:W-:-:S02]  /*29180*/  IMAD.MOV.U32 R14, RZ, RZ, R2 ;  /* 0x000000ffff0e7224 */ /* 0x001fc400078e0002 */
[----:B------:R-:W-:-:S07]  /*29190*/  IMAD.MOV.U32 R15, RZ, RZ, R0 ;  /* 0x000000ffff0f7224 */ /* 0x000fce00078e0000 */
[C---:B----4-:R-:W-:Y:S01]  /*291a0*/  HMMA.16816.F32.BF16 R20, R16.reuse, R14, R20 ;  /* 0x0000000e1014723c */ /* 0x050fe20000041814 */
[----:B---3--:R-:W-:Y:S11]  /*291b0*/  STL.64 [R1+0x2ae8], R12 ;  /* 0x002ae80c01007387 */ /* 0x008ff60000100a00 */
[----:B------:R-:W-:Y:S11]  /*291c0*/  @!UPT UIADD3 URZ, URZ, URZ, URZ ;  /* 0x0000003f3f3ff290 */ /* 0x000ff6000fffe03f */
[----:B------:R-:W-:Y:S01]  /*291d0*/  STL.64 [R1+0x3d0], R20 ;  /* 0x0003d01401007387 */ /* 0x000fe20000100a00 */
[----:B------:R0:W-:Y:S03]  /*291e0*/  STL.64 [R1+0x3d8], R22 ;  /* 0x0003d81601007387 */ /* 0x0001e60000100a00 */
[----:B0-----:R-:W2:Y:S02]  /*291f0*/  LDL.LU.64 R22, [R1+0x2b70] ;  /* 0x002b700001167983 */ /* 0x001ea40000300a00 */
[C---:B--2---:R-:W-:Y:S11]  /*29200*/  HMMA.16816.F32.BF16 R24, R16.reuse, R22, R24 ;  /* 0x000000161018723c */ /* 0x044ff60000041818 */
[----:B------:R-:W-:Y:S11]  /*29210*/  @!UPT UIADD3 URZ, URZ, URZ, URZ ;  /* 0x0000003f3f3ff290 */ /* 0x000ff6000fffe03f */
[----:B------:R-:W-:Y:S01]  /*29220*/  @!UPT UIADD3 URZ, URZ, URZ, URZ ;  /* 0x0000003f3f3ff290 */ /* 0x000fe2000fffe03f */
[----:B------:R-:W-:Y:S01]  /*29230*/  STL.64 [R1+0x3a0], R24 ;  /* 0x0003a01801007387 */ /* 0x000fe20000100a00 */
[----:B------:R0:W-:Y:S03]  /*29240*/  STL.64 [R1+0x3a8], R26 ;  /* 0x0003a81a01007387 */ /* 0x0001e60000100a00 */
[----:B0-----:R-:W2:Y:S01]  /*29250*/  LDL.LU.64 R26, [R1+0x2b68] ;  /* 0x002b6800011a7983 */ /* 0x001ea20000300a00 */
[----:B------:R-:W3:Y:S01]  /*29260*/  LDL.LU R24, [R1+0x2b60] ;  /* 0x002b600001187983 */ /* 0x000ee20000300800 */
[----:B--2---:R-:W-:Y:S02]  /*29270*/  HMMA.16816.F32.BF16 R16, R16, R26, R4 ;  /* 0x0000001a1010723c */ /* 0x004fe40000041804 */
[----:B------:R-:W2:Y:S11]  /*29280*/  LDL.LU.64 R6, [R1+0x2b58] ;  /* 0x002b580001067983 */ /* 0x000eb60000300a00 */
[----:B------:R-:W-:Y:S10]  /*29290*/  @!UPT UIADD3 URZ, URZ, URZ, URZ ;  /* 0x0000003f3f3ff290 */ /* 0x000ff4000fffe03f */
[----:B------:R-:W-:Y:S01]  /*292a0*/  STL.64 [R1+0x1c0], R16 ;  /* 0x0001c01001007387 */ /* 0x000fe20000100a00 */
[----:B------:R0:W-:Y:S03]  /*292b0*/  STL.64 [R1+0x1c8], R18 ;  /* 0x0001c81201007387 */ /* 0x0001e60000100a00 */
[----:B0-----:R-:W4:Y:S01]  /*292c0*/  LDL.LU.64 R18, [R1+0x2b50] ;  /* 0x002b500001127983 */ /* 0x001f220000300a00 */
[----:B------:R-:W4:Y:S02]  /*292d0*/  LDL.LU.64 R16, [R1+0x2b48] ;  /* 0x002b480001107983 */ /* 0x000f240000300a00 */
[----:B--2---:R-:W-:Y:S02]  /*292e0*/  IMAD.MOV.U32 R2, RZ, RZ, R6 ;  /* 0x000000ffff027224 */ /* 0x004fe400078e0006 */
[----:B------:R-:W-:Y:S01]  /*292f0*/  IMAD.MOV.U32 R0, RZ, RZ, R7 ;  /* 0x000000ffff007224 */ /* 0x000fe200078e0007 */
[C---:B----4-:R-:W-:Y:S11]  /*29300*/  HMMA.16816.F32.BF16 R8, R16.reuse, R6, R8 ;  /* 0x000000061008723c */ /* 0x050ff60000041808 */
        /* <DEDUP_REMOVED lines=19> */
[----:B------:R-:W2:Y:S01]  /*29440*/  LDL.LU R15, [R1+0x6c] ;  /* 0x00006c00010f7983 */ /* 0x000ea20000300800 */
        /* <DEDUP_REMOVED lines=12> */
[----:B----4-:R-:W-:Y:S02]  /*29510*/  HMMA.16816.F32.BF16 R4, R16, R26, R4 ;  /* 0x0000001a1004723c */ /* 0x010fe40000041804 */
[----:B------:R-:W4:Y:S11]  /*29520*/  LDL.LU R16, [R1+0x170] ;  /* 0x0001700001107983 */ /* 0x000f360000300800 */
[----:B------:R-:W-:Y:S10]  /*29530*/  @!UPT UIADD3 URZ, URZ, URZ, URZ ;  /* 0x0000003f3f3ff290 */ /* 0x000ff4000fffe03f */
[----:B------:R-:W-:Y:S01]  /*29540*/  STL.64 [R1+0x150], R4 ;  /* 0x0001500401007387 */ /* 0x000fe20000100a00 */
[----:B------:R-:W-:Y:S02]  /*29550*/  STL.64 [R1+0x158], R6 ;  /* 0x0001580601007387 */ /* 0x000fe40000100a00 */
[----:B------:R-:W0:Y:S04]  /*29560*/  LDSM.16.MT88.4 R4, [R3+0x4300] ;  /* 0x004300000304783b */ /* 0x000e280000004200 */
[----:B------:R-:W4:Y:S01]  /*29570*/  LDL.LU R17, [R1+0x174] ;  /* 0x0001740001117983 */ /* 0x000f220000300800 */
[----:B------:R-:W4:Y:S01]  /*29580*/  LDL.LU R18, [R1+0x178] ;  /* 0x0001780001127983 */ /* 0x000f220000300800 */
[----:B------:R-:W4:Y:S03]  /*29590*/  LDL.LU R19, [R1+0x17c] ;  /* 0x00017c0001137983 */ /* 0x000f260000300800 */
[----:B0-----:R-:W-:Y:S01]  /*295a0*/  STL.64 [R1+0x2aa0], R6 ;  /* 0x002aa00601007387 */ /* 0x001fe20000100a00 */
[----:B------:R0:W-:Y:S03]  /*295b0*/  STL.64 [R1+0x2a98], R4 ;  /* 0x002a980401007387 */ /* 0x0001e60000100a00 */
[----:B0-----:R-:W2:Y:S01]  /*295c0*/  LDL.LU R4, [R1+0x1e0] ;  /* 0x0001e00001047983 */ /* 0x001ea20000300800 */
[----:B------:R-:W2:Y:S02]  /*295d0*/  LDL.LU R5, [R1+0x1e4] ;  /* 0x0001e40001057983 */ /* 0x000ea40000300800 */
[----:B------:R-:W2:Y:S02]  /*295e0*/  LDL.LU R6, [R1+0x1e8] ;  /* 0x0001e80001067983 */ /* 0x000ea40000300800 */
[----:B------:R-:W2:Y:S02]  /*295f0*/  LDL.LU R7, [R1+0x1ec] ;  /* 0x0001ec0001077983 */ /* 0x000ea40000300800 */
[----:B--2---:R-:W-:Y:S01]  /*29600*/  STL.64 [R1+0x2ab0], R6 ;  /* 0x002ab00601007387 */ /* 0x004fe20000100a00 */
[----:B------:R0:W-:Y:S03]  /*29610*/  STL.64 [R1+0x2aa8], R4 ;  /* 0x002aa80401007387 */ /* 0x0001e60000100a00 */
[----:B0-----:R-:W2:Y:S01]  /*29620*/  LDL.LU R4, [R1+0x1d0] ;  /* 0x0001d00001047983 */ /* 0x001ea20000300800 */
[----:B------:R-:W2:Y:S02]  /*29630*/  LDL.LU R5, [R1+0x1d4] ;  /* 0x0001d40001057983 */ /* 0x000ea40000300800 */
[----:B------:R-:W2:Y:S02]  /*29640*/  LDL.LU R6, [R1+0x1d8] ;  /* 0x0001d80001067983 */ /* 0x000ea40000300800 */
[----:B------:R-:W2:Y:S02]  /*29650*/  LDL.LU R7, [R1+0x1dc] ;  /* 0x0001dc0001077983 */ /* 0x000ea40000300800 */
[----:B--2---:R0:W-:Y:S02]  /*29660*/  STL.64 [R1+0x2ac0], R6 ;  /* 0x002ac00601007387 */ /* 0x0041e40000100a00 */
[----:B0-----:R-:W-:-:S02]  /*29670*/  IMAD.MOV.U32 R6, RZ, RZ, R2 ;  /* 0x000000ffff067224 */ /* 0x001fc400078e0002 */
[----:B------:R-:W-:-:S07]  /*29680*/  IMAD.MOV.U32 R7, RZ, RZ, R0 ;  /* 0x000000ffff077224 */ /* 0x000fce00078e0000 */
[C---:B------:R-:W-:Y:S01]  /*29690*/  HMMA.16816.F32.BF16 R12, R8.reuse, R6, R12 ;  /* 0x00000006080c723c */ /* 0x040fe2000004180c */
[----:B------:R-:W-:Y:S11]  /*296a0*/  STL.64 [R1+0x2ab8], R4 ;  /* 0x002ab80401007387 */ /* 0x000ff60000100a00 */
[----:B------:R-:W-:Y:S11]  /*296b0*/  @!UPT UIADD3 URZ, URZ, URZ, URZ ;  /* 0x0000003f3f3ff290 */ /* 0x000ff6000fffe03f */
[----:B------:R-:W-:Y:S01]  /*296c0*/  STL.64 [R1+0x140], R12 ;  /* 0x0001400c01007387 */ /* 0x000fe20000100a00 */
[----:B------:R0:W-:Y:S03]  /*296d0*/  STL.64 [R1+0x148], R14 ;  /* 0x0001480e01007387 */ /* 0x0001e60000100a00 */
[----:B0-----:R-:W2:Y:S02]  /*296e0*/  LDL.LU.64 R14, [R1+0x2b00] ;  /* 0x002b0000010e7983 */ /* 0x001ea40000300a00 */
[C---:B--2---:R-:W-:Y:S02]  /*296f0*/  HMMA.16816.F32.BF16 R12, R8.reuse, R14, R20 ;  /* 0x0000000e080c723c */ /* 0x044fe40000041814 */
[----:B------:R-:W2:Y:S11]  /*29700*/  LDL.LU.64 R22, [R1+0x2af8] ;  /* 0x002af80001167983 */ /* 0x000eb60000300a00 */
[----:B------:R-:W-:Y:S10]  /*29710*/  @!UPT UIADD3 URZ, URZ, URZ, URZ ;  /* 0x0000003f3f3ff290 */ /* 0x000ff4000fffe03f */
[----:B------:R-:W-:Y:S01]  /*29720*/  STL.64 [R1+0xf0], R12 ;  /* 0x0000f00c01007387 */ /* 0x000fe20000100a00 */
[----:B------:R0:W-:Y:S03]  /*29730*/  STL.64 [R1+0xf8], R14 ;  /* 0x0000f80e01007387 */ /* 0x0001e60000100a00 */
[----:B0-----:R-:W2:Y:S01]  /*29740*/  LDL.LU.64 R14, [R1+0x2af0] ;  /* 0x002af000010e7983 */ /* 0x001ea20000300a00 */
[----:B------:R-:W2:Y:S02]  /*29750*/  LDL.LU.64 R12, [R1+0x2ae8] ;  /* 0x002ae800010c7983 */ /* 0x000ea40000300a00 */
[C---:B--2---:R-:W-:Y:S11]  /*29760*/  HMMA.16816.F32.BF16 R12, R8.reuse, R22, R12 ;  /* 0x00000016080c723c */ /* 0x044ff6000004180c */
[----:B------:R-:W-:Y:S11]  /*29770*/  @!UPT UIADD3 URZ, URZ, URZ, URZ ;  /* 0x0000003f3f3ff290 */ /* 0x000ff6000fffe03f */
[----:B------:R-:W-:Y:S01]  /*29780*/  @!UPT UIADD3 URZ, URZ, URZ, URZ ;  /* 0x0000003f3f3ff290 */ /* 0x000fe2000fffe03f */
[----:B------:R-:W-:Y:S01]  /*29790*/  STL.64 [R1+0xe0], R12 ;  /* 0x0000e00c01007387 */ /* 0x000fe20000100a00 */
[----:B------:R-:W-:Y:S02]  /*297a0*/  STL.64 [R1+0xe8], R14 ;  /* 0x0000e80e01007387 */ /* 0x000fe40000100a00 */
[----:B------:R-:W0:Y:S01]  /*297b0*/  LDSM.16.MT88.4 R12, [R3+0x4380] ;  /* 0x00438000030c783b */ /* 0x000e220000004200 */
[----:B----4-:R-:W-:Y:S01]  /*297c0*/  HMMA.16816.F32.BF16 R8, R8, R26, R16 ;  /* 0x0000001a0808723c */ /* 0x010fe20000041810 */
[----:B0-----:R-:W-:Y:S02]  /*297d0*/  STL.64 [R1+0x2a68], R14 ;  /* 0x002a680e01007387 */ /* 0x001fe40000100a00 */
[----:B------:R-:W-:Y:S02]  /*297e0*/  STL.64 [R1+0x2a60], R12 ;  /* 0x002a600c01007387 */ /* 0x000fe40000100a00 */
[----:B------:R-:W-:Y:S02]  /*297f0*/  STL [R1+0x2a50], R3 ;  /* 0x002a500301007387 */ /* 0x000fe40000100800 */
[----:B------:R-:W2:Y:S11]  /*29800*/  LDL.LU R16, [R1+0x1f0] ;  /* 0x0001f00001107983 */ /* 0x000eb60000300800 */
[----:B------:R-:W-:Y:S05]  /*29810*/  @!UPT UIADD3 URZ, URZ, URZ, URZ ;  /* 0x0000003f3f3ff290 */ /* 0x000fea000fffe03f */
[----:B------:R-:W-:Y:S01]  /*29820*/  STL.64 [R1+0xb0], R8 ;  /* 0x0000b00801007387 */ /* 0x000fe20000100a00 */
[----:B------:R-:W-:Y:S02]  /*29830*/  STL.64 [R1+0xb8], R10 ;  /* 0x0000b80a01007387 */ /* 0x000fe40000100a00 */
[----:B------:R-:W2:Y:S02]  /*29840*/  LDL.LU R17, [R1+0x1f4] ;  /* 0x0001f40001117983 */ /* 0x000ea40000300800 */
[----:B------:R-:W4:Y:S01]  /*29850*/  LDL.LU R18, [R1+0x1f8] ;  /* 0x0001f80001127983 */ /* 0x000f220000300800 */
[----:B------:R-:W4:Y:S04]  /*29860*/  LDL.LU R19, [R1+0x1fc] ;  /* 0x0001fc0001137983 */ /* 0x000f280000300800 */
[----:B---3--:R-:W0:Y:S04]  /*29870*/  LDSM.16.MT88.4 R8, [R24+0x4000] ;  /* 0x004000001808783b */ /* 0x008e280000004200 */
[----:B----4-:R-:W-:Y:S01]  /*29880*/  STL.64 [R1+0x2ad0], R18 ;  /* 0x002ad01201007387 */ /* 0x010fe20000100a00 */
[----:B--2---:R1:W-:Y:S03]  /*29890*/  STL.64 [R1+0x2ac8], R16 ;  /* 0x002ac81001007387 */ /* 0x0043e60000100a00 */
[----:B-1----:R-:W2:Y:S01]  /*298a0*/  LDL.LU R16, [R1+0x1a0] ;  /* 0x0001a00001107983 */ /* 0x002ea20000300800 */
[----:B------:R-:W2:Y:S02]  /*298b0*/  LDL.LU R17, [R1+0x1a4] ;  /* 0x0001a40001117983 */ /* 0x000ea40000300800 */
[----:B------:R-:W2:Y:S02]  /*298c0*/  LDL.LU R18, [R1+0x1a8] ;  /* 0x0001a80001127983 */ /* 0x000ea40000300800 */
[----:B------:R-:W2:Y:S01]  /*298d0*/  LDL.LU R19, [R1+0x1ac] ;  /* 0x0001ac0001137983 */ /* 0x000ea20000300800 */
[----:B------:R-:W3:Y:S01]  /*298e0*/  LDL.LU R12, [R1+0x220] ;  /* 0x00022000010c7983 */ /* 0x000ee20000300800 */
[----:B------:R-:W3:Y:S02]  /*298f0*/  LDL.LU R13, [R1+0x224] ;  /* 0x00022400010d7983 */ /* 0x000ee40000300800 */
[----:B------:R-:W4:Y:S02]  /*29900*/  LDL.LU R14, [R1+0x228] ;  /* 0x00022800010e7983 */ /* 0x000f240000300800 */
[----:B------:R-:W4:Y:S02]  /*29910*/  LDL.LU R15, [R1+0x22c] ;  /* 0x00022c00010f7983 */ /* 0x000f240000300800 */
[----:B0-----:R-:W-:-:S02]  /*29920*/  IMAD.MOV.U32 R21, RZ, RZ, R10 ;  /* 0x000000ffff157224 */ /* 0x001fc400078e000a */
[----:B------:R-:W-:Y:S02]  /*29930*/  IMAD.MOV.U32 R20, RZ, RZ, R11 ;  /* 0x000000ffff147224 */ /* 0x000fe400078e000b */
[----:B------:R-:W-:Y:S02]  /*29940*/  IMAD.MOV.U32 R29, RZ, RZ, R8 ;  /* 0x000000ffff1d7224 */ /* 0x000fe400078e0008 */
[----:B------:R-:W-:Y:S01]  /*29950*/  IMAD.MOV.U32 R28, RZ, RZ, R9 ;  /* 0x000000ffff1c7224 */ /* 0x000fe200078e0009 */
[----:B----4-:R0:W-:Y:S01]  /*29960*/  STL.64 [R1+0x2a78], R14 ;  /* 0x002a780e01007387 */ /* 0x0101e20000100a00 */
[----:B---3--:R-:W-:Y:S03]  /*29970*/  STL.64 [R1+0x2a70], R12 ;  /* 0x002a700c01007387 */ /* 0x008fe60000100a00 */
[----:B0-----:R-:W3:Y:S01]  /*29980*/  LDL.64 R14, [R1+0x8] ;  /* 0x00000800010e7983 */ /* 0x001ee20000100a00 */
[----:B------:R-:W2:Y:S02]  /*29990*/  LDL.LU.64 R10, [R1+0x2ae0] ;  /* 0x002ae000010a7983 */ /* 0x000ea40000300a00 */
[----:B------:R-:W2:Y:S02]  /*299a0*/  LDL.LU.64 R8, [R1+0x2ad8] ;  /* 0x002ad80001087983 */ /* 0x000ea40000300a00 */
[----:B------:R-:W-:Y:S01]  /*299b0*/  STL [R1+0x2a58], R28 ;  /* 0x002a581c01007387 */ /* 0x000fe20000100800 */
[----:B------:R-:W-:Y:S01]  /*299c0*/  STL [R1+0x2a54], R29 ;  /* 0x002a541d01007387 */ /* 0x000fe20000100800 */
[C---:B--2---:R-:W-:Y:S03]  /*299d0*/  HMMA.16816.F32.BF16 R4, R8.reuse, R6, R16 ;  /* 0x000000060804723c */ /* 0x044fe60000041810 */
[----:B------:R-:W2:Y:S01]  /*299e0*/  LDL.LU.64 R18, [R1+0x2ad0] ;  /* 0x002ad00001127983 */ /* 0x000ea20000300a00 */
[----:B------:R-:W2:Y:S11]  /*299f0*/  LDL.LU.64 R16, [R1+0x2ac8] ;  /* 0x002ac80001107983 */ /* 0x000eb60000300a00 */
[----:B------:R-:W-:Y:S08]  /*29a00*/  @!UPT UIADD3 URZ, URZ, URZ, URZ ;  /* 0x0000003f3f3ff290 */ /* 0x000ff0000fffe03f */
[----:B------:R-:W-:Y:S01]  /*29a10*/  STL.64 [R1+0x90], R4 ;  /* 0x0000900401007387 */ /* 0x000fe20000100a00 */
[----:B------:R0:W-:Y:S03]  /*29a20*/  STL.64 [R1+0x98], R6 ;  /* 0x0000980601007387 */ /* 0x0001e60000100a00 */
[----:B0-----:R-:W3:Y:S01]  /*29a30*/  LDL.LU.64 R6, [R1+0x2ac0] ;  /* 0x002ac00001067983 */ /* 0x001ee20000300a00 */
        /* <DEDUP_REMOVED lines=9> */
[----:B0-----:R-:W4:Y:S01]  /*29ad0*/  LDL.64 R14, [R1+0x18] ;  /* 0x00001800010e7983 */ /* 0x001f220000100a00 */
[----:B------:R-:W-:Y:S02]  /*29ae0*/  STL.64 [R1+0x2a90], R22 ;  /* 0x002a901601007387 */ /* 0x000fe40000100a00 */
[----:B------:R0:W-:Y:S01]  /*29af0*/  STL.64 [R1+0x2a88], R20 ;  /* 0x002a881401007387 */ /* 0x0001e20000100a00 */
[----:B---3--:R-:W-:Y:S11]  /*29b00*/  HMMA.16816.F32.BF16 R4, R8, R22, R4 ;  /* 0x000000160804723c */ /* 0x008ff60000041804 */
[----:B------:R-:W-:Y:S11]  /*29b10*/  @!UPT UIADD3 URZ, URZ, URZ, URZ ;  /* 0x0000003f3f3ff290 */ /* 0x000ff6000fffe03f */
[----:B------:R-:W-:Y:S01]  /*29b20*/  @!UPT UIADD3 URZ, URZ, URZ, URZ ;  /* 0x0000003f3f3ff290 */ /* 0x000fe2000fffe03f */
[----:B------:R-:W-:Y:S01]  /*29b30*/  STL.64 [R1+0x70], R4 ;  /* 0x0000700401007387 */ /* 0x000fe20000100a00 */
[----:B------:R-:W-:Y:S02]  /*29b40*/  STL.64 [R1+0x78], R6 ;  /* 0x0000780601007387 */ /* 0x000fe40000100a00 */
[----:B------:R-:W1:Y:S04]  /*29b50*/  LDSM.16.MT88.4 R4, [R24+0x4080] ;  /* 0x004080001804783b */ /* 0x000e680000004200 */
[----:B0-----:R-:W3:Y:S01]  /*29b60*/  LDL.LU R20, [R1+0x2c0] ;  /* 0x0002c00001147983 */ /* 0x001ee20000300800 */
[----:B------:R-:W3:Y:S01]  /*29b70*/  LDL.LU R21, [R1+0x2c4] ;  /* 0x0002c40001157983 */ /* 0x000ee20000300800 */
[----:B------:R-:W3:Y:S02]  /*29b80*/  LDL.LU R22, [R1+0x2c8] ;  /* 0x0002c80001167983 */ /* 0x000ee40000300800 */
[----:B------:R-:W3:Y:S02]  /*29b90*/  LDL.LU R23, [R1+0x2cc] ;  /* 0x0002cc0001177983 */ /* 0x000ee40000300800 */
[----:B-1----:R-:W-:-:S02]  /*29ba0*/  IMAD.MOV.U32 R0, RZ, RZ, R6 ;  /* 0x000000ffff007224 */ /* 0x002fc400078e0006 */
[----:B------:R-:W-:Y:S02]  /*29bb0*/  IMAD.MOV.U32 R2, RZ, RZ, R7 ;  /* 0x000000ffff027224 */ /* 0x000fe400078e0007 */
[----:B------:R-:W-:Y:S02]  /*29bc0*/  IMAD.MOV.U32 R3, RZ, RZ, R4 ;  /* 0x000000ffff037224 */ /* 0x000fe400078e0004 */
[----:B------:R-:W-:Y:S01]  /*29bd0*/  IMAD.MOV.U32 R25, RZ, RZ, R5 ;  /* 0x000000ffff197224 */ /* 0x000fe200078e0005 */
[----:B------:R-:W3:Y:S01]  /*29be0*/  LDL.LU.64 R6, [R1+0x2aa0] ;  /* 0x002aa00001067983 */ /* 0x000ee20000300a00 */
[----:B------:R-:W3:Y:S01]  /*29bf0*/  LDL.LU.64 R4, [R1+0x2a98] ;  /* 0x002a980001047983 */ /* 0x000ee20000300a00 */
[----:B--2---:R-:W-:Y:S01]  /*29c00*/  HMMA.16816.F32.BF16 R16, R8, R26, R16 ;  /* 0x0000001a0810723c */ /* 0x004fe20000041810 */
[----:B------:R-:W2:Y:S11]  /*29c10*/  LDL.LU R8, [R1+0x2b0] ;  /* 0x0002b00001087983 */ /* 0x000eb60000300800 */
[----:B------:R-:W-:Y:S11]  /*29c20*/  @!UPT UIADD3 URZ, URZ, URZ, URZ ;  /* 0x0000003f3f3ff290 */ /* 0x000ff6000fffe03f */
[----:B------:R-:W-:Y:S01]  /*29c30*/  STL.64 [R1+0xd0], R16 ;  /* 0x0000d01001007387 */ /* 0x000fe20000100a00 */
[----:B------:R-:W-:Y:S02]  /*29c40*/  STL.64 [R1+0xd8], R18 ;  /* 0x0000d81201007387 */ /* 0x000fe40000100a00 */
[----:B------:R-:W0:Y:S04]  /*29c50*/  LDSM.16.MT88.4 R16, [R24+0x4100] ;  /* 0x004100001810783b */ /* 0x000e280000004200 */
[----:B------:R-:W2:Y:S01]  /*29c60*/  LDL.LU R9, [R1+0x2b4] ;  /* 0x0002b40001097983 */ /* 0x000ea20000300800 */
[----:B------:R-:W2:Y:S01]  /*29c70*/  LDL.LU R10, [R1+0x2b8] ;  /* 0x0002b800010a7983 */ /* 0x000ea20000300800 */
[----:B------:R-:W2:Y:S02]  /*29c80*/  LDL.LU R11, [R1+0x2bc] ;  /* 0x0002bc00010b7983 */ /* 0x000ea40000300800 */
[----:B----4-:R-:W-:-:S02]  /*29c90*/  IMAD.MOV.U32 R28, RZ, RZ, R14 ;  /* 0x000000ffff1c7224 */ /* 0x010fc400078e000e */
[----:B------:R-:W-:Y:S01]  /*29ca0*/  IMAD.MOV.U32 R29, RZ, RZ, R15 ;  /* 0x000000ffff1d7224 */ /* 0x000fe200078e000f */
[----:B0-----:R-:W-:Y:S01]  /*29cb0*/  STL.64 [R1+0x29a0], R18 ;  /* 0x0029a01201007387 */ /* 0x001fe20000100a00 */
[----:B------:R0:W-:Y:S03]  /*29cc0*/  STL.64 [R1+0x2998], R16 ;  /* 0x0029981001007387 */ /* 0x0001e60000100a00 */
[----:B0-----:R-:W4:Y:S01]  /*29cd0*/  LDL.LU R16, [R1+0x2a0] ;  /* 0x0002a00001107983 */ /* 0x001f220000300800 */
[----:B------:R-:W4:Y:S02]  /*29ce0*/  LDL.LU R17, [R1+0x2a4] ;  /* 0x0002a40001117983 */ /* 0x000f240000300800 */
[----:B------:R-:W4:Y:S02]  /*29cf0*/  LDL.LU R18, [R1+0x2a8] ;  /* 0x0002a80001127983 */ /* 0x000f240000300800 */
[----:B------:R-:W4:Y:S01]  /*29d00*/  LDL.LU R19, [R1+0x2ac] ;  /* 0x0002ac0001137983 */ /* 0x000f220000300800 */
[C---:B---3--:R-:W-:Y:S11]  /*29d10*/  HMMA.16816.F32.BF16 R20, R4.reuse, R14, R20 ;  /* 0x0000000e0414723c */ /* 0x048ff60000041814 */
[----:B------:R-:W-:Y:S11]  /*29d20*/  @!UPT UIADD3 URZ, URZ, URZ, URZ ;  /* 0x0000003f3f3ff290 */ /* 0x000ff6000fffe03f */
[----:B------:R-:W-:Y:S01]  /*29d30*/  @!UPT UIADD3 URZ, URZ, URZ, URZ ;  /* 0x0000003f3f3ff290 */ /* 0x000fe2000fffe03f */
[----:B------:R-:W-:Y:S01]  /*29d40*/  STL.64 [R1+0x2c0], R20 ;  /* 0x0002c01401007387 */ /* 0x000fe20000100a00 */
[----:B------:R0:W-:Y:S03]  /*29d50*/  STL.64 [R1+0x2c8], R22 ;  /* 0x0002c81601007387 */ /* 0x0001e60000100a00 */
[----:B0-----:R-:W4:Y:S01]  /*29d60*/  LDL.LU.64 R22, [R1+0x2a90] ;  /* 0x002a900001167983 */ /* 0x001f220000300a00 */
[----:B------:R-:W3:Y:S02]  /*29d70*/  LDL.LU.64 R20, [R1+0x2a88] ;  /* 0x002a880001147983 */ /* 0x000ee40000300a00 */
[----:B------:R-:W2:Y:S02]  /*29d80*/  LDL.LU.64 R14, [R1+0x2a80] ;  /* 0x002a8000010e7983 */ /* 0x000ea40000300a00 */
[C---:B--2---:R-:W-:Y:S11]  /*29d90*/  HMMA.16816.F32.BF16 R8, R4.reuse, R14, R8 ;  /* 0x0000000e0408723c */ /* 0x044ff60000041808 */
[----:B------:R-:W-:Y:S11]  /*29da0*/  @!UPT UIADD3 URZ, URZ, URZ, URZ ;  /* 0x0000003f3f3ff290 */ /* 0x000ff6000fffe03f */
[----:B------:R-:W-:Y:S01]  /*29db0*/  @!UPT UIADD3 URZ, URZ, URZ, URZ ;  /* 0x0000003f3f3ff290 */ /* 0x000fe2000fffe03f */
[----:B------:R0:W-:Y:S01]  /*29dc0*/  STL.64 [R1+0x620], R8 ;  /* 0x0006200801007387 */ /* 0x0001e20000100a00 */
[----:B------:R-:W-:Y:S02]  /*29dd0*/  STL.64 [R1+0x628], R10 ;  /* 0x0006280a01007387 */ /* 0x000fe40000100a00 */
[----:B0-----:R-:W-:Y:S02]  /*29de0*/  IMAD.MOV.U32 R9, RZ, RZ, R14 ;  /* 0x000000ffff097224 */ /* 0x001fe400078e000e */
[----:B------:R-:W-:Y:S02]  /*29df0*/  IMAD.MOV.U32 R8, RZ, RZ, R15 ;  /* 0x000000ffff087224 */ /* 0x000fe400078e000f */
[----:B------:R-:W2:Y:S01]  /*29e00*/  LDL.LU.64 R14, [R1+0x2a78] ;  /* 0x002a7800010e7983 */ /* 0x000ea20000300a00 */
[----:B------:R-:W2:Y:S01]  /*29e10*/  LDL.LU.64 R12, [R1+0x2a70] ;  /* 0x002a7000010c7983 */ /* 0x000ea20000300a00 */
[C---:B----4-:R-:W-:Y:S11]  /*29e20*/  HMMA.16816.F32.BF16 R16, R4.reuse, R22, R16 ;  /* 0x000000160410723c */ /* 0x050ff60000041810 */
[----:B------:R-:W-:Y:S11]  /*29e30*/  @!UPT UIADD3 URZ, URZ, URZ, URZ ;  /* 0x0000003f3f3ff290 */ /* 0x000ff6000fffe03f */
[----:B------:R-:W-:Y:S01]  /*29e40*/  @!UPT UIADD3 URZ, URZ, URZ, URZ ;  /* 0x0000003f3f3ff290 */ /* 0x000fe2000fffe03f */
[----:B------:R0:W-:Y:S01]  /*29e50*/  STL.64 [R1+0x610], R16 ;  /* 0x0006101001007387 */ /* 0x0001e20000100a00 */
[----:B------:R1:W-:Y:S03]  /*29e60*/  STL.64 [R1+0x618], R18 ;  /* 0x0006181201007387 */ /* 0x0003e60000100a00 */
[----:B0-----:R-:W4:Y:S01]  /*29e70*/  LDL.LU R16, [R1+0x290] ;  /* 0x0002900001107983 */ /* 0x001f220000300800 */
[----:B------:R-:W4:Y:S02]  /*29e80*/  LDL.LU R17, [R1+0x294] ;  /* 0x0002940001117983 */ /* 0x000f240000300800 */
[----:B-1----:R-:W4:Y:S02]  /*29e90*/  LDL.LU R18, [R1+0x298] ;  /* 0x0002980001127983 */ /* 0x002f240000300800 */
[----:B------:R-:W4:Y:S01]  /*29ea0*/  LDL.LU R19, [R1+0x29c] ;  /* 0x00029c0001137983 */ /* 0x000f220000300800 */
[----:B------:R-:W-:Y:S01]  /*29eb0*/  STL.64 [R1+0x2a28], R22 ;  /* 0x002a281601007387 */ /* 0x000fe20000100a00 */
[----:B--2---:R-:W-:Y:S03]  /*29ec0*/  HMMA.16816.F32.BF16 R4, R4, R26, R12 ;  /* 0x0000001a0404723c */ /* 0x004fe6000004180c */
[----:B------:R-:W4:Y:S01]  /*29ed0*/  LDL.LU.64 R14, [R1+0x2a68] ;  /* 0x002a6800010e7983 */ /* 0x000f220000300a00 */
[----:B------:R-:W4:Y:S11]  /*29ee0*/  LDL.LU.64 R12, [R1+0x2a60] ;  /* 0x002a6000010c7983 */ /* 0x000f360000300a00 */
[----:B------:R-:W-:Y:S08]  /*29ef0*/  @!UPT UIADD3 URZ, URZ, URZ, URZ ;  /* 0x0000003f3f3ff290 */ /* 0x000ff0000fffe03f */
[----:B------:R0:W-:Y:S01]  /*29f00*/  STL.64 [R1+0x2b0], R4 ;  /* 0x0002b00401007387 */ /* 0x0001e20000100a00 */
[----:B------:R1:W-:Y:S03]  /*29f10*/  STL.64 [R1+0x2b8], R6 ;  /* 0x0002b80601007387 */ /* 0x0003e60000100a00 */
[----:B0-----:R-:W2:Y:S01]  /*29f20*/  LDL.LU R4, [R1+0x210] ;  /* 0x0002100001047983 */ /* 0x001ea20000300800 */
[----:B------:R-:W2:Y:S02]  /*29f30*/  LDL.LU R5, [R1+0x214] ;  /* 0x0002140001057983 */ /* 0x000ea40000300800 */
[----:B-1----:R-:W2:Y:S02]  /*29f40*/  LDL.LU R6, [R1+0x218] ;  /* 0x0002180001067983 */ /* 0x002ea40000300800 */
[----:B------:R-:W2:Y:S02]  /*29f50*/  LDL.LU R7, [R1+0x21c] ;  /* 0x00021c0001077983 */ /* 0x000ea40000300800 */
[----:B------:R-:W-:-:S02]  /*29f60*/  IMAD.MOV.U32 R22, RZ, RZ, R9 ;  /* 0x000000ffff167224 */ /* 0x000fc400078e0009 */
[----:B------:R-:W-:Y:S02]  /*29f70*/  IMAD.MOV.U32 R23, RZ, RZ, R8 ;  /* 0x000000ffff177224 */ /* 0x000fe400078e0008 */
[----:B------:R-:W0:Y:S04]  /*29f80*/  LDSM.16.MT88.4 R8, [R24+0x4180] ;  /* 0x004180001808783b */ /* 0x000e280000004200 */
[----:B--2---:R-:W-:Y:S01]  /*29f90*/  STL.64 [R1+0x2a20], R6 ;  /* 0x002a200601007387 */ /* 0x004fe20000100a00 */
[----:B------:R1:W-:Y:S03]  /*29fa0*/  STL.64 [R1+0x2a18], R4 ;  /* 0x002a180401007387 */ /* 0x0003e60000100a00 */
[----:B-1----:R-:W2:Y:S01]  /*29fb0*/  LDL.LU R4, [R1+0x270] ;  /* 0x0002700001047983 */ /* 0x002ea20000300800 */
[----:B------:R-:W2:Y:S02]  /*29fc0*/  LDL.LU R5, [R1+0x274] ;  /* 0x0002740001057983 */ /* 0x000ea40000300800 */
[----:B------:R-:W2:Y:S02]  /*29fd0*/  LDL.LU R6, [R1+0x278] ;  /* 0x0002780001067983 */ /* 0x000ea40000300800 */
[----:B------:R-:W2:Y:S02]  /*29fe0*/  LDL.LU R7, [R1+0x27c] ;  /* 0x00027c0001077983 */ /* 0x000ea40000300800 */
[----:B--2---:R-:W-:Y:S01]  /*29ff0*/  STL.64 [R1+0x2a38], R6 ;  /* 0x002a380601007387 */ /* 0x004fe20000100a00 */
[----:B------:R1:W-:Y:S03]  /*2a000*/  STL.64 [R1+0x2a30], R4 ;  /* 0x002a300401007387 */ /* 0x0003e60000100a00 */
[----:B-1----:R-:W2:Y:S01]  /*2a010*/  LDL.LU R4, [R1+0x280] ;  /* 0x0002800001047983 */ /* 0x002ea20000300800 */
[----:B------:R-:W2:Y:S02]  /*2a020*/  LDL.LU R5, [R1+0x284] ;  /* 0x0002840001057983 */ /* 0x000ea40000300800 */
[----:B------:R-:W2:Y:S02]  /*2a030*/  LDL.LU R6, [R1+0x288] ;  /* 0x0002880001067983 */ /* 0x000ea40000300800 */
[----:B------:R-:W2:Y:S01]  /*2a040*/  LDL.LU R7, [R1+0x28c] ;  /* 0x00028c0001077983 */ /* 0x000ea20000300800 */
[----:B0-----:R-:W-:Y:S01]  /*2a050*/  STL.64 [R1+0x2960], R10 ;  /* 0x0029600a01007387 */ /* 0x001fe20000100a00 */
[----:B------:R0:W-:Y:S03]  /*2a060*/  STL.64 [R1+0x2958], R8 ;  /* 0x0029580801007387 */ /* 0x0001e60000100a00 */
[----:B0-----:R-:W2:Y:S01]  /*2a070*/  LDL.LU R8, [R1+0x240] ;  /* 0x0002400001087983 */ /* 0x001ea20000300800 */
[----:B------:R-:W2:Y:S02]  /*2a080*/  LDL.LU R9, [R1+0x244] ;  /* 0x0002440001097983 */ /* 0x000ea40000300800 */
[----:B------:R-:W2:Y:S02]  /*2a090*/  LDL.LU R10, [R1+0x248] ;  /* 0x00024800010a7983 */ /* 0x000ea40000300800 */
[----:B------:R-:W2:Y:S02]  /*2a0a0*/  LDL.LU R11, [R1+0x24c] ;  /* 0x00024c00010b7983 */ /* 0x000ea40000300800 */
[----:B--2---:R0:W-:Y:S01]  /*2a0b0*/  STL.64 [R1+0x2980], R10 ;  /* 0x0029800a01007387 */ /* 0x0041e20000100a00 */
[----:B------:R-:W-:Y:S02]  /*2a0c0*/  STL.64 [R1+0x2978], R8 ;  /* 0x0029780801007387 */ /* 0x000fe40000100a00 */
[----:B0-----:R-:W-:-:S02]  /*2a0d0*/  IMAD.MOV.U32 R10, RZ, RZ, R28 ;  /* 0x000000ffff0a7224 */ /* 0x001fc400078e001c */
[----:B------:R-:W-:Y:S01]  /*2a0e0*/  IMAD.MOV.U32 R11, RZ, RZ, R29 ;  /* 0x000000ffff0b7224 */ /* 0x000fe200078e001d */
[----:B------:R-:W2:Y:S01]  /*2a0f0*/  LDL.LU R28, [R1+0x2a58] ;  /* 0x002a5800011c7983 */ /* 0x000ea20000300800 */
[----:B------:R-:W2:Y:S05]  /*2a100*/  LDL.LU R29, [R1+0x2a54] ;  /* 0x002a5400011d7983 */ /* 0x000eaa0000300800 */
[----:B----4-:R-:W-:Y:S11]  /*2a110*/  HMMA.16816.F32.BF16 R16, R12, R10, R16 ;  /* 0x0000000a0c10723c */ /* 0x010ff60000041810 */
[----:B------:R-:W-:Y:S11]  /*2a120*/  @!UPT UIADD3 URZ, URZ, URZ, URZ ;  /* 0x0000003f3f3ff290 */ /* 0x000ff6000fffe03f */
[----:B------:R-:W-:Y:S01]  /*2a130*/  @!UPT UIADD3 URZ, URZ, URZ, URZ ;  /* 0x0000003f3f3ff290 */ /* 0x000fe2000fffe03f */
[----:B------:R0:W-:Y:S01]  /*2a140*/  STL.64 [R1+0x2a0], R16 ;  /* 0x0002a01001007387 */ /* 0x0001e20000100a00 */
[----:B------:R1:W-:Y:S02]  /*2a150*/  STL.64 [R1+0x2a8], R18 ;  /* 0x0002a81201007387 */ /* 0x0003e40000100a00 */
[----:B0-----:R-:W-:Y:S02]  /*2a160*/  IMAD.MOV.U32 R16, RZ, RZ, R3 ;  /* 0x000000ffff107224 */ /* 0x001fe400078e0003 */
[----:B-1----:R-:W-:Y:S02]  /*2a170*/  IMAD.MOV.U32 R18, RZ, RZ, R0 ;  /* 0x000000ffff127224 */ /* 0x002fe400078e0000 */
[----:B------:R-:W-:Y:S01]  /*2a180*/  IMAD.MOV.U32 R19, RZ, RZ, R2 ;  /* 0x000000ffff137224 */ /* 0x000fe200078e0002 */
[----:B------:R-:W4:Y:S01]  /*2a190*/  LDL.LU R3, [R1+0x2a50] ;  /* 0x002a500001037983 */ /* 0x000f220000300800 */
[----:B------:R-:W-:Y:S02]  /*2a1a0*/  IMAD.MOV.U32 R17, RZ, RZ, R25 ;  /* 0x000000ffff117224 */ /* 0x000fe400078e0019 */
[----:B------:R-:W4:Y:S02]  /*2a1b0*/  LDL.LU R25, [R1+0x2a4c] ;  /* 0x002a4c0001197983 */ /* 0x000f240000300800 */
[----:B------:R-:W4:Y:S01]  /*2a1c0*/  LDL.LU R0, [R1+0x2a48] ;  /* 0x002a480001007983 */ /* 0x000f220000300800 */
[----:B------:R-:W4:Y:S01]  /*2a1d0*/  LDL.LU R2, [R1+0x2a44] ;  /* 0x002a440001027983 */ /* 0x000f220000300800 */
[----:B------:R3:W-:Y:S02]  /*2a1e0*/  STL.64 [R1+0x29f0], R18 ;  /* 0x0029f01201007387 */ /* 0x0007e40000100a00 */
[----:B---3--:R-:W-:-:S02]  /*2a1f0*/  IMAD.MOV.U32 R18, RZ, RZ, R21 ;  /* 0x000000ffff127224 */ /* 0x008fc400078e0015 */
[----:B------:R-:W-:Y:S02]  /*2a200*/  IMAD.MOV.U32 R19, RZ, RZ, R20 ;  /* 0x000000ffff137224 */ /* 0x000fe400078e0014 */
[C---:B------:R-:W-:Y:S01]  /*2a210*/  HMMA.16816.F32.BF16 R20, R12.reuse, R22, R4 ;  /* 0x000000160c14723c */ /* 0x040fe20000041804 */
[----:B------:R2:W-:Y:S02]  /*2a220*/  STL.64 [R1+0x29e8], R16 ;  /* 0x0029e81001007387 */ /* 0x0005e40000100a00 */
[----:B--2---:R-:W-:Y:S02]  /*2a230*/  IMAD.MOV.U32 R16, RZ, RZ, R29 ;  /* 0x000000ffff107224 */ /* 0x004fe400078e001d */
[----:B------:R-:W2:Y:S01]  /*2a240*/  LDL.LU R29, [R1+0x2a40] ;  /* 0x002a4000011d7983 */ /* 0x000ea20000300800 */
[----:B------:R-:W3:Y:S02]  /*2a250*/  LDL.LU.64 R6, [R1+0x2a38] ;  /* 0x002a380001067983 */ /* 0x000ee40000300a00 */
[----:B------:R-:W3:Y:S11]  /*2a260*/  LDL.LU.64 R4, [R1+0x2a30] ;  /* 0x002a300001047983 */ /* 0x000ef60000300a00 */
[----:B------:R-:W-:Y:S04]  /*2a270*/  @!UPT UIADD3 URZ, URZ, URZ, URZ ;  /* 0x0000003f3f3ff290 */ /* 0x000fe8000fffe03f */
[----:B------:R-:W-:Y:S01]  /*2a280*/  STL.64 [R1+0x600], R20 ;  /* 0x0006001401007387 */ /* 0x000fe20000100a00 */
[----:B------:R0:W-:Y:S04]  /*2a290*/  STL.64 [R1+0x608], R22 ;  /* 0x0006081601007387 */ /* 0x0001e80000100a00 */
[----:B0-----:R-:W3:Y:S02]  /*2a2a0*/  LDL.LU.64 R22, [R1+0x2a28] ;  /* 0x002a280001167983 */ /* 0x001ee40000300a00 */
        /* <DEDUP_REMOVED lines=8> */
[----:B------:R-:W2:Y:S01]  /*2a330*/  LDL.LU R20, [R1+0x320] ;  /* 0x0003200001147983 */ /* 0x000ea20000300800 */
[----:B------:R-:W2:Y:S04]  /*2a340*/  LDL.LU R21, [R1+0x324] ;  /* 0x0003240001157983 */ /* 0x000ea80000300800 */
[----:B0-----:R-:W2:Y:S01]  /*2a350*/  LDL.LU R22, [R1+0x328] ;  /* 0x0003280001167983 */ /* 0x001ea20000300800 */
[----:B------:R-:W2:Y:S01]  /*2a360*/  LDL.LU R23, [R1+0x32c] ;  /* 0x00032c0001177983 */ /* 0x000ea20000300800 */
[----:B---3--:R-:W-:Y:S02]  /*2a370*/  HMMA.16816.F32.BF16 R12, R12, R26, R4 ;  /* 0x0000001a0c0c723c */ /* 0x008fe40000041804 */
[----:B------:R-:W0:Y:S04]  /*2a380*/  LDSM.16.MT88.4 R4, [R24+0x4200] ;  /* 0x004200001804783b */ /* 0x000e280000004200 */
[----:B0-----:R-:W-:Y:S11]  /*2a390*/  STL.64 [R1+0x2918], R6 ;  /* 0x0029180601007387 */ /* 0x001ff60000100a00 */
[----:B------:R-:W-:Y:S06]  /*2a3a0*/  @!UPT UIADD3 URZ, URZ, URZ, URZ ;  /* 0x0000003f3f3ff290 */ /* 0x000fec000fffe03f */
[----:B------:R-:W-:Y:S02]  /*2a3b0*/  STL.64 [R1+0x5f0], R12 ;  /* 0x0005f00c01007387 */ /* 0x000fe40000100a00 */
[----:B------:R-:W-:Y:S02]  /*2a3c0*/  STL.64 [R1+0x5f8], R14 ;  /* 0x0005f80e01007387 */ /* 0x000fe40000100a00 */
[----:B------:R0:W-:Y:S01]  /*2a3d0*/  STL.64 [R1+0x2910], R4 ;  /* 0x0029100401007387 */ /* 0x0001e20000100a00 */
[----:B------:R-:W1:Y:S04]  /*2a3e0*/  LDSM.16.MT88.4 R12, [R24+0x4280] ;  /* 0x00428000180c783b */ /* 0x000e680000004200 */
[----:B0-----:R-:W3:Y:S01]  /*2a3f0*/  LDL.LU R4, [R1+0x200] ;  /* 0x0002000001047983 */ /* 0x001ee20000300800 */
[----:B------:R-:W3:Y:S02]  /*2a400*/  LDL.LU R5, [R1+0x204] ;  /* 0x0002040001057983 */ /* 0x000ee40000300800 */
[----:B------:R-:W3:Y:S02]  /*2a410*/  LDL.LU R6, [R1+0x208] ;  /* 0x0002080001067983 */ /* 0x000ee40000300800 */
[----:B------:R-:W3:Y:S02]  /*2a420*/  LDL.LU R7, [R1+0x20c] ;  /* 0x00020c0001077983 */ /* 0x000ee40000300800 */
[----:B------:R-:W-:-:S07]  /*2a430*/  IMAD.MOV.U32 R17, RZ, RZ, R28 ;  /* 0x000000ffff117224 */ /* 0x000fce00078e001c */
[C---:B--2---:R-:W-:Y:S01]  /*2a440*/  HMMA.16816.F32.BF16 R20, R16.reuse, R10, R20 ;  /* 0x0000000a1014723c */ /* 0x044fe20000041814 */
[----:B---3--:R0:W-:Y:S01]  /*2a450*/  STL.64 [R1+0x2970], R6 ;  /* 0x0029700601007387 */ /* 0x0081e20000100a00 */
[----:B------:R-:W-:Y:S03]  /*2a460*/  STL.64 [R1+0x2968], R4 ;  /* 0x0029680401007387 */ /* 0x000fe60000100a00 */
[----:B0-----:R-:W2:Y:S01]  /*2a470*/  LDL.64 R6, [R1+0x8] ;  /* 0x0000080001067983 */ /* 0x001ea20000100a00 */
[----:B------:R-:W-:Y:S11]  /*2a480*/  STL.64 [R1+0x29f8], R10 ;  /* 0x0029f80a01007387 */ /* 0x000ff60000100a00 */
[----:B------:R-:W-:Y:S06]  /*2a490*/  @!UPT UIADD3 URZ, URZ, URZ, URZ ;  /* 0x0000003f3f3ff290 */ /* 0x000fec000fffe03f */
[----:B------:R-:W-:Y:S02]  /*2a4a0*/  STL.64 [R1+0x640], R20 ;  /* 0x0006401401007387 */ /* 0x000fe40000100a00 */
[----:B------:R-:W-:Y:S01]  /*2a4b0*/  STL.64 [R1+0x648], R22 ;  /* 0x0006481601007387 */ /* 0x000fe20000100a00 */
[----:B------:R-:W-:Y:S01]  /*2a4c0*/  STL.64 [R1+0x2a08], R26 ;  /* 0x002a081a01007387 */ /* 0x000fe20000100a00 */
[----:B----4-:R-:W-:Y:S02]  /*2a4d0*/  STL.64 [R1+0x2a00], R24 ;  /* 0x002a001801007387 */ /* 0x010fe40000100a00 */
[----:B-1----:R-:W-:Y:S02]  /*2a4e0*/  STL.64 [R1+0x28d8], R14 ;  /* 0x0028d80e01007387 */ /* 0x002fe40000100a00 */
[----:B------:R0:W-:Y:S02]  /*2a4f0*/  STL.64 [R1+0x28d0], R12 ;  /* 0x0028d00c01007387 */ /* 0x0001e40000100a00 */
[----:B0-----:R-:W3:Y:S01]  /*2a500*/  LDL.LU R12, [R1+0x230] ;  /* 0x00023000010c7983 */ /* 0x001ee20000300800 */
[----:B------:R-:W3:Y:S02]  /*2a510*/  LDL.LU R13, [R1+0x234] ;  /* 0x00023400010d7983 */ /* 0x000ee40000300800 */
[----:B------:R-:W4:Y:S02]  /*2a520*/  LDL.LU R14, [R1+0x238] ;  /* 0x00023800010e7983 */ /* 0x000f240000300800 */
        /* <DEDUP_REMOVED lines=31> */
[C---:B--2---:R-:W-:Y:S01]  /*2a720*/  HMMA.16816.F32.BF16 R20, R16.reuse, R6, R20 ;  /* 0x000000061014723c */ /* 0x044fe20000041814 */
[----:B----4-:R-:W-:Y:S01]  /*2a730*/  STL.64 [R1+0x29d0], R14 ;  /* 0x0029d00e01007387 */ /* 0x010fe20000100a00 */
[----:B---3--:R0:W-:Y:S03]  /*2a740*/  STL.64 [R1+0x29c8], R12 ;  /* 0x0029c80c01007387 */ /* 0x0081e60000100a00 */
[----:B0-----:R-:W2:Y:S01]  /*2a750*/  LDL.LU R12, [R1+0x2f0] ;  /* 0x0002f000010c7983 */ /* 0x001ea20000300800 */
[----:B------:R-:W2:Y:S02]  /*2a760*/  LDL.LU R13, [R1+0x2f4] ;  /* 0x0002f400010d7983 */ /* 0x000ea40000300800 */
[----:B------:R-:W3:Y:S02]  /*2a770*/  LDL.LU R14, [R1+0x2f8] ;  /* 0x0002f800010e7983 */ /* 0x000ee40000300800 */
[----:B------:R-:W3:Y:S02]  /*2a780*/  LDL.LU R15, [R1+0x2fc] ;  /* 0x0002fc00010f7983 */ /* 0x000ee40000300800 */
[----:B---3--:R-:W-:Y:S01]  /*2a790*/  STL.64 [R1+0x29e0], R14 ;  /* 0x0029e00e01007387 */ /* 0x008fe20000100a00 */
[----:B--2---:R0:W-:Y:S03]  /*2a7a0*/  STL.64 [R1+0x29d8], R12 ;  /* 0x0029d80c01007387 */ /* 0x0041e60000100a00 */
[----:B0-----:R-:W2:Y:S01]  /*2a7b0*/  LDL.LU R12, [R1+0x300] ;  /* 0x00030000010c7983 */ /* 0x001ea20000300800 */
[----:B------:R-:W2:Y:S02]  /*2a7c0*/  LDL.LU R13, [R1+0x304] ;  /* 0x00030400010d7983 */ /* 0x000ea40000300800 */
[----:B------:R-:W2:Y:S02]  /*2a7d0*/  LDL.LU R14, [R1+0x308] ;  /* 0x00030800010e7983 */ /* 0x000ea40000300800 */
[----:B------:R-:W2:Y:S02]  /*2a7e0*/  LDL.LU R15, [R1+0x30c] ;  /* 0x00030c00010f7983 */ /* 0x000ea40000300800 */
[----:B------:R-:W-:Y:S01]  /*2a7f0*/  STL.64 [R1+0x320], R20 ;  /* 0x0003201401007387 */ /* 0x000fe20000100a00 */
[----:B------:R0:W-:Y:S03]  /*2a800*/  STL.64 [R1+0x328], R22 ;  /* 0x0003281601007387 */ /* 0x0001e60000100a00 */
[----:B0-----:R-:W3:Y:S02]  /*2a810*/  LDL.LU.64 R22, [R1+0x2a10] ;  /* 0x002a100001167983 */ /* 0x001ee40000300a00 */
[C---:B---3--:R-:W-:Y:S11]  /*2a820*/  HMMA.16816.F32.BF16 R24, R16.reuse, R22, R24 ;  /* 0x000000161018723c */ /* 0x048ff60000041818 */
[----:B------:R-:W-:Y:S11]  /*2a830*/  @!UPT UIADD3 URZ, URZ, URZ, URZ ;  /* 0x0000003f3f3ff290 */ /* 0x000ff6000fffe03f */
[----:B------:R-:W-:Y:S01]  /*2a840*/  @!UPT UIADD3 URZ, URZ, URZ, URZ ;  /* 0x0000003f3f3ff290 */ /* 0x000fe2000fffe03f */
[----:B------:R-:W-:Y:S01]  /*2a850*/  STL.64 [R1+0x630], R24 ;  /* 0x0006301801007387 */ /* 0x000fe20000100a00 */
[----:B------:R0:W-:Y:S03]  /*2a860*/  STL.64 [R1+0x638], R26 ;  /* 0x0006381a01007387 */ /* 0x0001e60000100a00 */
[----:B0-----:R-:W3:Y:S01]  /*2a870*/  LDL.LU.64 R26, [R1+0x2a08] ;  /* 0x002a0800011a7983 */ /* 0x001ee20000300a00 */
[----:B------:R-:W4:Y:S01]  /*2a880*/  LDL.LU.64 R24, [R1+0x2a00] ;  /* 0x002a000001187983 */ /* 0x000f220000300a00 */
[----:B---3--:R-:W-:Y:S02]  /*2a890*/  HMMA.16816.F32.BF16 R16, R16, R26, R8 ;  /* 0x0000001a1010723c */ /* 0x008fe40000041808 */
        /* <DEDUP_REMOVED lines=35> */
[C---:B--2---:R-:W-:Y:S01]  /*2aad0*/  HMMA.16816.F32.BF16 R8, R16.reuse, R10, R12 ;  /* 0x0000000a1008723c */ /* 0x044fe2000004180c */
[----:B------:R-:W2:Y:S01]  /*2aae0*/  LDL.LU.64 R14, [R1+0x2990] ;  /* 0x00299000010e7983 */ /* 0x000ea20000300a00 */
[----:B------:R-:W2:Y:S11]  /*2aaf0*/  LDL.LU.64 R12, [R1+0x2988] ;  /* 0x00298800010c7983 */ /* 0x000eb60000300a00 */
[----:B------:R-:W-:Y:S10]  /*2ab00*/  @!UPT UIADD3 URZ, URZ, URZ, URZ ;  /* 0x0000003f3f3ff290 */ /* 0x000ff4000fffe03f */
[----:B------:R-:W-:Y:S01]  /*2ab10*/  STL.64 [R1+0x1d0], R8 ;  /* 0x0001d00801007387 */ /* 0x000fe20000100a00 */
[----:B------:R0:W-:Y:S03]  /*2ab20*/  STL.64 [R1+0x1d8], R10 ;  /* 0x0001d80a01007387 */ /* 0x0001e60000100a00 */
[----:B0-----:R-:W3:Y:S01]  /*2ab30*/  LDL.LU.64 R10, [R1+0x2980] ;  /* 0x00298000010a7983 */ /* 0x001ee20000300a00 */
[----:B------:R-:W3:Y:S02]  /*2ab40*/  LDL.LU.64 R8, [R1+0x2978] ;  /* 0x0029780001087983 */ /* 0x000ee40000300a00 */
[C---:B---3--:R-:W-:Y:S11]  /*2ab50*/  HMMA.16816.F32.BF16 R8, R16.reuse, R6, R8 ;  /* 0x000000061008723c */ /* 0x048ff60000041808 */
[----:B------:R-:W-:Y:S11]  /*2ab60*/  @!UPT UIADD3 URZ, URZ, URZ, URZ ;  /* 0x0000003f3f3ff290 */ /* 0x000ff6000fffe03f */
[----:B------:R-:W-:Y:S01]  /*2ab70*/  @!UPT UIADD3 URZ, URZ, URZ, URZ ;  /* 0x0000003f3f3ff290 */ /* 0x000fe2000fffe03f */
[----:B------:R0:W-:Y:S01]  /*2ab80*/  STL.64 [R1+0x1a0], R8 ;  /* 0x0001a00801007387 */ /* 0x0001e20000100a00 */
[----:B------:R-:W-:Y:S02]  /*2ab90*/  STL.64 [R1+0x1a8], R10 ;  /* 0x0001a80a01007387 */ /* 0x000fe40000100a00 */
[----:B0-----:R-:W-:Y:S02]  /*2aba0*/  IMAD.MOV.U32 R9, RZ, RZ, R6 ;  /* 0x000000ffff097224 */ /* 0x001fe400078e0006 */
[----:B------:R-:W-:Y:S02]  /*2abb0*/  IMAD.MOV.U32 R8, RZ, RZ, R7 ;  /* 0x000000ffff087224 */ /* 0x000fe400078e0007 */
[----:B------:R-:W3:Y:S01]  /*2abc0*/  LDL.LU.64 R6, [R1+0x2970] ;  /* 0x0029700001067983 */ /* 0x000ee20000300a00 */
[----:B------:R-:W3:Y:S01]  /*2abd0*/  LDL.LU.64 R4, [R1+0x2968] ;  /* 0x0029680001047983 */ /* 0x000ee20000300a00 */
[C---:B--2---:R-:W-:Y:S01]  /*2abe0*/  HMMA.16816.F32.BF16 R12, R16.reuse, R22, R12 ;  /* 0x00000016100c723c */ /* 0x044fe2000004180c */
[----:B------:R-:W-:Y:S11]  /*2abf0*/  STL.64 [R1+0x2940], R22 ;  /* 0x0029401601007387 */ /* 0x000ff60000100a00 */
[----:B------:R-:W-:Y:S11]  /*2ac00*/  @!UPT UIADD3 URZ, URZ, URZ, URZ ;  /* 0x0000003f3f3ff290 */ /* 0x000ff6000fffe03f */
[----:B------:R0:W-:Y:S01]  /*2ac10*/  STL.64 [R1+0x170], R12 ;  /* 0x0001700c01007387 */ /* 0x0001e20000100a00 */
[----:B------:R1:W-:Y:S03]  /*2ac20*/  STL.64 [R1+0x178], R14 ;  /* 0x0001780e01007387 */ /* 0x0003e60000100a00 */
[----:B0-----:R-:W2:Y:S01]  /*2ac30*/  LDL.LU R12, [R1+0x3b0] ;  /* 0x0003b000010c7983 */ /* 0x001ea20000300800 */
[----:B---3--:R-:W-:Y:S11]  /*2ac40*/  HMMA.16816.F32.BF16 R4, R16, R26, R4 ;  /* 0x0000001a1004723c */ /* 0x008ff60000041804 */
[----:B------:R-:W-:Y:S11]  /*2ac50*/  @!UPT UIADD3 URZ, URZ, URZ, URZ ;  /* 0x0000003f3f3ff290 */ /* 0x000ff6000fffe03f */
[----:B------:R-:W-:Y:S01]  /*2ac60*/  @!UPT UIADD3 URZ, URZ, URZ, URZ ;  /* 0x0000003f3f3ff290 */ /* 0x000fe2000fffe03f */
[----:B------:R-:W-:Y:S01]  /*2ac70*/  STL.64 [R1+0x130], R4 ;  /* 0x0001300401007387 */ /* 0x000fe20000100a00 */
[----:B------:R-:W-:Y:S02]  /*2ac80*/  STL.64 [R1+0x138], R6 ;  /* 0x0001380601007387 */ /* 0x000fe40000100a00 */
[----:B------:R-:W2:Y:S02]  /*2ac90*/  LDL.LU R13, [R1+0x3b4] ;  /* 0x0003b400010d7983 */ /* 0x000ea40000300800 */
[----:B-1----:R-:W3:Y:S01]  /*2aca0*/  LDL.LU R14, [R1+0x3b8] ;  /* 0x0003b800010e7983 */ /* 0x002ee20000300800 */
[----:B------:R-:W3:Y:S04]  /*2acb0*/  LDL.LU R15, [R1+0x3bc] ;  /* 0x0003bc00010f7983 */ /* 0x000ee80000300800 */
[----:B---3--:R-:W-:Y:S01]  /*2acc0*/  STL.64 [R1+0x28e8], R14 ;  /* 0x0028e80e01007387 */ /* 0x008fe20000100a00 */
[----:B--2---:R0:W-:Y:S03]  /*2acd0*/  STL.64 [R1+0x28e0], R12 ;  /* 0x0028e00c01007387 */ /* 0x0041e60000100a00 */
[----:B0-----:R-:W2:Y:S01]  /*2ace0*/  LDL.LU R12, [R1+0x3c0] ;  /* 0x0003c000010c7983 */ /* 0x001ea20000300800 */
[----:B------:R-:W2:Y:S02]  /*2acf0*/  LDL.LU R13, [R1+0x3c4] ;  /* 0x0003c400010d7983 */ /* 0x000ea40000300800 */
[----:B------:R-:W3:Y:S02]  /*2ad00*/  LDL.LU R14, [R1+0x3c8] ;  /* 0x0003c800010e7983 */ /* 0x000ee40000300800 */
[----:B------:R-:W3:Y:S01]  /*2ad10*/  LDL.LU R15, [R1+0x3cc] ;  /* 0x0003cc00010f7983 */ /* 0x000ee20000300800 */
[----:B------:R-:W2:Y:S01]  /*2ad20*/  LDL.LU R20, [R1+0x330] ;  /* 0x0003300001147983 */ /* 0x000ea20000300800 */
[----:B------:R-:W2:Y:S02]  /*2ad30*/  LDL.LU R21, [R1+0x334] ;  /* 0x0003340001157983 */ /* 0x000ea40000300800 */
[----:B------:R-:W2:Y:S02]  /*2ad40*/  LDL.LU R22, [R1+0x338] ;  /* 0x0003380001167983 */ /* 0x000ea40000300800 */
[----:B------:R-:W2:Y:S01]  /*2ad50*/  LDL.LU R23, [R1+0x33c] ;  /* 0x00033c0001177983 */ /* 0x000ea20000300800 */
[----:B------:R-:W3:Y:S01]  /*2ad60*/  LDL.LU R4, [R1+0x2d0] ;  /* 0x0002d00001047983 */ /* 0x000ee20000300800 */
[----:B------:R-:W3:Y:S02]  /*2ad70*/  LDL.LU R5, [R1+0x2d4] ;  /* 0x0002d40001057983 */ /* 0x000ee40000300800 */
[----:B------:R-:W3:Y:S02]  /*2ad80*/  LDL.LU R6, [R1+0x2d8] ;  /* 0x0002d80001067983 */ /* 0x000ee40000300800 */
[----:B------:R-:W3:Y:S01]  /*2ad90*/  LDL.LU R7, [R1+0x2dc] ;  /* 0x0002dc0001077983 */ /* 0x000ee20000300800 */
[----:B--2---:R0:W-:Y:S01]  /*2ada0*/  STL.64 [R1+0x2950], R22 ;  /* 0x0029501601007387 */ /* 0x0041e20000100a00 */
[----:B------:R-:W-:Y:S03]  /*2adb0*/  STL.64 [R1+0x2948], R20 ;  /* 0x0029481401007387 */ /* 0x000fe60000100a00 */
[----:B0-----:R-:W2:Y:S01]  /*2adc0*/  LDL.64 R22, [R1+0x18] ;  /* 0x0000180001167983 */ /* 0x001ea20000100a00 */
[----:B---3--:R-:W-:Y:S02]  /*2add0*/  STL.64 [R1+0x28f8], R14 ;  /* 0x0028f80e01007387 */ /* 0x008fe40000100a00 */
[----:B------:R0:W-:Y:S02]  /*2ade0*/  STL.64 [R1+0x28f0], R12 ;  /* 0x0028f00c01007387 */ /* 0x0001e40000100a00 */
[----:B0-----:R-:W3:Y:S01]  /*2adf0*/  LDL.LU R12, [R1+0x390] ;  /* 0x00039000010c7983 */ /* 0x001ee20000300800 */
[----:B------:R-:W3:Y:S02]  /*2ae00*/  LDL.LU R13, [R1+0x394] ;  /* 0x00039400010d7983 */ /* 0x000ee40000300800 */
[----:B------:R-:W2:Y:S02]  /*2ae10*/  LDL.LU R14, [R1+0x398] ;  /* 0x00039800010e7983 */ /* 0x000ea40000300800 */
[----:B------:R-:W2:Y:S02]  /*2ae20*/  LDL.LU R15, [R1+0x39c] ;  /* 0x00039c00010f7983 */ /* 0x000ea40000300800 */
[----:B--2---:R-:W-:Y:S01]  /*2ae30*/  STL.64 [R1+0x2908], R14 ;  /* 0x0029080e01007387 */ /* 0x004fe20000100a00 */
[----:B---3--:R0:W-:Y:S03]  /*2ae40*/  STL.64 [R1+0x2900], R12 ;  /* 0x0029000c01007387 */ /* 0x0081e60000100a00 */
[----:B0-----:R-:W2:Y:S01]  /*2ae50*/  LDL.LU R12, [R1+0x380] ;  /* 0x00038000010c7983 */ /* 0x001ea20000300800 */
[----:B------:R-:W2:Y:S02]  /*2ae60*/  LDL.LU R13, [R1+0x384] ;  /* 0x00038400010d7983 */ /* 0x000ea40000300800 */
[----:B------:R-:W3:Y:S02]  /*2ae70*/  LDL.LU R14, [R1+0x388] ;  /* 0x00038800010e7983 */ /* 0x000ee40000300800 */
[----:B------:R-:W3:Y:S02]  /*2ae80*/  LDL.LU R15, [R1+0x38c] ;  /* 0x00038c00010f7983 */ /* 0x000ee40000300800 */
[----:B------:R-:W-:-:S02]  /*2ae90*/  IMAD.MOV.U32 R18, RZ, RZ, R9 ;  /* 0x000000ffff127224 */ /* 0x000fc400078e0009 */
[----:B------:R-:W-:Y:S02]  /*2aea0*/  IMAD.MOV.U32 R19, RZ, RZ, R8 ;  /* 0x000000ffff137224 */ /* 0x000fe400078e0008 */
[----:B----4-:R-:W0:Y:S04]  /*2aeb0*/  LDSM.16.MT88.4 R8, [R24+0x4300] ;  /* 0x004300001808783b */ /* 0x010e280000004200 */
        /* <DEDUP_REMOVED lines=10> */
[----:B------:R-:W2:Y:S02]  /*2af60*/  LDL.LU R14, [R1+0x378] ;  /* 0x00037800010e7983 */ /* 0x000ea40000300800 */
[----:B------:R-:W2:Y:S01]  /*2af70*/  LDL.LU R15, [R1+0x37c] ;  /* 0x00037c00010f7983 */ /* 0x000ea20000300800 */
[----:B0-----:R-:W-:Y:S01]  /*2af80*/  STL.64 [R1+0x30], R8 ;  /* 0x0000300801007387 */ /* 0x001fe20000100a00 */
        /* <DEDUP_REMOVED lines=11> */
[----:B------:R-:W3:Y:S02]  /*2b040*/  LDL.LU.64 R20, [R1+0x2948] ;  /* 0x0029480001147983 */ /* 0x000ee40000300a00 */
[C---:B---3--:R-:W-:Y:S11]  /*2b050*/  HMMA.16816.F32.BF16 R20, R8.reuse, R18, R20 ;  /* 0x000000120814723c */ /* 0x048ff60000041814 */
[----:B------:R-:W-:Y:S11]  /*2b060*/  @!UPT UIADD3 URZ, URZ, URZ, URZ ;  /* 0x0000003f3f3ff290 */ /* 0x000ff6000fffe03f */
[----:B------:R-:W-:Y:S01]  /*2b070*/  @!UPT UIADD3 URZ, URZ, URZ, URZ ;  /* 0x0000003f3f3ff290 */ /* 0x000fe2000fffe03f */
        /* <DEDUP_REMOVED lines=14> */
[----:B------:R0:W-:Y:S01]  /*2b160*/  STL.64 [R1+0xc0], R8 ;  /* 0x0000c00801007387 */ /* 0x0001e20000100a00 */
[----:B------:R1:W-:Y:S03]  /*2b170*/  STL.64 [R1+0xc8], R10 ;  /* 0x0000c80a01007387 */ /* 0x0003e60000100a00 */
        /* <DEDUP_REMOVED lines=10> */
[----:B----4-:R0:W-:Y:S02]  /*2b220*/  STL.64 [R1+0x28c0], R10 ;  /* 0x0028c00a01007387 */ /* 0x0101e40000100a00 */
[----:B0-----:R-:W-:-:S02]  /*2b230*/  IMAD.MOV.U32 R10, RZ, RZ, R5 ;  /* 0x000000ffff0a7224 */ /* 0x001fc400078e0005 */
[----:B------:R-:W-:Y:S02]  /*2b240*/  IMAD.MOV.U32 R11, RZ, RZ, R4 ;  /* 0x000000ffff0b7224 */ /* 0x000fe400078e0004 */
[----:B------:R-:W0:Y:S04]  /*2b250*/  LDSM.16.MT88.4 R4, [R24+0x4380] ;  /* 0x004380001804783b */ /* 0x000e280000004200 */
[----:B---3--:R-:W-:Y:S04]  /*2b260*/  STL.64 [R1+0x28b8], R8 ;  /* 0x0028b80801007387 */ /* 0x008fe80000100a00 */
[----:B0-----:R-:W-:Y:S01]  /*2b270*/  STL.64 [R1+0x20], R4 ;  /* 0x0000200401007387 */ /* 0x001fe20000100a00 */
        /* <DEDUP_REMOVED lines=17> */
[----:B------:R0:W-:Y:S02]  /*2b390*/  STL.64 [R1+0x28c8], R18 ;  /* 0x0028c81201007387 */ /* 0x0001e40000100a00 */
[----:B------:R-:W3:Y:S01]  /*2b3a0*/  LDL.LU R16, [R1+0x3e0] ;  /* 0x0003e00001107983 */ /* 0x000ee20000300800 */
[----:B------:R-:W3:Y:S04]  /*2b3b0*/  LDL.LU R17, [R1+0x3e4] ;  /* 0x0003e40001117983 */ /* 0x000ee80000300800 */
[----:B0-----:R-:W3:Y:S01]  /*2b3c0*/  LDL.LU R18, [R1+0x3e8] ;  /* 0x0003e80001127983 */ /* 0x001ee20000300800 */
[----:B------:R-:W3:Y:S01]  /*2b3d0*/  LDL.LU R19, [R1+0x3ec] ;  /* 0x0003ec0001137983 */ /* 0x000ee20000300800 */
        /* <DEDUP_REMOVED lines=8> */
[----:B------:R-:W3:Y:S01]  /*2b460*/  LDL.LU.64 R14, [R1+0x28d8] ;  /* 0x0028d800010e7983 */ /* 0x000ee20000300a00 */
[----:B------:R-:W3:Y:S11]  /*2b470*/  LDL.LU.64 R12, [R1+0x28d0] ;  /* 0x0028d000010c7983 */ /* 0x000ef60000300a00 */
[----:B------:R-:W-:Y:S10]  /*2b480*/  @!UPT UIADD3 URZ, URZ, URZ, URZ ;  /* 0x0000003f3f3ff290 */ /* 0x000ff4000fffe03f */
[----:B------:R0:W-:Y:S01]  /*2b490*/  STL.64 [R1+0x270], R4 ;  /* 0x0002700401007387 */ /* 0x0001e20000100a00 */
[----:B------:R1:W-:Y:S03]  /*2b4a0*/  STL.64 [R1+0x278], R6 ;  /* 0x0002780601007387 */ /* 0x0003e60000100a00 */
[----:B0-----:R-:W2:Y:S01]  /*2b4b0*/  LDL.LU R5, [R1+0x424] ;  /* 0x0004240001057983 */ /* 0x001ea20000300800 */
[----:B-1----:R-:W2:Y:S02]  /*2b4c0*/  LDL.LU R6, [R1+0x428] ;  /* 0x0004280001067983 */ /* 0x002ea40000300800 */
[----:B------:R-:W2:Y:S01]  /*2b4d0*/  LDL.LU R7, [R1+0x42c] ;  /* 0x00042c0001077983 */ /* 0x000ea20000300800 */
[C---:B---3--:R-:W-:Y:S01]  /*2b4e0*/  HMMA.16816.F32.BF16 R8, R12.reuse, R10, R16 ;  /* 0x0000000a0c08723c */ /* 0x048fe20000041810 */
[----:B------:R-:W3:Y:S11]  /*2b4f0*/  LDL.LU.64 R18, [R1+0x28c8] ;  /* 0x0028c80001127983 */ /* 0x000ef60000300a00 */
[----:B------:R-:W-:Y:S11]  /*2b500*/  @!UPT UIADD3 URZ, URZ, URZ, URZ ;  /* 0x0000003f3f3ff290 */ /* 0x000ff6000fffe03f */
[----:B------:R-:W-:Y:S01]  /*2b510*/  STL.64 [R1+0x340], R8 ;  /* 0x0003400801007387 */ /* 0x000fe20000100a00 */
[----:B------:R0:W-:Y:S03]  /*2b520*/  STL.64 [R1+0x348], R10 ;  /* 0x0003480a01007387 */ /* 0x0001e60000100a00 */
[----:B0-----:R-:W3:Y:S01]  /*2b530*/  LDL.LU.64 R10, [R1+0x28c0] ;  /* 0x0028c000010a7983 */ /* 0x001ee20000300a00 */
[----:B------:R-:W3:Y:S02]  /*2b540*/  LDL.LU.64 R8, [R1+0x28b8] ;  /* 0x0028b80001087983 */ /* 0x000ee40000300a00 */
[----:B------:R-:W-:Y:S02]  /*2b550*/  IMAD.MOV.U32 R4, RZ, RZ, R29 ;  /* 0x000000ffff047224 */ /* 0x000fe400078e001d */
[----:B------:R-:W0:Y:S05]  /*2b560*/  S2R R29, SR_TID.X ;  /* 0x00000000001d7919 */ /* 0x000e2a0000002100 */
[----:B--2---:R-:W-:Y:S01]  /*2b570*/  HMMA.16816.F32.BF16 R4, R12, R22, R4 ;  /* 0x000000160c04723c */ /* 0x004fe20000041804 */
[C---:B0-----:R-:W-:Y:S01]  /*2b580*/  LOP3.LUT R24, R29.reuse, 0x7, RZ, 0xc0, !PT ;  /* 0x000000071d187812 */ /* 0x041fe200078ec0ff */
[----:B------:R-:W-:-:S04]  /*2b590*/  IMAD.SHL.U32 R28, R29, 0x2, RZ ;  /* 0x000000021d1c7824 */ /* 0x000fc800078e00ff */
[----:B------:R-:W-:Y:S02]  /*2b5a0*/  IMAD R24, R24, 0x90, RZ ;  /* 0x0000009018187824 */ /* 0x000fe400078e02ff */
[----:B---3--:R-:W-:Y:S01]  /*2b5b0*/  HMMA.16816.F32.BF16 R16, R12, R18, R8 ;  /* 0x000000120c10723c */ /* 0x008fe20000041808 */
[----:B------:R-:W2:Y:S01]  /*2b5c0*/  LDL.LU.64 R10, [R1+0x28b0] ;  /* 0x0028b000010a7983 */ /* 0x000ea20000300a00 */
[----:B------:R-:W2:Y:S11]  /*2b5d0*/  LDL.LU.64 R8, [R1+0x28a8] ;  /* 0x0028a80001087983 */ /* 0x000eb60000300a00 */
[----:B------:R-:W-:Y:S10]  /*2b5e0*/  @!UPT UIADD3 URZ, URZ, URZ, URZ ;  /* 0x0000003f3f3ff290 */ /* 0x000ff4000fffe03f */
[----:B------:R-:W-:Y:S01]  /*2b5f0*/  STL.64 [R1+0x390], R16 ;  /* 0x0003901001007387 */ /* 0x000fe20000100a00 */
[----:B------:R-:W-:Y:S02]  /*2b600*/  STL.64 [R1+0x398], R18 ;  /* 0x0003981201007387 */ /* 0x000fe40000100a00 */
[----:B------:R-:W0:Y:S04]  /*2b610*/  LDSM.16.MT88.4 R16, [R3+0x8000] ;  /* 0x008000000310783b */ /* 0x000e280000004200 */
[----:B0-----:R-:W-:Y:S01]  /*2b620*/  IMAD.MOV.U32 R21, RZ, RZ, R17 ;  /* 0x000000ffff157224 */ /* 0x001fe200078e0011 */
[----:B------:R0:W-:Y:S01]  /*2b630*/  STL [R1+0x60], R16 ;  /* 0x0000601001007387 */ /* 0x0001e20000100800 */
[----:B------:R-:W-:-:S03]  /*2b640*/  IMAD.MOV.U32 R20, RZ, RZ, R18 ;  /* 0x000000ffff147224 */ /* 0x000fc600078e0012 */
[----:B------:R-:W-:Y:S01]  /*2b650*/  STL [R1+0x2894], R21 ;  /* 0x0028941501007387 */ /* 0x000fe20000100800 */
[----:B------:R-:W-:Y:S01]  /*2b660*/  STL.64 [R1+0x28a0], R22 ;  /* 0x0028a01601007387 */ /* 0x000fe20000100a00 */
[----:B0-----:R-:W-:Y:S02]  /*2b670*/  LOP3.LUT R16, R24, 0x30, R28, 0x78, !PT ;  /* 0x0000003018107812 */ /* 0x001fe400078e781c */
[----:B------:R-:W-:Y:S02]  /*2b680*/  STL [R1+0x2898], R20 ;  /* 0x0028981401007387 */ /* 0x000fe40000100800 */
[----:B------:R-:W-:Y:S02]  /*2b690*/  LOP3.LUT R16, R16, 0x40, RZ, 0x3c, !PT ;  /* 0x0000004010107812 */ /* 0x000fe400078e3cff */
[----:B------:R-:W-:Y:S01]  /*2b6a0*/  STL.64 [R1+0x3c0], R4 ;  /* 0x0003c00401007387 */ /* 0x000fe20000100a00 */
[----:B------:R-:W-:Y:S02]  /*2b6b0*/  STL.64 [R1+0x3c8], R6 ;  /* 0x0003c80601007387 */ /* 0x000fe40000100a00 */
[----:B------:R-:W-:Y:S01]  /*2b6c0*/  IMAD.MOV.U32 R29, RZ, RZ, R19 ;  /* 0x000000ffff1d7224 */ /* 0x000fe200078e0013 */
[----:B------:R-:W-:Y:S04]  /*2b6d0*/  LDSM.16.MT88.4 R20, [R3+0x8080] ;  /* 0x008080000314783b */ /* 0x000fe80000004200 */
[----:B------:R-:W0:Y:S04]  /*2b6e0*/  LDSM.16.M88.4 R4, [R16+0x10000] ;  /* 0x010000001004783b */ /* 0x000e280000000200 */
[----:B0-----:R-:W-:Y:S01]  /*2b6f0*/  STL [R1+0x23cc], R6 ;  /* 0x0023cc0601007387 */ /* 0x001fe20000100800 */
[----:B------:R-:W-:Y:S02]  /*2b700*/  STL [R1+0x23c8], R7 ;  /* 0x0023c80701007387 */ /* 0x000fe40000100800 */
[----:B------:R0:W-:Y:S02]  /*2b710*/  STL.64 [R1+0x2888], R26 ;  /* 0x0028881a01007387 */ /* 0x0001e40000100a00 */
[----:B------:R-:W-:Y:S01]  /*2b720*/  STL [R1+0x2880], R25 ;  /* 0x0028801901007387 */ /* 0x000fe20000100800 */
[----:B--2---:R-:W-:Y:S01]  /*2b730*/  HMMA.16816.F32.BF16 R8, R12, R26, R8 ;  /* 0x0000001a0c08723c */ /* 0x004fe20000041808 */
[----:B------:R-:W-:Y:S11]  /*2b740*/  LDSM.16.M88.4 R12, [R16+0x10800] ;  /* 0x01080000100c783b */ /* 0x000ff60000000200 */
[----:B------:R-:W-:Y:S11]  /*2b750*/  @!UPT UIADD3 URZ, URZ, URZ, URZ ;  /* 0x0000003f3f3ff290 */ /* 0x000ff6000fffe03f */
[----:B------:R-:W-:Y:S01]  /*2b760*/  STL.64 [R1+0x3b0], R8 ;  /* 0x0003b00801007387 */ /* 0x000fe20000100a00 */
[----:B------:R-:W-:Y:S02]  /*2b770*/  STL.64 [R1+0x3b8], R10 ;  /* 0x0003b80a01007387 */ /* 0x000fe40000100a00 */
[----:B------:R-:W1:Y:S02]  /*2b780*/  LDSM.16.M88.4 R8, [R16+0x10400] ;  /* 0x010400001008783b */ /* 0x000e640000000200 */
[----:B------:R-:W2:Y:S04]  /*2b790*/  LDSM.16.M88.4 R16, [R16+0x10c00] ;  /* 0x010c00001010783b */ /* 0x000ea80000000200 */
[----:B0-----:R-:W3:Y:S04]  /*2b7a0*/  LDL.LU.64 R26, [R1+0x18] ;  /* 0x00001800011a7983 */ /* 0x001ee80000300a00 */
[----:B-1----:R-:W-:Y:S01]  /*2b7b0*/  STL [R1+0x2344], R10 ;  /* 0x0023440a01007387 */ /* 0x002fe20000100800 */
[----:B------:R-:W-:Y:S02]  /*2b7c0*/  STL [R1+0x2340], R11 ;  /* 0x0023400b01007387 */ /* 0x000fe40000100800 */
[----:B------:R-:W-:Y:S02]  /*2b7d0*/  STL [R1+0x241c], R14 ;  /* 0x00241c0e01007387 */ /* 0x000fe40000100800 */
[----:B------:R-:W-:Y:S01]  /*2b7e0*/  STL [R1+0x2418], R15 ;  /* 0x0024180f01007387 */ /* 0x000fe20000100800 */
[----:B------:R0:W-:Y:S04]  /*2b7f0*/  STL.64 [R1+0x2878], R12 ;  /* 0x0028780c01007387 */ /* 0x0001e80000100a00 */
[----:B0-----:R-:W4:Y:S01]  /*2b800*/  LDL.LU.64 R12, [R1+0x30] ;  /* 0x00003000010c7983 */ /* 0x001f220000300a00 */
[----:B------:R-:W3:Y:S02]  /*2b810*/  LDL.LU.64 R14, [R1+0x38] ;  /* 0x00003800010e7983 */ /* 0x000ee40000300a00 */
[----:B--2---:R-:W-:Y:S02]  /*2b820*/  STL [R1+0x23fc], R18 ;  /* 0x0023fc1201007387 */ /* 0x004fe40000100800 */
[----:B------:R-:W-:Y:S01]  /*2b830*/  STL [R1+0x23f8], R19 ;  /* 0x0023f81301007387 */ /* 0x000fe20000100800 */
[----:B------:R0:W-:Y:S04]  /*2b840*/  STL.64 [R1+0x2860], R16 ;  /* 0x0028601001007387 */ /* 0x0001e80000100a00 */
[----:B0-----:R-:W2:Y:S01]  /*2b850*/  LDL.LU R16, [R1+0x440] ;  /* 0x0004400001107983 */ /* 0x001ea20000300800 */
[----:B------:R-:W2:Y:S02]  /*2b860*/  LDL.LU R17, [R1+0x444] ;  /* 0x0004440001117983 */ /* 0x000ea40000300800 */
[----:B------:R-:W2:Y:S02]  /*2b870*/  LDL.LU R18, [R1+0x448] ;  /* 0x0004480001127983 */ /* 0x000ea40000300800 */
[----:B------:R-:W2:Y:S02]  /*2b880*/  LDL.LU R19, [R1+0x44c] ;  /* 0x00044c0001137983 */ /* 0x000ea40000300800 */
[----:B------:R-:W-:-:S02]  /*2b890*/  IMAD.MOV.U32 R7, RZ, RZ, R22 ;  /* 0x000000ffff077224 */ /* 0x000fc400078e0016 */
[----:B------:R-:W-:Y:S02]  /*2b8a0*/  IMAD.MOV.U32 R6, RZ, RZ, R23 ;  /* 0x000000ffff067224 */ /* 0x000fe400078e0017 */
[----:B------:R-:W-:Y:S02]  /*2b8b0*/  IMAD.MOV.U32 R11, RZ, RZ, R20 ;  /* 0x000000ffff0b7224 */ /* 0x000fe400078e0014 */
[----:B------:R-:W-:Y:S01]  /*2b8c0*/  IMAD.MOV.U32 R10, RZ, RZ, R21 ;  /* 0x000000ffff0a7224 */ /* 0x000fe200078e0015 */
[----:B------:R-:W2:Y:S01]  /*2b8d0*/  LDL.LU.64 R22, [R1+0x28a0] ;  /* 0x0028a00001167983 */ /* 0x000ea20000300a00 */
[----:B------:R-:W2:Y:S02]  /*2b8e0*/  LDL.LU R20, [R1+0x2898] ;  /* 0x0028980001147983 */ /* 0x000ea40000300800 */
[----:B------:R0:W-:Y:S02]  /*2b8f0*/  STL.64 [R1+0x2828], R6 ;  /* 0x0028280601007387 */ /* 0x0001e40000100a00 */
[----:B------:R-:W-:Y:S01]  /*2b900*/  STL.64 [R1+0x2820], R4 ;  /* 0x0028200401007387 */ /* 0x000fe20000100a00 */
[----:B0-----:R-:W2:Y:S01]  /*2b910*/  LDL.LU.64 R6, [R1+0x8] ;  /* 0x0000080001067983 */ /* 0x001ea20000300a00 */
[----:B------:R0:W-:Y:S02]  /*2b920*/  STL.64 [R1+0x2818], R10 ;  /* 0x0028180a01007387 */ /* 0x0001e40000100a00 */
[----:B0-----:R-:W-:-:S02]  /*2b930*/  IMAD.MOV.U32 R10, RZ, RZ, R2 ;  /* 0x000000ffff0a7224 */ /* 0x001fc400078e0002 */
[----:B------:R-:W-:Y:S01]  /*2b940*/  IMAD.MOV.U32 R11, RZ, RZ, R0 ;  /* 0x000000ffff0b7224 */ /* 0x000fe200078e0000 */
[----:B------:R0:W-:Y:S04]  /*2b950*/  STL.64 [R1+0x2810], R8 ;  /* 0x0028100801007387 */ /* 0x0001e80000100a00 */
[----:B0-----:R-:W2:Y:S01]  /*2b960*/  LDL.LU R8, [R1+0x480] ;  /* 0x0004800001087983 */ /* 0x001ea20000300800 */
[----:B------:R-:W2:Y:S02]  /*2b970*/  LDL.LU R9, [R1+0x484] ;  /* 0x0004840001097983 */ /* 0x000ea40000300800 */
[----:B----4-:R-:W-:Y:S02]  /*2b980*/  IMAD.MOV.U32 R5, RZ, RZ, R12 ;  /* 0x000000ffff057224 */ /* 0x010fe400078e000c */
[----:B------:R-:W-:-:S02]  /*2b990*/  IMAD.MOV.U32 R4, RZ, RZ, R13 ;  /* 0x000000ffff047224 */ /* 0x000fc400078e000d */
[----:B---3--:R-:W-:Y:S02]  /*2b9a0*/  IMAD.MOV.U32 R2, RZ, RZ, R14 ;  /* 0x000000ffff027224 */ /* 0x008fe400078e000e */
[----:B------:R-:W-:Y:S01]  /*2b9b0*/  IMAD.MOV.U32 R0, RZ, RZ, R15 ;  /* 0x000000ffff007224 */ /* 0x000fe200078e000f */
[----:B--2---:R-:W-:Y:S01]  /*2b9c0*/  HMMA.16816.F32.BF16 R16, R12, R26, R16 ;  /* 0x0000001a0c10723c */ /* 0x004fe20000041810 */
[----:B------:R-:W0:Y:S11]  /*2b9d0*/  LDSM.16.MT88.4 R12, [R3+0x8100] ;  /* 0x00810000030c783b */ /* 0x000e360000004200 */
[----:B------:R-:W-:Y:S11]  /*2b9e0*/  @!UPT UIADD3 URZ, URZ, URZ, URZ ;  /* 0x0000003f3f3ff290 */ /* 0x000ff6000fffe03f */
[----:B------:R1:W-:Y:S01]  /*2b9f0*/  STL.64 [R1+0x3e0], R16 ;  /* 0x0003e01001007387 */ /* 0x0003e20000100a00 */
[----:B------:R2:W-:Y:S03]  /*2ba00*/  STL.64 [R1+0x3e8], R18 ;  /* 0x0003e81201007387 */ /* 0x0005e60000100a00 */
[----:B-1----:R-:W3:Y:S04]  /*2ba10*/  LDL.LU R16, [R1+0x460] ;  /* 0x0004600001107983 */ /* 0x002ee80000300800 */
[----:B0-----:R0:W-:Y:S01]  /*2ba20*/  STL.64 [R1+0x40], R12 ;  /* 0x0000400c01007387 */ /* 0x0011e20000100a00 */
[----:B------:R1:W-:Y:S02]  /*2ba30*/  STL.64 [R1+0x48], R14 ;  /* 0x0000480e01007387 */ /* 0x0003e40000100a00 */
[----:B------:R-:W3:Y:S02]  /*2ba40*/  LDL.LU R17, [R1+0x464] ;  /* 0x0004640001117983 */ /* 0x000ee40000300800 */
[----:B--2---:R-:W2:Y:S01]  /*2ba50*/  LDL.LU R18, [R1+0x468] ;  /* 0x0004680001127983 */ /* 0x004ea20000300800 */
[----:B------:R-:W2:Y:S01]  /*2ba60*/  LDL.LU R19, [R1+0x46c] ;  /* 0x00046c0001137983 */ /* 0x000ea20000300800 */
[----:B------:R-:W-:-:S02]  /*2ba70*/  IMAD.MOV.U32 R21, RZ, RZ, R26 ;  /* 0x000000ffff157224 */ /* 0x000fc400078e001a */
[----:B------:R-:W-:Y:S01]  /*2ba80*/  IMAD.MOV.U32 R28, RZ, RZ, R27 ;  /* 0x000000ffff1c7224 */ /* 0x000fe200078e001b */
[----:B0-----:R-:W4:Y:S01]  /*2ba90*/  LDL.LU R12, [R1+0x470] ;  /* 0x00047000010c7983 */ /* 0x001f220000300800 */
[----:B------:R-:W4:Y:S02]  /*2baa0*/  LDL.LU R13, [R1+0x474] ;  /* 0x00047400010d7983 */ /* 0x000f240000300800 */
[----:B-1----:R-:W4:Y:S02]  /*2bab0*/  LDL.LU R14, [R1+0x478] ;  /* 0x00047800010e7983 */ /* 0x002f240000300800 */
[----:B------:R-:W4:Y:S01]  /*2bac0*/  LDL.LU R15, [R1+0x47c] ;  /* 0x00047c00010f7983 */ /* 0x000f220000300800 */
[----:B------:R-:W4:Y:S01]  /*2bad0*/  LDL.LU R24, [R1+0x4b0] ;  /* 0x0004b00001187983 */ /* 0x000f220000300800 */
[----:B------:R-:W4:Y:S02]  /*2bae0*/  LDL.LU R25, [R1+0x4b4] ;  /* 0x0004b40001197983 */ /* 0x000f240000300800 */
[----:B------:R-:W4:Y:S02]  /*2baf0*/  LDL.LU R26, [R1+0x4b8] ;  /* 0x0004b800011a7983 */ /* 0x000f240000300800 */
[----:B------:R-:W4:Y:S01]  /*2bb00*/  LDL.LU R27, [R1+0x4bc] ;  /* 0x0004bc00011b7983 */ /* 0x000f220000300800 */
[----:B--2---:R0:W-:Y:S01]  /*2bb10*/  STL.64 [R1+0x2870], R18 ;  /* 0x0028701201007387 */ /* 0x0041e20000100a00 */
[----:B---3--:R1:W-:Y:S02]  /*2bb20*/  STL.64 [R1+0x2868], R16 ;  /* 0x0028681001007387 */ /* 0x0083e40000100a00 */
[----:B0-----:R-:W-:-:S02]  /*2bb30*/  IMAD.MOV.U32 R18, RZ, RZ, R2 ;  /* 0x000000ffff127224 */ /* 0x001fc400078e0002 */
[----:B-1----:R-:W-:Y:S02]  /*2bb40*/  IMAD.MOV.U32 R16, RZ, RZ, R5 ;  /* 0x000000ffff107224 */ /* 0x002fe400078e0005 */
[----:B------:R-:W-:Y:S02]  /*2bb50*/  IMAD.MOV.U32 R17, RZ, RZ, R4 ;  /* 0x000000ffff117224 */ /* 0x000fe400078e0004 */
[----:B------:R-:W-:-:S07]  /*2bb60*/  IMAD.MOV.U32 R19, RZ, RZ, R0 ;  /* 0x000000ffff137224 */ /* 0x000fce00078e0000 */
[C---:B------:R-:W-:Y:S01]  /*2bb70*/  HMMA.16816.F32.BF16 R8, R16.reuse, R6, R8 ;  /* 0x000000061008723c */ /* 0x040fe20000041808 */
[----:B------:R-:W-:Y:S02]  /*2bb80*/  IMAD.MOV.U32 R2, RZ, RZ, R6 ;  /* 0x000000ffff027224 */ /* 0x000fe400078e0006 */
[----:B------:R-:W-:Y:S11]  /*2bb90*/  IMAD.MOV.U32 R0, RZ, RZ, R7 ;  /* 0x000000ffff007224 */ /* 0x000ff600078e0007 */
[----:B------:R-:W-:Y:S09]  /*2bba0*/  @!UPT UIADD3 URZ, URZ, URZ, URZ ;  /* 0x0000003f3f3ff290 */ /* 0x000ff2000fffe03f */
[----:B------:R-:W-:Y:S01]  /*2bbb0*/  STL.64 [R1+0x420], R8 ;  /* 0x0004200801007387 */ /* 0x000fe20000100a00 */
[----:B------:R-:W-:Y:S02]  /*2bbc0*/  STL.64 [R1+0x428], R10 ;  /* 0x0004280a01007387 */ /* 0x000fe40000100a00 */
[----:B------:R-:W2:Y:S02]  /*2bbd0*/  LDL.LU R4, [R1+0x490] ;  /* 0x0004900001047983 */ /* 0x000ea40000300800 */
[----:B------:R-:W2:Y:S01]  /*2bbe0*/  LDL.LU R5, [R1+0x494] ;  /* 0x0004940001057983 */ /* 0x000ea20000300800 */
[----:B------:R-:W3:Y:S01]  /*2bbf0*/  LDL.LU R6, [R1+0x498] ;  /* 0x0004980001067983 */ /* 0x000ee20000300800 */
[----:B------:R-:W3:Y:S03]  /*2bc00*/  LDL.LU R7, [R1+0x49c] ;  /* 0x00049c0001077983 */ /* 0x000ee60000300800 */
[----:B---3--:R-:W-:Y:S01]  /*2bc10*/  STL.64 [R1+0x2838], R6 ;  /* 0x0028380601007387 */ /* 0x008fe20000100a00 */
[----:B--2---:R0:W-:Y:S03]  /*2bc20*/  STL.64 [R1+0x2830], R4 ;  /* 0x0028300401007387 */ /* 0x0041e60000100a00 */
[----:B0-----:R-:W2:Y:S01]  /*2bc30*/  LDL.LU.64 R4, [R1+0x20] ;  /* 0x0000200001047983 */ /* 0x001ea20000300a00 */
[----:B------:R-:W2:Y:S02]  /*2bc40*/  LDL.LU.64 R6, [R1+0x28] ;  /* 0x0000280001067983 */ /* 0x000ea40000300a00 */
[----:B------:R-:W3:Y:S02]  /*2bc50*/  LDL.LU R8, [R1+0x450] ;  /* 0x0004500001087983 */ /* 0x000ee40000300800 */
[----:B------:R-:W3:Y:S01]  /*2bc60*/  LDL.LU R9, [R1+0x454] ;  /* 0x0004540001097983 */ /* 0x000ee20000300800 */
[----:B------:R-:W2:Y:S01]  /*2bc70*/  LDL.LU R10, [R1+0x458] ;  /* 0x00045800010a7983 */ /* 0x000ea20000300800 */
[----:B------:R-:W2:Y:S01]  /*2bc80*/  LDL.LU R11, [R1+0x45c] ;  /* 0x00045c00010b7983 */ /* 0x000ea20000300800 */
[----:B----4-:R-:W-:Y:S02]  /*2bc90*/  HMMA.16816.F32.BF16 R24, R16, R22, R24 ;  /* 0x000000161018723c */ /* 0x010fe40000041818 */
[----:B--2---:R-:W-:Y:S01]  /*2bca0*/  STL.64 [R1+0x2848], R10 ;  /* 0x0028480a01007387 */ /* 0x004fe20000100a00 */
[----:B---3--:R0:W-:Y:S03]  /*2bcb0*/  STL.64 [R1+0x2840], R8 ;  /* 0x0028400801007387 */ /* 0x0081e60000100a00 */
[----:B0-----:R-:W2:Y:S01]  /*2bcc0*/  LDL.LU R8, [R1+0x4a0] ;  /* 0x0004a00001087983 */ /* 0x001ea20000300800 */
[----:B------:R-:W2:Y:S02]  /*2bcd0*/  LDL.LU R9, [R1+0x4a4] ;  /* 0x0004a40001097983 */ /* 0x000ea40000300800 */
[----:B------:R-:W3:Y:S02]  /*2bce0*/  LDL.LU R10, [R1+0x4a8] ;  /* 0x0004a800010a7983 */ /* 0x000ee40000300800 */
[----:B------:R-:W3:Y:S02]  /*2bcf0*/  LDL.LU R11, [R1+0x4ac] ;  /* 0x0004ac00010b7983 */ /* 0x000ee40000300800 */
[----:B---3--:R0:W-:Y:S01]  /*2bd00*/  STL.64 [R1+0x2858], R10 ;  /* 0x0028580a01007387 */ /* 0x0081e20000100a00 */
[----:B--2---:R-:W-:Y:S02]  /*2bd10*/  STL.64 [R1+0x2850], R8 ;  /* 0x0028500801007387 */ /* 0x004fe40000100a00 */
[----:B0-----:R-:W-:-:S02]  /*2bd20*/  IMAD.MOV.U32 R10, RZ, RZ, R21 ;  /* 0x000000ffff0a7224 */ /* 0x001fc400078e0015 */
[----:B------:R-:W-:Y:S01]  /*2bd30*/  IMAD.MOV.U32 R11, RZ, RZ, R28 ;  /* 0x000000ffff0b7224 */ /* 0x000fe200078e001c */
[----:B------:R-:W2:Y:S01]  /*2bd40*/  LDL.LU R21, [R1+0x2894] ;  /* 0x0028940001157983 */ /* 0x000ea20000300800 */
[----:B------:R-:W3:Y:S03]  /*2bd50*/  LDL.LU R28, [R1+0x2890] ;  /* 0x00289000011c7983 */ /* 0x000ee60000300800 */
[----:B------:R-:W-:Y:S02]  /*2bd60*/  STL.64 [R1+0x520], R24 ;  /* 0x0005201801007387 */ /* 0x000fe40000100a00 */
[----:B------:R0:W-:Y:S02]  /*2bd70*/  STL.64 [R1+0x528], R26 ;  /* 0x0005281a01007387 */ /* 0x0001e40000100a00 */
[----:B0-----:R-:W4:Y:S01]  /*2bd80*/  LDL.LU.64 R26, [R1+0x2888] ;  /* 0x00288800011a7983 */ /* 0x001f220000300a00 */
[----:B------:R-:W2:Y:S01]  /*2bd90*/  LDL.LU R25, [R1+0x2880] ;  /* 0x0028800001197983 */ /* 0x000ea20000300800 */
[----:B----4-:R-:W-:Y:S02]  /*2bda0*/  HMMA.16816.F32.BF16 R16, R16, R26, R12 ;  /* 0x0000001a1010723c */ /* 0x010fe4000004180c */
[----:B------:R-:W4:Y:S11]  /*2bdb0*/  LDL.LU.64 R12, [R1+0x2878] ;  /* 0x00287800010c7983 */ /* 0x000f360000300a00 */
[----:B------:R-:W-:Y:S10]  /*2bdc0*/  @!UPT UIADD3 URZ, URZ, URZ, URZ ;  /* 0x0000003f3f3ff290 */ /* 0x000ff4000fffe03f */
[----:B------:R-:W-:Y:S01]  /*2bdd0*/  STL [R1+0x580], R16 ;  /* 0x0005801001007387 */ /* 0x000fe20000100800 */
[----:B------:R0:W-:Y:S02]  /*2bde0*/  STL [R1+0x58c], R19 ;  /* 0x00058c1301007387 */ /* 0x0001e40000100800 */
[----:B------:R-:W-:Y:S02]  /*2bdf0*/  IMAD.MOV.U32 R15, RZ, RZ, R18 ;  /* 0x000000ffff0f7224 */ /* 0x000fe400078e0012 */
[----:B------:R-:W-:Y:S01]  /*2be00*/  IMAD.MOV.U32 R14, RZ, RZ, R17 ;  /* 0x000000ffff0e7224 */ /* 0x000fe200078e0011 */
[----:B0-----:R-:W2:Y:S01]  /*2be10*/  LDL.LU.64 R18, [R1+0x2870] ;  /* 0x0028700001127983 */ /* 0x001ea20000300a00 */
[----:B------:R-:W2:Y:S02]  /*2be20*/  LDL.LU.64 R16, [R1+0x2868] ;  /* 0x0028680001107983 */ /* 0x000ea40000300a00 */
[----:B------:R-:W-:Y:S02]  /*2be30*/  STL [R1+0x2434], R15 ;  /* 0x0024340f01007387 */ /* 0x000fe40000100800 */
[----:B------:R-:W-:Y:S01]  /*2be40*/  STL [R1+0x2430], R14 ;  /* 0x0024300e01007387 */ /* 0x000fe20000100800 */
[----:B--2---:R-:W-:Y:S01]  /*2be50*/  HMMA.16816.F32.BF16 R8, R4, R10, R16 ;  /* 0x0000000a0408723c */ /* 0x004fe20000041810 */
[----:B------:R-:W2:Y:S11]  /*2be60*/  LDL.LU.64 R16, [R1+0x2860] ;  /* 0x0028600001107983 */ /* 0x000eb60000300a00 */
[----:B------:R-:W-:Y:S11]  /*2be70*/  @!UPT UIADD3 URZ, URZ, URZ, URZ ;  /* 0x0000003f3f3ff290 */ /* 0x000ff6000fffe03f */
[----:B------:R-:W-:Y:S01]  /*2be80*/  STL.64 [R1+0x570], R8 ;  /* 0x0005700801007387 */ /* 0x000fe20000100a00 */
[----:B------:R-:W-:Y:S02]  /*2be90*/  IMAD.MOV.U32 R18, RZ, RZ, R10 ;  /* 0x000000ffff127224 */ /* 0x000fe400078e000a */
[----:B------:R-:W-:Y:S02]  /*2bea0*/  IMAD.MOV.U32 R19, RZ, RZ, R11 ;  /* 0x000000ffff137224 */ /* 0x000fe400078e000b */
[----:B------:R-:W0:Y:S04]  /*2beb0*/  LDSM.16.MT88.4 R8, [R3+0x8180] ;  /* 0x008180000308783b */ /* 0x000e280000004200 */
[----:B------:R-:W-:Y:S01]  /*2bec0*/  STL [R1+0x2404], R18 ;  /* 0x0024041201007387 */ /* 0x000fe20000100800 */
[----:B------:R-:W-:Y:S02]  /*2bed0*/  STL [R1+0x2400], R19 ;  /* 0x0024001301007387 */ /* 0x000fe40000100800 */
[----:B0-----:R-:W-:Y:S01]  /*2bee0*/  IMAD.MOV.U32 R15, RZ, RZ, R10 ;  /* 0x000000ffff0f7224 */ /* 0x001fe200078e000a */
[----:B------:R0:W-:Y:S01]  /*2bef0*/  STL.64 [R1+0x10], R8 ;  /* 0x0000100801007387 */ /* 0x0001e20000100a00 */
[----:B------:R-:W-:-:S02]  /*2bf00*/  IMAD.MOV.U32 R14, RZ, RZ, R11 ;  /* 0x000000ffff0e7224 */ /* 0x000fc400078e000b */
[----:B------:R-:W2:Y:S01]  /*2bf10*/  LDL.LU.64 R10, [R1+0x2858] ;  /* 0x00285800010a7983 */ /* 0x000ea20000300a00 */
[----:B0-----:R-:W2:Y:S02]  /*2bf20*/  LDL.LU.64 R8, [R1+0x2850] ;  /* 0x0028500001087983 */ /* 0x001ea40000300a00 */
[----:B------:R0:W-:Y:S02]  /*2bf30*/  STL.64 [R1+0x27f8], R14 ;  /* 0x0027f80e01007387 */ /* 0x0001e40000100a00 */
[----:B----4-:R2:W-:Y:S02]  /*2bf40*/  STL.64 [R1+0x27f0], R12 ;  /* 0x0027f00c01007387 */ /* 0x0105e40000100a00 */
[----:B------:R-:W-:Y:S02]  /*2bf50*/  IMAD.MOV.U32 R24, RZ, RZ, R4 ;  /* 0x000000ffff187224 */ /* 0x000fe400078e0004 */
[----:B0-----:R-:W-:Y:S02]  /*2bf60*/  IMAD.MOV.U32 R14, RZ, RZ, R2 ;  /* 0x000000ffff0e7224 */ /* 0x001fe400078e0002 */
[----:B------:R-:W-:-:S02]  /*2bf70*/  IMAD.MOV.U32 R15, RZ, RZ, R0 ;  /* 0x000000ffff0f7224 */ /* 0x000fc400078e0000 */
[----:B------:R-:W-:Y:S02]  /*2bf80*/  IMAD.MOV.U32 R2, RZ, RZ, R6 ;  /* 0x000000ffff027224 */ /* 0x000fe400078e0006 */
[----:B------:R-:W-:Y:S02]  /*2bf90*/  IMAD.MOV.U32 R0, RZ, RZ, R7 ;  /* 0x000000ffff007224 */ /* 0x000fe400078e0007 */
[----:B------:R-:W-:Y:S01]  /*2bfa0*/  IMAD.MOV.U32 R3, RZ, RZ, R5 ;  /* 0x000000ffff037224 */ /* 0x000fe200078e0005 */
[----:B--2---:R-:W-:Y:S01]  /*2bfb0*/  HMMA.16816.F32.BF16 R12, R4, R14, R8 ;  /* 0x0000000e040c723c */ /* 0x004fe20000041808 */
[----:B------:R-:W2:Y:S01]  /*2bfc0*/  LDL.LU.64 R10, [R1+0x2848] ;  /* 0x00284800010a7983 */ /* 0x000ea20000300a00 */
[----:B------:R-:W2:Y:S02]  /*2bfd0*/  LDL.LU.64 R8, [R1+0x2840] ;  /* 0x0028400001087983 */ /* 0x000ea40000300a00 */
[----:B------:R-:W4:Y:S02]  /*2bfe0*/  LDL.LU.64 R6, [R1+0x2838] ;  /* 0x0028380001067983 */ /* 0x000f240000300a00 */
[----:B------:R-:W4:Y:S11]  /*2bff0*/  LDL.LU.64 R4, [R1+0x2830] ;  /* 0x0028300001047983 */ /* 0x000f360000300a00 */
[----:B------:R-:W-:Y:S07]  /*2c000*/  @!UPT UIADD3 URZ, URZ, URZ, URZ ;  /* 0x0000003f3f3ff290 */ /* 0x000fee000fffe03f */
[----:B------:R-:W-:Y:S02]  /*2c010*/  IMAD.MOV.U32 R18, RZ, RZ, R12 ;  /* 0x000000ffff127224 */ /* 0x000fe400078e000c */
[----:B------:R-:W-:Y:S01]  /*2c020*/  IMAD.MOV.U32 R19, RZ, RZ, R13 ;  /* 0x000000ffff137224 */ /* 0x000fe200078e000d */
[----:B------:R-:W-:Y:S01]  /*2c030*/  STL.64 [R1+0x518], R14 ;  /* 0x0005180e01007387 */ /* 0x000fe20000100a00 */
[----:B------:R-:W2:Y:S02]  /*2c040*/  LDL.LU R12, [R1+0x4d0] ;  /* 0x0004d000010c7983 */ /* 0x000ea40000300800 */
[----:B------:R-:W2:Y:S01]  /*2c050*/  LDL.LU R13, [R1+0x4d4] ;  /* 0x0004d400010d7983 */ /* 0x000ea20000300800 */
[----:B------:R0:W-:Y:S01]  /*2c060*/  STL.64 [R1+0x27e8], R18 ;  /* 0x0027e81201007387 */ /* 0x0001e20000100a00 */
[----:B------:R1:W-:Y:S02]  /*2c070*/  STL.64 [R1+0x27e0], R16 ;  /* 0x0027e01001007387 */ /* 0x0003e40000100a00 */
[----:B0-----:R-:W-:-:S02]  /*2c080*/  IMAD.MOV.U32 R18, RZ, RZ, R2 ;  /* 0x000000ffff127224 */ /* 0x001fc400078e0002 */
[----:B-1----:R-:W-:Y:S02]  /*2c090*/  IMAD.MOV.U32 R16, RZ, RZ, R24 ;  /* 0x000000ffff107224 */ /* 0x002fe400078e0018 */
[----:B------:R-:W-:Y:S02]  /*2c0a0*/  IMAD.MOV.U32 R17, RZ, RZ, R3 ;  /* 0x000000ffff117224 */ /* 0x000fe400078e0003 */
[----:B------:R-:W-:Y:S02]  /*2c0b0*/  IMAD.MOV.U32 R19, RZ, RZ, R0 ;  /* 0x000000ffff137224 */ /* 0x000fe400078e0000 */
[----:B---3--:R-:W-:-:S05]  /*2c0c0*/  IMAD.MOV.U32 R14, RZ, RZ, R28 ;  /* 0x000000ffff0e7224 */ /* 0x008fca00078e001c */
[C---:B----4-:R-:W-:Y:S08]  /*2c0d0*/  HMMA.16816.F32.BF16 R4, R16.reuse, R22, R4 ;  /* 0x000000161004723c */ /* 0x050ff00000041804 */
[----:B--2---:R-:W-:Y:S11]  /*2c0e0*/  HMMA.16816.F32.BF16 R16, R16, R26, R8 ;  /* 0x0000001a1010723c */ /* 0x004ff60000041808 */
[----:B------:R-:W-:Y:S04]  /*2c0f0*/  @!UPT UIADD3 URZ, URZ, URZ, URZ ;  /* 0x0000003f3f3ff290 */ /* 0x000fe8000fffe03f */
[----:B------:R-:W-:Y:S01]  /*2c100*/  STL.64 [R1+0x500], R4 ;  /* 0x0005000401007387 */ /* 0x000fe20000100a00 */
[----:B------:R0:W-:Y:S08]  /*2c110*/  STL.64 [R1+0x508], R6 ;  /* 0x0005080601007387 */ /* 0x0001f00000100a00 */
[----:B------:R-:W-:Y:S02]  /*2c120*/  IMAD.MOV.U32 R0, RZ, RZ, R19 ;  /* 0x000000ffff007224 */ /* 0x000fe400078e0013 */
[----:B------:R-:W-:-:S02]  /*2c130*/  IMAD.MOV.U32 R2, RZ, RZ, R18 ;  /* 0x000000ffff027224 */ /* 0x000fc400078e0012 */
[----:B------:R-:W-:Y:S02]  /*2c140*/  IMAD.MOV.U32 R3, RZ, RZ, R17 ;  /* 0x000000ffff037224 */ /* 0x000fe400078e0011 */
[----:B------:R-:W-:Y:S01]  /*2c150*/  IMAD.MOV.U32 R28, RZ, RZ, R16 ;  /* 0x000000ffff1c7224 */ /* 0x000fe200078e0010 */
[----:B0-----:R-:W2:Y:S01]  /*2c160*/  LDL.LU.64 R6, [R1+0x2828] ;  /* 0x0028280001067983 */ /* 0x001ea20000300a00 */
[----:B------:R-:W3:Y:S02]  /*2c170*/  LDL.LU.64 R4, [R1+0x2820] ;  /* 0x0028200001047983 */ /* 0x000ee40000300a00 */
[----:B------:R-:W4:Y:S02]  /*2c180*/  LDL.LU.64 R10, [R1+0x2818] ;  /* 0x00281800010a7983 */ /* 0x000f240000300a00 */
[----:B------:R-:W2:Y:S01]  /*2c190*/  LDL.LU.64 R8, [R1+0x2810] ;  /* 0x0028100001087983 */ /* 0x000ea20000300a00 */
[----:B------:R-:W-:Y:S01]  /*2c1a0*/  STL [R1+0x23f0], R0 ;  /* 0x0023f00001007387 */ /* 0x000fe20000100800 */
[----:B------:R-:W-:Y:S02]  /*2c1b0*/  STL [R1+0x23ec], R2 ;  /* 0x0023ec0201007387 */ /* 0x000fe40000100800 */
[----:B------:R-:W-:Y:S02]  /*2c1c0*/  STL [R1+0x23e8], R3 ;  /* 0x0023e80301007387 */ /* 0x000fe40000100800 */
[----:B------:R0:W-:Y:S02]  /*2c1d0*/  STL [R1+0x23d0], R28 ;  /* 0x0023d01c01007387 */ /* 0x0001e40000100800 */
[----:B0-----:R-:W2:Y:S01]  /*2c1e0*/  LDL R28, [R1+0x5e0] ;  /* 0x0005e000011c7983 */ /* 0x001ea20000100800 */
[----:B------:R-:W-:-:S03]  /*2c1f0*/  IMAD.MOV.U32 R15, RZ, RZ, R25 ;  /* 0x000000ffff0f7224 */ /* 0x000fc600078e0019 */
[----:B--2---:R-:W0:Y:S04]  /*2c200*/  LDSM.16.MT88.4 R24, [R28+0x8200] ;  /* 0x008200001c18783b */ /* 0x004e280000004200 */
[----:B0-----:R-:W-:Y:S01]  /*2c210*/  STL.64 [R1+0x26f8], R26 ;  /* 0x0026f81a01007387 */ /* 0x001fe20000100a00 */
[----:B------:R0:W-:Y:S03]  /*2c220*/  STL.64 [R1+0x26f0], R24 ;  /* 0x0026f01801007387 */ /* 0x0001e60000100a00 */
[----:B0-----:R-:W2:Y:S01]  /*2c230*/  LDL.LU R24, [R1+0x3d0] ;  /* 0x0003d00001187983 */ /* 0x001ea20000300800 */
[----:B------:R-:W2:Y:S02]  /*2c240*/  LDL.LU R25, [R1+0x3d4] ;  /* 0x0003d40001197983 */ /* 0x000ea40000300800 */
[----:B------:R-:W2:Y:S02]  /*2c250*/  LDL.LU R26, [R1+0x3d8] ;  /* 0x0003d800011a7983 */ /* 0x000ea40000300800 */
[----:B------:R-:W2:Y:S02]  /*2c260*/  LDL.LU R27, [R1+0x3dc] ;  /* 0x0003dc00011b7983 */ /* 0x000ea40000300800 */
[----:B--2---:R0:W-:Y:S01]  /*2c270*/  STL.64 [R1+0x2778], R26 ;  /* 0x0027781a01007387 */ /* 0x0041e20000100a00 */
[----:B------:R4:W-:Y:S02]  /*2c280*/  STL.64 [R1+0x2770], R24 ;  /* 0x0027701801007387 */ /* 0x0009e40000100a00 */
[----:B0-----:R-:W-:-:S02]  /*2c290*/  IMAD.MOV.U32 R26, RZ, RZ, R7 ;  /* 0x000000ffff1a7224 */ /* 0x001fc400078e0007 */
[----:B------:R-:W-:Y:S02]  /*2c2a0*/  IMAD.MOV.U32 R27, RZ, RZ, R6 ;  /* 0x000000ffff1b7224 */ /* 0x000fe400078e0006 */
[----:B----4-:R-:W-:Y:S02]  /*2c2b0*/  IMAD.MOV.U32 R24, RZ, RZ, R11 ;  /* 0x000000ffff187224 */ /* 0x010fe400078e000b */
[----:B------:R-:W-:Y:S01]  /*2c2c0*/  IMAD.MOV.U32 R25, RZ, RZ, R10 ;  /* 0x000000ffff197224 */ /* 0x000fe200078e000a */
[----:B------:R-:W-:Y:S04]  /*2c2d0*/  STL.64 [R1+0x27c8], R26 ;  /* 0x0027c81a01007387 */ /* 0x000fe80000100a00 */
[----:B------:R0:W-:Y:S02]  /*2c2e0*/  STL.64 [R1+0x27c0], R24 ;  /* 0x0027c01801007387 */ /* 0x0001e40000100a00 */
[----:B0-----:R-:W3:Y:S01]  /*2c2f0*/  LDL.LU R24, [R1+0x60] ;  /* 0x0000600001187983 */ /* 0x001ee20000300800 */
[----:B------:R-:W-:-:S02]  /*2c300*/  IMAD.MOV.U32 R25, RZ, RZ, R21 ;  /* 0x000000ffff197224 */ /* 0x000fc400078e0015 */
[----:B------:R-:W2:Y:S02]  /*2c310*/  LDL.LU R21, [R1+0x280c] ;  /* 0x00280c0001157983 */ /* 0x000ea40000300800 */
[----:B------:R-:W-:Y:S02]  /*2c320*/  IMAD.MOV.U32 R26, RZ, RZ, R20 ;  /* 0x000000ffff1a7224 */ /* 0x000fe400078e0014 */
[----:B------:R-:W4:Y:S01]  /*2c330*/  LDL.LU R20, [R1+0x2808] ;  /* 0x0028080001147983 */ /* 0x000f220000300800 */
[----:B------:R-:W-:-:S07]  /*2c340*/  IMAD.MOV.U32 R27, RZ, RZ, R29 ;  /* 0x000000ffff1b7224 */ /* 0x000fce00078e001d */
[----:B---3--:R-:W-:Y:S11]  /*2c350*/  HMMA.16816.F32.BF16 R12, R24, R4, R12 ;  /* 0x00000004180c723c */ /* 0x008ff6000004180c */
[----:B------:R-:W-:Y:S11]  /*2c360*/  @!UPT UIADD3 URZ, URZ, URZ, URZ ;  /* 0x0000003f3f3ff290 */ /* 0x000ff6000fffe03f */
[----:B------:R-:W-:Y:S02]  /*2c370*/  @!UPT UIADD3 URZ, URZ, URZ, URZ ;  /* 0x0000003f3f3ff290 */ /* 0x000fe4000fffe03f */
[----:B------:R-:W-:Y:S02]  /*2c380*/  IMAD.MOV.U32 R6, RZ, RZ, R13 ;  /* 0x000000ffff067224 */ /* 0x000fe400078e000d */
[----:B------:R-:W-:Y:S01]  /*2c390*/  IMAD.MOV.U32 R7, RZ, RZ, R14 ;  /* 0x000000ffff077224 */ /* 0x000fe200078e000e */
[----:B------:R-:W-:Y:S04]  /*2c3a0*/  STL [R1+0x4f0], R12 ;  /* 0x0004f00c01007387 */ /* 0x000fe80000100800 */
[----:B------:R4:W-:Y:S01]  /*2c3b0*/  STL.64 [R1+0x27d8], R6 ;  /* 0x0027d80601007387 */ /* 0x0009e20000100a00 */
[----:B------:R0:W-:Y:S02]  /*2c3c0*/  STL.64 [R1+0x27d0], R4 ;  /* 0x0027d00401007387 */ /* 0x0001e40000100a00 */
[----:B----4-:R-:W-:Y:S01]  /*2c3d0*/  IMAD.MOV.U32 R6, RZ, RZ, R20 ;  /* 0x000000ffff067224 */ /* 0x010fe200078e0014 */
[----:B0-----:R-:W3:Y:S01]  /*2c3e0*/  LDL.LU R4, [R1+0x560] ;  /* 0x0005600001047983 */ /* 0x001ee20000300800 */
[----:B------:R-:W3:Y:S02]  /*2c3f0*/  LDL.LU R5, [R1+0x564] ;  /* 0x0005640001057983 */ /* 0x000ee40000300800 */
[----:B------:R-:W4:Y:S02]  /*2c400*/  LDL.LU R20, [R1+0x2804] ;  /* 0x0028040001147983 */ /* 0x000f240000300800 */
[----:B--2---:R-:W-:-:S02]  /*2c410*/  IMAD.MOV.U32 R7, RZ, RZ, R21 ;  /* 0x000000ffff077224 */ /* 0x004fc400078e0015 */
[----:B------:R-:W2:Y:S01]  /*2c420*/  LDL.LU R21, [R1+0x2800] ;  /* 0x0028000001157983 */ /* 0x000ea20000300800 */
[----:B------:R-:W-:Y:S02]  /*2c430*/  IMAD.MOV.U32 R29, RZ, RZ, R15 ;  /* 0x000000ffff1d7224 */ /* 0x000fe400078e000f */
[----:B------:R-:W3:Y:S02]  /*2c440*/  LDL.LU R16, [R1+0x5d0] ;  /* 0x0005d00001107983 */ /* 0x000ee40000300800 */
[----:B------:R-:W3:Y:S01]  /*2c450*/  LDL.LU R17, [R1+0x5d4] ;  /* 0x0005d40001117983 */ /* 0x000ee20000300800 */
[----:B------:R-:W3:Y:S01]  /*2c460*/  LDL.LU R18, [R1+0x5d8] ;  /* 0x0005d80001127983 */ /* 0x000ee20000300800 */
[----:B------:R-:W3:Y:S02]  /*2c470*/  LDL.LU R19, [R1+0x5dc] ;  /* 0x0005dc0001137983 */ /* 0x000ee40000300800 */
[----:B------:R-:W3:Y:S02]  /*2c480*/  LDL.LU R12, [R1+0x4e0] ;  /* 0x0004e000010c7983 */ /* 0x000ee40000300800 */
[----:B------:R-:W3:Y:S01]  /*2c490*/  LDL.LU R13, [R1+0x4e4] ;  /* 0x0004e400010d7983 */ /* 0x000ee20000300800 */
[----:B------:R-:W-:Y:S01]  /*2c4a0*/  STL [R1+0x23f4], R29 ;  /* 0x0023f41d01007387 */ /* 0x000fe20000100800 */
[----:B----4-:R-:W-:-:S02]  /*2c4b0*/  IMAD.MOV.U32 R15, RZ, RZ, R20 ;  /* 0x000000ffff0f7224 */ /* 0x010fc400078e0014 */
[----:B--2---:R-:W-:Y:S02]  /*2c4c0*/  IMAD.MOV.U32 R14, RZ, RZ, R21 ;  /* 0x000000ffff0e7224 */ /* 0x004fe400078e0015 */
[----:B------:R-:W0:Y:S04]  /*2c4d0*/  LDSM.16.MT88.4 R20, [R28+0x8280] ;  /* 0x008280001c14783b */ /* 0x000e280000004200 */
[----:B0-----:R-:W-:Y:S01]  /*2c4e0*/  STL.64 [R1+0x26b8], R22 ;  /* 0x0026b81601007387 */ /* 0x001fe20000100a00 */
[----:B------:R0:W-:Y:S03]  /*2c4f0*/  STL.64 [R1+0x26b0], R20 ;  /* 0x0026b01401007387 */ /* 0x0001e60000100a00 */
[----:B0-----:R-:W2:Y:S01]  /*2c500*/  LDL.LU.64 R20, [R1+0x40] ;  /* 0x0000400001147983 */ /* 0x001ea20000300a00 */
[----:B------:R-:W4:Y:S03]  /*2c510*/  LDL.LU.64 R22, [R1+0x48] ;  /* 0x0000480001167983 */ /* 0x000f260000300a00 */
[----:B----4-:R-:W-:Y:S01]  /*2c520*/  STL.64 [R1+0x2788], R22 ;  /* 0x0027881601007387 */ /* 0x010fe20000100a00 */
[----:B--2---:R0:W-:Y:S03]  /*2c530*/  STL.64 [R1+0x2780], R20 ;  /* 0x0027801401007387 */ /* 0x0041e60000100a00 */
[----:B0-----:R-:W2:Y:S01]  /*2c540*/  LDL.LU R20, [R1+0x410] ;  /* 0x0004100001147983 */ /* 0x001ea20000300800 */
[----:B------:R-:W2:Y:S02]  /*2c550*/  LDL.LU R21, [R1+0x414] ;  /* 0x0004140001157983 */ /* 0x000ea40000300800 */
[----:B------:R-:W4:Y:S02]  /*2c560*/  LDL.LU R22, [R1+0x418] ;  /* 0x0004180001167983 */ /* 0x000f240000300800 */
[----:B------:R-:W4:Y:S02]  /*2c570*/  LDL.LU R23, [R1+0x41c] ;  /* 0x00041c0001177983 */ /* 0x000f240000300800 */
[----:B----4-:R-:W-:Y:S01]  /*2c580*/  STL.64 [R1+0x2798], R22 ;  /* 0x0027981601007387 */ /* 0x010fe20000100a00 */
[----:B--2---:R0:W-:Y:S03]  /*2c590*/  STL.64 [R1+0x2790], R20 ;  /* 0x0027901401007387 */ /* 0x0041e60000100a00 */
[----:B0-----:R-:W2:Y:S01]  /*2c5a0*/  LDL.LU R20, [R1+0x530] ;  /* 0x0005300001147983 */ /* 0x001ea20000300800 */
[----:B------:R-:W2:Y:S02]  /*2c5b0*/  LDL.LU R21, [R1+0x534] ;  /* 0x0005340001157983 */ /* 0x000ea40000300800 */
[----:B------:R-:W4:Y:S02]  /*2c5c0*/  LDL.LU R22, [R1+0x538] ;  /* 0x0005380001167983 */ /* 0x000f240000300800 */
[----:B------:R-:W4:Y:S01]  /*2c5d0*/  LDL.LU R23, [R1+0x53c] ;  /* 0x00053c0001177983 */ /* 0x000f220000300800 */
[C---:B---3--:R-:W-:Y:S01]  /*2c5e0*/  HMMA.16816.F32.BF16 R12, R24.reuse, R8, R12 ;  /* 0x00000008180c723c */ /* 0x048fe2000004180c */
[----:B----4-:R-:W-:Y:S01]  /*2c5f0*/  STL.64 [R1+0x27a8], R22 ;  /* 0x0027a81601007387 */ /* 0x010fe20000100a00 */
[----:B--2---:R0:W-:Y:S03]  /*2c600*/  STL.64 [R1+0x27a0], R20 ;  /* 0x0027a01401007387 */ /* 0x0041e60000100a00 */
        /* <DEDUP_REMOVED lines=12> */
[----:B0-----:R-:W3:Y:S01]  /*2c6d0*/  LDL.LU.64 R14, [R1+0x27f8] ;  /* 0x0027f800010e7983 */ /* 0x001ee20000300a00 */
[----:B------:R-:W4:Y:S02]  /*2c6e0*/  LDL.LU.64 R12, [R1+0x27f0] ;  /* 0x0027f000010c7983 */ /* 0x000f240000300a00 */
[C---:B----4-:R-:W-:Y:S11]  /*2c6f0*/  HMMA.16816.F32.BF16 R16, R24.reuse, R12, R16 ;  /* 0x0000000c1810723c */ /* 0x050ff60000041810 */
[----:B------:R-:W-:Y:S11]  /*2c700*/  @!UPT UIADD3 URZ, URZ, URZ, URZ ;  /* 0x0000003f3f3ff290 */ /* 0x000ff6000fffe03f */
[----:B------:R-:W-:Y:S01]  /*2c710*/  @!UPT UIADD3 URZ, URZ, URZ, URZ ;  /* 0x0000003f3f3ff290 */ /* 0x000fe2000fffe03f */
[----:B------:R-:W-:Y:S01]  /*2c720*/  STL.64 [R1+0x4d0], R16 ;  /* 0x0004d01001007387 */ /* 0x000fe20000100a00 */
[----:B------:R0:W-:Y:S03]  /*2c730*/  STL.64 [R1+0x4d8], R18 ;  /* 0x0004d81201007387 */ /* 0x0001e60000100a00 */
[----:B0-----:R-:W4:Y:S01]  /*2c740*/  LDL.LU.64 R18, [R1+0x27e8] ;  /* 0x0027e80001127983 */ /* 0x001f220000300a00 */
        /* <DEDUP_REMOVED lines=19> */
[----:B------:R0:W-:Y:S01]  /*2c880*/  STL.64 [R1+0x490], R20 ;  /* 0x0004901401007387 */ /* 0x0001e20000100a00 */
[----:B------:R-:W-:Y:S02]  /*2c890*/  IMAD.MOV.U32 R10, RZ, RZ, R22 ;  /* 0x000000ffff0a7224 */ /* 0x000fe400078e0016 */
[----:B------:R-:W-:Y:S02]  /*2c8a0*/  IMAD.MOV.U32 R11, RZ, RZ, R23 ;  /* 0x000000ffff0b7224 */ /* 0x000fe400078e0017 */
[----:B------:R-:W2:Y:S04]  /*2c8b0*/  LDL.LU.64 R22, [R1+0x27a8] ;  /* 0x0027a80001167983 */ /* 0x000ea80000300a00 */
[----:B0-----:R-:W2:Y:S01]  /*2c8c0*/  LDL.LU.64 R20, [R1+0x27a0] ;  /* 0x0027a00001147983 */ /* 0x001ea20000300a00 */
[----:B------:R-:W-:Y:S02]  /*2c8d0*/  STL [R1+0x234c], R11 ;  /* 0x00234c0b01007387 */ /* 0x000fe40000100800 */
[----:B------:R-:W-:Y:S01]  /*2c8e0*/  STL [R1+0x2348], R10 ;  /* 0x0023480a01007387 */ /* 0x000fe20000100800 */
        /* <DEDUP_REMOVED lines=9> */
[----:B------:R-:W3:Y:S11]  /*2c980*/  LDL.LU.64 R20, [R1+0x2780] ;  /* 0x0027800001147983 */ /* 0x000ef60000300a00 */
[----:B------:R-:W-:Y:S10]  /*2c990*/  @!UPT UIADD3 URZ, URZ, URZ, URZ ;  /* 0x0000003f3f3ff290 */ /* 0x000ff4000fffe03f */
[----:B------:R0:W-:Y:S01]  /*2c9a0*/  STL.64 [R1+0x470], R24 ;  /* 0x0004701801007387 */ /* 0x0001e20000100a00 */
[----:B------:R-:W-:Y:S02]  /*2c9b0*/  IMAD.MOV.U32 R11, RZ, RZ, R26 ;  /* 0x000000ffff0b7224 */ /* 0x000fe400078e001a */
[----:B------:R-:W-:Y:S02]  /*2c9c0*/  IMAD.MOV.U32 R10, RZ, RZ, R27 ;  /* 0x000000ffff0a7224 */ /* 0x000fe400078e001b */
[----:B------:R-:W3:Y:S04]  /*2c9d0*/  LDL.LU.64 R26, [R1+0x2778] ;  /* 0x00277800011a7983 */ /* 0x000ee80000300a00 */
[----:B0-----:R-:W3:Y:S01]  /*2c9e0*/  LDL.LU.64 R24, [R1+0x2770] ;  /* 0x0027700001187983 */ /* 0x001ee20000300a00 */
[----:B----4-:R-:W-:Y:S02]  /*2c9f0*/  STL.64 [R1+0x2768], R18 ;  /* 0x0027681201007387 */ /* 0x010fe40000100a00 */
[----:B------:R0:W-:Y:S02]  /*2ca00*/  STL.64 [R1+0x2760], R16 ;  /* 0x0027601001007387 */ /* 0x0001e40000100a00 */
[----:B0-----:R-:W4:Y:S01]  /*2ca10*/  LDL.LU R16, [R1+0x400] ;  /* 0x0004000001107983 */ /* 0x001f220000300800 */
[----:B------:R-:W4:Y:S02]  /*2ca20*/  LDL.LU R17, [R1+0x404] ;  /* 0x0004040001117983 */ /* 0x000f240000300800 */
[----:B------:R-:W4:Y:S02]  /*2ca30*/  LDL.LU R18, [R1+0x408] ;  /* 0x0004080001127983 */ /* 0x000f240000300800 */
[----:B------:R-:W4:Y:S01]  /*2ca40*/  LDL.LU R19, [R1+0x40c] ;  /* 0x00040c0001137983 */ /* 0x000f220000300800 */
[----:B------:R-:W4:Y:S01]  /*2ca50*/  LDL R0, [R1+0x5e4] ;  /* 0x0005e40001007983 */ /* 0x000f220000100800 */
[----:B------:R-:W-:Y:S02]  /*2ca60*/  STL [R1+0x2354], R10 ;  /* 0x0023540a01007387 */ /* 0x000fe40000100800 */
[----:B------:R3:W-:Y:S02]  /*2ca70*/  STL [R1+0x2350], R11 ;  /* 0x0023500b01007387 */ /* 0x0007e40000100800 */
[----:B--2---:R-:W-:-:S02]  /*2ca80*/  IMAD.MOV.U32 R3, RZ, RZ, R22 ;  /* 0x000000ffff037224 */ /* 0x004fc400078e0016 */
[----:B---3--:R-:W-:Y:S02]  /*2ca90*/  IMAD.MOV.U32 R11, RZ, RZ, R20 ;  /* 0x000000ffff0b7224 */ /* 0x008fe400078e0014 */
[----:B------:R-:W-:Y:S02]  /*2caa0*/  IMAD.MOV.U32 R10, RZ, RZ, R21 ;  /* 0x000000ffff0a7224 */ /* 0x000fe400078e0015 */
[----:B------:R-:W-:Y:S01]  /*2cab0*/  IMAD.MOV.U32 R2, RZ, RZ, R23 ;  /* 0x000000ffff027224 */ /* 0x000fe200078e0017 */
[----:B----4-:R-:W-:Y:S11]  /*2cac0*/  HMMA.16816.F32.BF16 R16, R20, R4, R16 ;  /* 0x000000041410723c */ /* 0x010ff60000041810 */
[----:B------:R-:W-:Y:S11]  /*2cad0*/  @!UPT UIADD3 URZ, URZ, URZ, URZ ;  /* 0x0000003f3f3ff290 */ /* 0x000ff6000fffe03f */
[----:B------:R-:W-:Y:S01]  /*2cae0*/  @!UPT UIADD3 URZ, URZ, URZ, URZ ;  /* 0x0000003f3f3ff290 */ /* 0x000fe2000fffe03f */
[----:B------:R-:W-:Y:S01]  /*2caf0*/  STL.64 [R1+0x460], R16 ;  /* 0x0004601001007387 */ /* 0x000fe20000100a00 */
[----:B------:R-:W-:Y:S02]  /*2cb00*/  STL.64 [R1+0x468], R18 ;  /* 0x0004681201007387 */ /* 0x000fe40000100a00 */
[----:B------:R0:W-:Y:S02]  /*2cb10*/  STL.64 [R1+0x2748], R6 ;  /* 0x0027480601007387 */ /* 0x0001e40000100a00 */
[----:B------:R1:W-:Y:S02]  /*2cb20*/  STL.64 [R1+0x2740], R4 ;  /* 0x0027400401007387 */ /* 0x0003e40000100a00 */
[----:B0-----:R-:W-:Y:S02]  /*2cb30*/  IMAD.MOV.U32 R6, RZ, RZ, R3 ;  /* 0x000000ffff067224 */ /* 0x001fe400078e0003 */
[----:B-1----:R-:W-:Y:S02]  /*2cb40*/  IMAD.MOV.U32 R4, RZ, RZ, R11 ;  /* 0x000000ffff047224 */ /* 0x002fe400078e000b */
[----:B------:R-:W-:-:S02]  /*2cb50*/  IMAD.MOV.U32 R5, RZ, RZ, R10 ;  /* 0x000000ffff057224 */ /* 0x000fc400078e000a */
[----:B------:R-:W-:-:S07]  /*2cb60*/  IMAD.MOV.U32 R7, RZ, RZ, R2 ;  /* 0x000000ffff077224 */ /* 0x000fce00078e0002 */
[----:B------:R-:W-:Y:S11]  /*2cb70*/  HMMA.16816.F32.BF16 R16, R4, R8, R24 ;  /* 0x000000080410723c */ /* 0x000ff60000041818 */
[----:B------:R-:W-:Y:S11]  /*2cb80*/  @!UPT UIADD3 URZ, URZ, URZ, URZ ;  /* 0x0000003f3f3ff290 */ /* 0x000ff6000fffe03f */
[----:B------:R-:W-:Y:S01]  /*2cb90*/  @!UPT UIADD3 URZ, URZ, URZ, URZ ;  /* 0x0000003f3f3ff290 */ /* 0x000fe2000fffe03f */
[----:B------:R-:W-:Y:S01]  /*2cba0*/  STL.64 [R1+0x450], R16 ;  /* 0x0004501001007387 */ /* 0x000fe20000100a00 */
[----:B------:R-:W2:Y:S02]  /*2cbb0*/  LDL.LU R24, [R1+0x10] ;  /* 0x0000100001187983 */ /* 0x000ea40000300800 */
[----:B------:R-:W2:Y:S02]  /*2cbc0*/  LDL.LU R25, [R1+0x14] ;  /* 0x0000140001197983 */ /* 0x000ea40000300800 */
[----:B------:R-:W-:Y:S02]  /*2cbd0*/  IMAD.MOV.U32 R26, RZ, RZ, R15 ;  /* 0x000000ffff1a7224 */ /* 0x000fe400078e000f */
[----:B------:R-:W-:-:S05]  /*2cbe0*/  IMAD.MOV.U32 R27, RZ, RZ, R14 ;  /* 0x000000ffff1b7224 */ /* 0x000fca00078e000e */
[----:B------:R-:W-:Y:S04]  /*2cbf0*/  STL.64 [R1+0x2758], R26 ;  /* 0x0027581a01007387 */ /* 0x000fe80000100a00 */
[----:B--2---:R-:W-:Y:S01]  /*2cc00*/  STL.64 [R1+0x2750], R24 ;  /* 0x0027501801007387 */ /* 0x004fe20000100a00 */
[----:B------:R-:W2:Y:S02]  /*2cc10*/  LDL.LU R20, [R1+0xb0] ;  /* 0x0000b00001147983 */ /* 0x000ea40000300800 */
[----:B------:R-:W2:Y:S02]  /*2cc20*/  LDL.LU R21, [R1+0xb4] ;  /* 0x0000b40001157983 */ /* 0x000ea40000300800 */
[----:B------:R-:W3:Y:S01]  /*2cc30*/  LDL.LU R22, [R1+0xb8] ;  /* 0x0000b80001167983 */ /* 0x000ee20000300800 */
[----:B------:R-:W3:Y:S04]  /*2cc40*/  LDL.LU R23, [R1+0xbc] ;  /* 0x0000bc0001177983 */ /* 0x000ee80000300800 */
[----:B---3--:R-:W-:Y:S01]  /*2cc50*/  STL.64 [R1+0x26c8], R22 ;  /* 0x0026c81601007387 */ /* 0x008fe20000100a00 */
        /* <DEDUP_REMOVED lines=16> */
[----:B------:R-:W-:-:S02]  /*2cd60*/  IMAD.MOV.U32 R10, RZ, RZ, R18 ;  /* 0x000000ffff0a7224 */ /* 0x000fc400078e0012 */
[----:B------:R-:W4:Y:S02]  /*2cd70*/  LDL.LU R17, [R1+0x3a4] ;  /* 0x0003a40001117983 */ /* 0x000f240000300800 */
[----:B------:R-:W-:Y:S01]  /*2cd80*/  IMAD.MOV.U32 R11, RZ, RZ, R19 ;  /* 0x000000ffff0b7224 */ /* 0x000fe200078e0013 */
[----:B------:R-:W4:Y:S01]  /*2cd90*/  LDL.LU R18, [R1+0x3a8] ;  /* 0x0003a80001127983 */ /* 0x000f220000300800 */
[----:B------:R-:W4:Y:S03]  /*2cda0*/  LDL.LU R19, [R1+0x3ac] ;  /* 0x0003ac0001137983 */ /* 0x000f260000300800 */
        /* <DEDUP_REMOVED lines=18> */
[C---:B----4-:R-:W-:Y:S01]  /*2ced0*/  HMMA.16816.F32.BF16 R16, R4.reuse, R12, R16 ;  /* 0x0000000c0410723c */ /* 0x050fe20000041810 */
        /* <DEDUP_REMOVED lines=11> */
[----:B------:R-:W2:Y:S01]  /*2cf90*/  LDL.LU R23, [R1+0x1bc] ;  /* 0x0001bc0001177983 */ /* 0x000ea20000300800 */
[----:B------:R-:W-:Y:S01]  /*2cfa0*/  STL [R1+0x235c], R11 ;  /* 0x00235c0b01007387 */ /* 0x000fe20000100800 */
[----:B------:R-:W-:Y:S02]  /*2cfb0*/  STL [R1+0x2358], R10 ;  /* 0x0023580a01007387 */ /* 0x000fe40000100800 */
[----:B------:R-:W-:Y:S02]  /*2cfc0*/  STL.64 [R1+0x440], R16 ;  /* 0x0004401001007387 */ /* 0x000fe40000100a00 */
[----:B------:R0:W-:Y:S02]  /*2cfd0*/  STL.64 [R1+0x448], R18 ;  /* 0x0004481201007387 */ /* 0x0001e40000100a00 */
[----:B0-----:R-:W3:Y:S01]  /*2cfe0*/  LDL.LU.64 R18, [R1+0x2768] ;  /* 0x0027680001127983 */ /* 0x001ee20000300a00 */
[----:B------:R-:W4:Y:S02]  /*2cff0*/  LDL.LU.64 R16, [R1+0x2760] ;  /* 0x0027600001107983 */ /* 0x000f240000300a00 */
[----:B----4-:R-:W-:Y:S01]  /*2d000*/  HMMA.16816.F32.BF16 R4, R4, R16, R24 ;  /* 0x000000100404723c */ /* 0x010fe20000041818 */
[----:B------:R-:W2:Y:S01]  /*2d010*/  LDL.LU.64 R26, [R1+0x2758] ;  /* 0x00275800011a7983 */ /* 0x000ea20000300a00 */
[----:B------:R-:W2:Y:S11]  /*2d020*/  LDL.LU.64 R24, [R1+0x2750] ;  /* 0x0027500001187983 */ /* 0x000eb60000300a00 */
[----:B------:R-:W-:Y:S10]  /*2d030*/  @!UPT UIADD3 URZ, URZ, URZ, URZ ;  /* 0x0000003f3f3ff290 */ /* 0x000ff4000fffe03f */
[----:B------:R-:W-:Y:S01]  /*2d040*/  STL.64 [R1+0x430], R4 ;  /* 0x0004300401007387 */ /* 0x000fe20000100a00 */
[----:B------:R-:W-:Y:S02]  /*2d050*/  IMAD.MOV.U32 R11, RZ, RZ, R6 ;  /* 0x000000ffff0b7224 */ /* 0x000fe400078e0006 */
[----:B------:R-:W-:Y:S02]  /*2d060*/  IMAD.MOV.U32 R10, RZ, RZ, R7 ;  /* 0x000000ffff0a7224 */ /* 0x000fe400078e0007 */
[----:B------:R-:W0:Y:S04]  /*2d070*/  LDSM.16.MT88.4 R4, [R28+0x8300] ;  /* 0x008300001c04783b */ /* 0x000e280000004200 */
[----:B------:R-:W-:Y:S01]  /*2d080*/  STL [R1+0x2364], R11 ;  /* 0x0023640b01007387 */ /* 0x000fe20000100800 */
[----:B------:R-:W-:Y:S03]  /*2d090*/  STL [R1+0x2360], R10 ;  /* 0x0023600a01007387 */ /* 0x000fe60000100800 */
[----:B0-----:R-:W-:Y:S01]  /*2d0a0*/  STL.64 [R1+0x50], R4 ;  /* 0x0000500401007387 */ /* 0x001fe20000100a00 */
[----:B------:R0:W-:Y:S03]  /*2d0b0*/  STL.64 [R1+0x58], R6 ;  /* 0x0000580601007387 */ /* 0x0001e60000100a00 */
[----:B0-----:R-:W4:Y:S01]  /*2d0c0*/  LDL.LU.64 R6, [R1+0x2748] ;  /* 0x0027480001067983 */ /* 0x001f220000300a00 */
[----:B------:R-:W2:Y:S02]  /*2d0d0*/  LDL.LU.64 R4, [R1+0x2740] ;  /* 0x0027400001047983 */ /* 0x000ea40000300a00 */
[C---:B--2---:R-:W-:Y:S11]  /*2d0e0*/  HMMA.16816.F32.BF16 R20, R24.reuse, R4, R20 ;  /* 0x000000041814723c */ /* 0x044ff60000041814 */
[----:B------:R-:W-:Y:S11]  /*2d0f0*/  @!UPT UIADD3 URZ, URZ, URZ, URZ ;  /* 0x0000003f3f3ff290 */ /* 0x000ff6000fffe03f */
[----:B------:R-:W-:Y:S01]  /*2d100*/  @!UPT UIADD3 URZ, URZ, URZ, URZ ;  /* 0x0000003f3f3ff290 */ /* 0x000fe2000fffe03f */
[----:B------:R-:W-:Y:S01]  /*2d110*/  STL [R1+0x410], R20 ;  /* 0x0004101401007387 */ /* 0x000fe20000100800 */
[----:B------:R0:W-:Y:S02]  /*2d120*/  STL [R1+0x41c], R23 ;  /* 0x00041c1701007387 */ /* 0x0001e40000100800 */
[----:B------:R-:W-:Y:S02]  /*2d130*/  IMAD.MOV.U32 R10, RZ, RZ, R22 ;  /* 0x000000ffff0a7224 */ /* 0x000fe400078e0016 */
[----:B------:R-:W-:Y:S01]  /*2d140*/  IMAD.MOV.U32 R11, RZ, RZ, R21 ;  /* 0x000000ffff0b7224 */ /* 0x000fe200078e0015 */
[----:B0-----:R-:W2:Y:S01]  /*2d150*/  LDL.LU.64 R22, [R1+0x2738] ;  /* 0x0027380001167983 */ /* 0x001ea20000300a00 */
[----:B------:R-:W2:Y:S03]  /*2d160*/  LDL.LU.64 R20, [R1+0x2730] ;  /* 0x0027300001147983 */ /* 0x000ea60000300a00 */
        /* <DEDUP_REMOVED lines=21> */
[----:B------:R-:W-:Y:S02]  /*2d2c0*/  STL.64 [R1+0x3d8], R26 ;  /* 0x0003d81a01007387 */ /* 0x000fe40000100a00 */
[----:B------:R-:W0:Y:S02]  /*2d2d0*/  LDSM.16.MT88.4 R24, [R28+0x8380] ;  /* 0x008380001c18783b */ /* 0x000e240000004200 */
[----:B0-----:R-:W-:Y:S02]  /*2d2e0*/  STL.64 [R1+0x40], R24 ;  /* 0x0000401801007387 */ /* 0x001fe40000100a00 */
[----:B------:R0:W-:Y:S02]  /*2d2f0*/  STL.64 [R1+0x48], R26 ;  /* 0x0000481a01007387 */ /* 0x0001e40000100a00 */
[----:B0-----:R-:W2:Y:S01]  /*2d300*/  LDL.LU.64 R26, [R1+0x26f8] ;  /* 0x0026f800011a7983 */ /* 0x001ea20000300a00 */
[----:B------:R-:W2:Y:S02]  /*2d310*/  LDL.LU.64 R24, [R1+0x26f0] ;  /* 0x0026f00001187983 */ /* 0x000ea40000300a00 */
        /* <DEDUP_REMOVED lines=16> */
[----:B0-----:R-:W3:Y:S01]  /*2d420*/  LDL.LU R8, [R1+0x90] ;  /* 0x0000900001087983 */ /* 0x001ee20000300800 */
[----:B------:R-:W3:Y:S02]  /*2d430*/  LDL.LU R9, [R1+0x94] ;  /* 0x0000940001097983 */ /* 0x000ee40000300800 */
[----:B------:R-:W3:Y:S02]  /*2d440*/  LDL.LU R10, [R1+0x98] ;  /* 0x00009800010a7983 */ /* 0x000ee40000300800 */
        /* <DEDUP_REMOVED lines=13> */
[----:B--2---:R-:W-:Y:S01]  /*2d520*/  HMMA.16816.F32.BF16 R24, R24, R16, R20 ;  /* 0x000000101818723c */ /* 0x004fe20000041814 */
[----:B------:R-:W3:Y:S01]  /*2d530*/  LDL.LU.64 R22, [R1+0x26b8] ;  /* 0x0026b80001167983 */ /* 0x000ee20000300a00 */
[----:B------:R-:W3:Y:S11]  /*2d540*/  LDL.LU.64 R20, [R1+0x26b0] ;  /* 0x0026b00001147983 */ /* 0x000ef60000300a00 */
[----:B------:R-:W-:Y:S10]  /*2d550*/  @!UPT UIADD3 URZ, URZ, URZ, URZ ;  /* 0x0000003f3f3ff290 */ /* 0x000ff4000fffe03f */
[----:B------:R0:W-:Y:S01]  /*2d560*/  STL.64 [R1+0x220], R24 ;  /* 0x0002201801007387 */ /* 0x0001e20000100a00 */
[----:B------:R1:W-:Y:S03]  /*2d570*/  STL.64 [R1+0x228], R26 ;  /* 0x0002281a01007387 */ /* 0x0003e60000100a00 */
[----:B0-----:R-:W2:Y:S01]  /*2d580*/  LDL.LU R24, [R1+0xd0] ;  /* 0x0000d00001187983 */ /* 0x001ea20000300800 */
[----:B------:R-:W2:Y:S02]  /*2d590*/  LDL.LU R25, [R1+0xd4] ;  /* 0x0000d40001197983 */ /* 0x000ea40000300800 */
[----:B-1----:R-:W2:Y:S02]  /*2d5a0*/  LDL.LU R26, [R1+0xd8] ;  /* 0x0000d800011a7983 */ /* 0x002ea40000300800 */
[----:B------:R-:W2:Y:S01]  /*2d5b0*/  LDL.LU R27, [R1+0xdc] ;  /* 0x0000dc00011b7983 */ /* 0x000ea20000300800 */
[C---:B---3--:R-:W-:Y:S11]  /*2d5c0*/  HMMA.16816.F32.BF16 R8, R20.reuse, R4, R8 ;  /* 0x000000041408723c */ /* 0x048ff60000041808 */
[----:B------:R-:W-:Y:S11]  /*2d5d0*/  @!UPT UIADD3 URZ, URZ, URZ, URZ ;  /* 0x0000003f3f3ff290 */ /* 0x000ff6000fffe03f */
[----:B------:R-:W-:Y:S01]  /*2d5e0*/  @!UPT UIADD3 URZ, URZ, URZ, URZ ;  /* 0x0000003f3f3ff290 */ /* 0x000fe2000fffe03f */
[----:B------:R0:W-:Y:S01]  /*2d5f0*/  STL.64 [R1+0x210], R8 ;  /* 0x0002100801007387 */ /* 0x0001e20000100a00 */
[----:B------:R-:W-:Y:S03]  /*2d600*/  STL.64 [R1+0x218], R10 ;  /* 0x0002180a01007387 */ /* 0x000fe60000100a00 */
[----:B0-----:R-:W3:Y:S01]  /*2d610*/  LDL.LU.64 R8, [R1+0x26a8] ;  /* 0x0026a80001087983 */ /* 0x001ee20000300a00 */
[----:B----4-:R-:W-:Y:S02]  /*2d620*/  STL.64 [R1+0x2698], R6 ;  /* 0x0026980601007387 */ /* 0x010fe40000100a00 */
[----:B------:R0:W-:Y:S02]  /*2d630*/  STL.64 [R1+0x2690], R4 ;  /* 0x0026900401007387 */ /* 0x0001e40000100a00 */
[----:B0-----:R-:W4:Y:S01]  /*2d640*/  LDL.LU R4, [R1+0x70] ;  /* 0x0000700001047983 */ /* 0x001f220000300800 */
[----:B------:R-:W4:Y:S02]  /*2d650*/  LDL.LU R5, [R1+0x74] ;  /* 0x0000740001057983 */ /* 0x000f240000300800 */
[----:B------:R-:W4:Y:S02]  /*2d660*/  LDL.LU R6, [R1+0x78] ;  /* 0x0000780001067983 */ /* 0x000f240000300800 */
[----:B------:R-:W4:Y:S01]  /*2d670*/  LDL.LU R7, [R1+0x7c] ;  /* 0x00007c0001077983 */ /* 0x000f220000300800 */
[C---:B---3--:R-:W-:Y:S11]  /*2d680*/  HMMA.16816.F32.BF16 R12, R20.reuse, R8, R12 ;  /* 0x00000008140c723c */ /* 0x048ff6000004180c */
[----:B------:R-:W-:Y:S11]  /*2d690*/  @!UPT UIADD3 URZ, URZ, URZ, URZ ;  /* 0x0000003f3f3ff290 */ /* 0x000ff6000fffe03f */
[----:B------:R-:W-:Y:S01]  /*2d6a0*/  @!UPT UIADD3 URZ, URZ, URZ, URZ ;  /* 0x0000003f3f3ff290 */ /* 0x000fe2000fffe03f */
[----:B------:R0:W-:Y:S01]  /*2d6b0*/  STL.64 [R1+0x1e0], R12 ;  /* 0x0001e00c01007387 */ /* 0x0001e20000100a00 */
[----:B------:R-:W-:Y:S03]  /*2d6c0*/  STL.64 [R1+0x1e8], R14 ;  /* 0x0001e80e01007387 */ /* 0x000fe60000100a00 */
[----:B0-----:R-:W4:Y:S02]  /*2d6d0*/  LDL.LU.64 R12, [R1+0x26a0] ;  /* 0x0026a000010c7983 */ /* 0x001f240000300a00 */
[----:B----4-:R-:W-:Y:S11]  /*2d6e0*/  HMMA.16816.F32.BF16 R4, R20, R12, R4 ;  /* 0x0000000c1404723c */ /* 0x010ff60000041804 */
[----:B------:R-:W-:Y:S11]  /*2d6f0*/  @!UPT UIADD3 URZ, URZ, URZ, URZ ;  /* 0x0000003f3f3ff290 */ /* 0x000ff6000fffe03f */
[----:B------:R-:W-:Y:S01]  /*2d700*/  @!UPT UIADD3 URZ, URZ, URZ, URZ ;  /* 0x0000003f3f3ff290 */ /* 0x000fe2000fffe03f */
[----:B------:R-:W-:Y:S01]  /*2d710*/  STL.64 [R1+0x1c0], R4 ;  /* 0x0001c00401007387 */ /* 0x000fe20000100a00 */
[----:B------:R-:W-:Y:S02]  /*2d720*/  STL.64 [R1+0x1c8], R6 ;  /* 0x0001c80601007387 */ /* 0x000fe40000100a00 */
[----:B------:R-:W0:Y:S04]  /*2d730*/  LDSM.16.MT88.4 R4, [R0+0x8000] ;  /* 0x008000000004783b */ /* 0x000e280000004200 */
[----:B0-----:R-:W-:Y:S02]  /*2d740*/  IMAD.MOV.U32 R11, RZ, RZ, R4 ;  /* 0x000000ffff0b7224 */ /* 0x001fe400078e0004 */
[----:B------:R-:W-:Y:S02]  /*2d750*/  IMAD.MOV.U32 R10, RZ, RZ, R5 ;  /* 0x000000ffff0a7224 */ /* 0x000fe400078e0005 */
[----:B------:R-:W-:-:S02]  /*2d760*/  IMAD.MOV.U32 R3, RZ, RZ, R6 ;  /* 0x000000ffff037224 */ /* 0x000fc400078e0006 */
[----:B------:R-:W-:Y:S02]  /*2d770*/  IMAD.MOV.U32 R2, RZ, RZ, R7 ;  /* 0x000000ffff027224 */ /* 0x000fe400078e0007 */
[----:B------:R-:W0:Y:S04]  /*2d780*/  LDSM.16.MT88.4 R4, [R0+0x8080] ;  /* 0x008080000004783b */ /* 0x000e280000004200 */
[----:B------:R-:W-:Y:S01]  /*2d790*/  STL [R1+0x2638], R2 ;  /* 0x0026380201007387 */ /* 0x000fe20000100800 */
[----:B------:R-:W-:Y:S02]  /*2d7a0*/  STL [R1+0x2634], R3 ;  /* 0x0026340301007387 */ /* 0x000fe40000100800 */
[----:B------:R-:W-:Y:S02]  /*2d7b0*/  STL [R1+0x2630], R10 ;  /* 0x0026300a01007387 */ /* 0x000fe40000100800 */
[----:B------:R-:W-:Y:S02]  /*2d7c0*/  STL [R1+0x262c], R11 ;  /* 0x00262c0b01007387 */ /* 0x000fe40000100800 */
[----:B0-----:R-:W-:-:S02]  /*2d7d0*/  IMAD.MOV.U32 R28, RZ, RZ, R4 ;  /* 0x000000ffff1c7224 */ /* 0x001fc400078e0004 */
[----:B------:R-:W-:Y:S02]  /*2d7e0*/  IMAD.MOV.U32 R29, RZ, RZ, R5 ;  /* 0x000000ffff1d7224 */ /* 0x000fe400078e0005 */
[----:B------:R-:W-:Y:S02]  /*2d7f0*/  IMAD.MOV.U32 R15, RZ, RZ, R6 ;  /* 0x000000ffff0f7224 */ /* 0x000fe400078e0006 */
[----:B------:R-:W-:Y:S02]  /*2d800*/  IMAD.MOV.U32 R14, RZ, RZ, R7 ;  /* 0x000000ffff0e7224 */ /* 0x000fe400078e0007 */
[----:B--2---:R-:W-:Y:S03]  /*2d810*/  HMMA.16816.F32.BF16 R4, R20, R16, R24 ;  /* 0x000000101404723c */ /* 0x004fe60000041818 */
[----:B------:R-:W-:Y:S01]  /*2d820*/  STL [R1+0x2648], R14 ;  /* 0x0026480e01007387 */ /* 0x000fe20000100800 */
[----:B------:R-:W-:Y:S02]  /*2d830*/  STL [R1+0x2644], R15 ;  /* 0x0026440f01007387 */ /* 0x000fe40000100800 */
[----:B------:R-:W-:Y:S02]  /*2d840*/  STL [R1+0x2640], R29 ;  /* 0x0026401d01007387 */ /* 0x000fe40000100800 */
[----:B------:R-:W-:Y:S01]  /*2d850*/  STL [R1+0x263c], R28 ;  /* 0x00263c1c01007387 */ /* 0x000fe20000100800 */
[----:B------:R-:W2:Y:S11]  /*2d860*/  LDL.LU R24, [R1+0x2c0] ;  /* 0x0002c00001187983 */ /* 0x000eb60000300800 */
[----:B------:R-:W-:Y:S03]  /*2d870*/  @!UPT UIADD3 URZ, URZ, URZ, URZ ;  /* 0x0000003f3f3ff290 */ /* 0x000fe6000fffe03f */
[----:B------:R-:W-:Y:S01]  /*2d880*/  STL.64 [R1+0x60], R4 ;  /* 0x0000600401007387 */ /* 0x000fe20000100a00 */
[----:B------:R-:W-:Y:S02]  /*2d890*/  STL.64 [R1+0x68], R6 ;  /* 0x0000680601007387 */ /* 0x000fe40000100a00 */
[----:B------:R-:W2:Y:S02]  /*2d8a0*/  LDL.LU R25, [R1+0x2c4] ;  /* 0x0002c40001197983 */ /* 0x000ea40000300800 */
[----:B------:R-:W2:Y:S01]  /*2d8b0*/  LDL.LU R26, [R1+0x2c8] ;  /* 0x0002c800011a7983 */ /* 0x000ea20000300800 */
[----:B------:R-:W2:Y:S01]  /*2d8c0*/  LDL.LU R27, [R1+0x2cc] ;  /* 0x0002cc00011b7983 */ /* 0x000ea20000300800 */
[----:B------:R-:W-:Y:S02]  /*2d8d0*/  STL.64 [R1+0x2678], R18 ;  /* 0x0026781201007387 */ /* 0x000fe40000100a00 */
[----:B------:R0:W-:Y:S01]  /*2d8e0*/  STL.64 [R1+0x2670], R16 ;  /* 0x0026701001007387 */ /* 0x0001e20000100a00 */
[----:B------:R-:W1:Y:S04]  /*2d8f0*/  LDSM.16.MT88.4 R4, [R0+0x8100] ;  /* 0x008100000004783b */ /* 0x000e680000004200 */
[----:B0-----:R-:W3:Y:S01]  /*2d900*/  LDL.LU R16, [R1+0x610] ;  /* 0x0006100001107983 */ /* 0x001ee20000300800 */
[----:B------:R-:W3:Y:S02]  /*2d910*/  LDL.LU R17, [R1+0x614] ;  /* 0x0006140001117983 */ /* 0x000ee40000300800 */
[----:B------:R-:W4:Y:S02]  /*2d920*/  LDL.LU R18, [R1+0x618] ;  /* 0x0006180001127983 */ /* 0x000f240000300800 */
[----:B------:R-:W4:Y:S02]  /*2d930*/  LDL.LU R19, [R1+0x61c] ;  /* 0x00061c0001137983 */ /* 0x000f240000300800 */
[----:B-1----:R-:W-:-:S02]  /*2d940*/  IMAD.MOV.U32 R2, RZ, RZ, R4 ;  /* 0x000000ffff027224 */ /* 0x002fc400078e0004 */
[----:B------:R-:W-:Y:S02]  /*2d950*/  IMAD.MOV.U32 R3, RZ, RZ, R5 ;  /* 0x000000ffff037224 */ /* 0x000fe400078e0005 */
[----:B------:R-:W-:Y:S02]  /*2d960*/  IMAD.MOV.U32 R10, RZ, RZ, R6 ;  /* 0x000000ffff0a7224 */ /* 0x000fe400078e0006 */
[----:B------:R-:W-:Y:S02]  /*2d970*/  IMAD.MOV.U32 R11, RZ, RZ, R7 ;  /* 0x000000ffff0b7224 */ /* 0x000fe400078e0007 */
[----:B------:R-:W0:Y:S04]  /*2d980*/  LDSM.16.MT88.4 R4, [R0+0x8180] ;  /* 0x008180000004783b */ /* 0x000e280000004200 */
[----:B----4-:R-:W-:Y:S01]  /*2d990*/  STL.64 [R1+0x2688], R18 ;  /* 0x0026881201007387 */ /* 0x010fe20000100a00 */
[----:B---3--:R1:W-:Y:S03]  /*2d9a0*/  STL.64 [R1+0x2680], R16 ;  /* 0x0026801001007387 */ /* 0x0083e60000100a00 */
[----:B-1----:R-:W3:Y:S01]  /*2d9b0*/  LDL.LU R16, [R1+0x620] ;  /* 0x0006200001107983 */ /* 0x002ee20000300800 */
[----:B------:R-:W3:Y:S02]  /*2d9c0*/  LDL.LU R17, [R1+0x624] ;  /* 0x0006240001117983 */ /* 0x000ee40000300800 */
[----:B------:R-:W3:Y:S02]  /*2d9d0*/  LDL.LU R18, [R1+0x628] ;  /* 0x0006280001127983 */ /* 0x000ee40000300800 */
[----:B------:R-:W3:Y:S01]  /*2d9e0*/  LDL.LU R19, [R1+0x62c] ;  /* 0x00062c0001137983 */ /* 0x000ee20000300800 */
[----:B------:R-:W4:Y:S01]  /*2d9f0*/  LDL.LU.64 R20, [R1+0x40] ;  /* 0x0000400001147983 */ /* 0x000f220000300a00 */
[----:B------:R-:W2:Y:S02]  /*2da00*/  LDL.LU.64 R22, [R1+0x48] ;  /* 0x0000480001167983 */ /* 0x000ea40000300a00 */
[----:B0-----:R-:W-:-:S02]  /*2da10*/  IMAD.MOV.U32 R29, RZ, RZ, R6 ;  /* 0x000000ffff1d7224 */ /* 0x001fc400078e0006 */
[----:B------:R-:W-:Y:S02]  /*2da20*/  IMAD.MOV.U32 R28, RZ, RZ, R7 ;  /* 0x000000ffff1c7224 */ /* 0x000fe400078e0007 */
[----:B------:R-:W-:Y:S02]  /*2da30*/  IMAD.MOV.U32 R14, RZ, RZ, R4 ;  /* 0x000000ffff0e7224 */ /* 0x000fe400078e0004 */
[----:B------:R-:W-:Y:S01]  /*2da40*/  IMAD.MOV.U32 R15, RZ, RZ, R5 ;  /* 0x000000ffff0f7224 */ /* 0x000fe200078e0005 */
[----:B--2---:R-:W-:Y:S01]  /*2da50*/  STL.64 [R1+0x2658], R22 ;  /* 0x0026581601007387 */ /* 0x004fe20000100a00 */
[----:B----4-:R0:W-:Y:S03]  /*2da60*/  STL.64 [R1+0x2650], R20 ;  /* 0x0026501401007387 */ /* 0x0101e60000100a00 */
[----:B0-----:R-:W2:Y:S01]  /*2da70*/  LDL.LU R20, [R1+0x50] ;  /* 0x0000500001147983 */ /* 0x001ea20000300800 */
[----:B------:R-:W2:Y:S02]  /*2da80*/  LDL.LU R21, [R1+0x54] ;  /* 0x0000540001157983 */ /* 0x000ea40000300800 */
[----:B------:R-:W2:Y:S02]  /*2da90*/  LDL.LU R22, [R1+0x58] ;  /* 0x0000580001167983 */ /* 0x000ea40000300800 */
[----:B------:R-:W2:Y:S01]  /*2daa0*/  LDL.LU R23, [R1+0x5c] ;  /* 0x00005c0001177983 */ /* 0x000ea20000300800 */
[----:B------:R-:W4:Y:S01]  /*2dab0*/  LDL.LU.64 R6, [R1+0x2698] ;  /* 0x0026980001067983 */ /* 0x000f220000300a00 */
[----:B------:R-:W2:Y:S02]  /*2dac0*/  LDL.LU.64 R4, [R1+0x2690] ;  /* 0x0026900001047983 */ /* 0x000ea40000300a00 */
[C---:B--2---:R-:W-:Y:S01]  /*2dad0*/  HMMA.16816.F32.BF16 R24, R20.reuse, R4, R24 ;  /* 0x000000041418723c */ /* 0x044fe20000041818 */
[----:B----4-:R-:W-:Y:S01]  /*2dae0*/  STL.64 [R1+0x2668], R6 ;  /* 0x0026680601007387 */ /* 0x010fe20000100a00 */
[----:B------:R0:W-:Y:S11]  /*2daf0*/  STL.64 [R1+0x2660], R4 ;  /* 0x0026600401007387 */ /* 0x0001f60000100a00 */
[----:B------:R-:W-:Y:S10]  /*2db00*/  @!UPT UIADD3 URZ, URZ, URZ, URZ ;  /* 0x0000003f3f3ff290 */ /* 0x000ff4000fffe03f */
[----:B------:R-:W-:Y:S01]  /*2db10*/  STL.64 [R1+0x1b0], R24 ;  /* 0x0001b01801007387 */ /* 0x000fe20000100a00 */
[----:B------:R-:W-:Y:S02]  /*2db20*/  STL.64 [R1+0x1b8], R26 ;  /* 0x0001b81a01007387 */ /* 0x000fe40000100a00 */
[----:B------:R-:W1:Y:S01]  /*2db30*/  LDSM.16.MT88.4 R24, [R0+0x8200] ;  /* 0x008200000018783b */ /* 0x000e620000004200 */
[C---:B---3--:R-:W-:Y:S01]  /*2db40*/  HMMA.16816.F32.BF16 R16, R20.reuse, R8, R16 ;  /* 0x000000081410723c */ /* 0x048fe20000041810 */
[----:B0-----:R-:W2:Y:S02]  /*2db50*/  LDL.LU R4, [R1+0x2b0] ;  /* 0x0002b00001047983 */ /* 0x001ea40000300800 */
[----:B------:R-:W2:Y:S02]  /*2db60*/  LDL.LU R5, [R1+0x2b4] ;  /* 0x0002b40001057983 */ /* 0x000ea40000300800 */
[----:B------:R-:W2:Y:S02]  /*2db70*/  LDL.LU R6, [R1+0x2b8] ;  /* 0x0002b80001067983 */ /* 0x000ea40000300800 */
[----:B------:R-:W2:Y:S01]  /*2db80*/  LDL.LU R7, [R1+0x2bc] ;  /* 0x0002bc0001077983 */ /* 0x000ea20000300800 */
[----:B-1----:R-:W-:Y:S01]  /*2db90*/  STL.64 [R1+0x24b0], R26 ;  /* 0x0024b01a01007387 */ /* 0x002fe20000100a00 */
[----:B------:R0:W-:Y:S03]  /*2dba0*/  STL.64 [R1+0x24a8], R24 ;  /* 0x0024a81801007387 */ /* 0x0001e60000100a00 */
[----:B0-----:R-:W3:Y:S01]  /*2dbb0*/  LDL.LU R24, [R1+0x600] ;  /* 0x0006000001187983 */ /* 0x001ee20000300800 */
[----:B------:R-:W3:Y:S02]  /*2dbc0*/  LDL.LU R25, [R1+0x604] ;  /* 0x0006040001197983 */ /* 0x000ee40000300800 */
[----:B------:R-:W3:Y:S02]  /*2dbd0*/  LDL.LU R26, [R1+0x608] ;  /* 0x00060800011a7983 */ /* 0x000ee40000300800 */
[----:B------:R-:W3:Y:S06]  /*2dbe0*/  LDL.LU R27, [R1+0x60c] ;  /* 0x00060c00011b7983 */ /* 0x000eec0000300800 */
        /* <DEDUP_REMOVED lines=19> */
[----:B----4-:R-:W-:Y:S02]  /*2dd20*/  STL.64 [R1+0x2610], R18 ;  /* 0x0026101201007387 */ /* 0x010fe40000100a00 */
[----:B------:R0:W-:Y:S02]  /*2dd30*/  STL.64 [R1+0x2608], R16 ;  /* 0x0026081001007387 */ /* 0x0001e40000100a00 */
[----:B0-----:R-:W2:Y:S01]  /*2dd40*/  LDL.LU R16, [R1+0x2a0] ;  /* 0x0002a00001107983 */ /* 0x001ea20000300800 */
[----:B------:R-:W2:Y:S02]  /*2dd50*/  LDL.LU R17, [R1+0x2a4] ;  /* 0x0002a40001117983 */ /* 0x000ea40000300800 */
[----:B------:R-:W2:Y:S02]  /*2dd60*/  LDL.LU R18, [R1+0x2a8] ;  /* 0x0002a80001127983 */ /* 0x000ea40000300800 */
[----:B------:R-:W2:Y:S02]  /*2dd70*/  LDL.LU R19, [R1+0x2ac] ;  /* 0x0002ac0001137983 */ /* 0x000ea40000300800 */
[----:B--2---:R-:W-:Y:S11]  /*2dd80*/  HMMA.16816.F32.BF16 R16, R20, R4, R16 ;  /* 0x000000041410723c */ /* 0x004ff60000041810 */
[----:B------:R-:W-:Y:S11]  /*2dd90*/  @!UPT UIADD3 URZ, URZ, URZ, URZ ;  /* 0x0000003f3f3ff290 */ /* 0x000ff6000fffe03f */
[----:B------:R-:W-:Y:S01]  /*2dda0*/  @!UPT UIADD3 URZ, URZ, URZ, URZ ;  /* 0x0000003f3f3ff290 */ /* 0x000fe2000fffe03f */
[----:B------:R0:W-:Y:S01]  /*2ddb0*/  STL.64 [R1+0x370], R16 ;  /* 0x0003701001007387 */ /* 0x0001e20000100a00 */
[----:B------:R1:W-:Y:S02]  /*2ddc0*/  STL.64 [R1+0x378], R18 ;  /* 0x0003781201007387 */ /* 0x0003e40000100a00 */
[----:B0-----:R-:W-:Y:S02]  /*2ddd0*/  IMAD.MOV.U32 R17, RZ, RZ, R22 ;  /* 0x000000ffff117224 */ /* 0x001fe400078e0016 */
[----:B-1----:R-:W-:Y:S02]  /*2dde0*/  IMAD.MOV.U32 R19, RZ, RZ, R20 ;  /* 0x000000ffff137224 */ /* 0x002fe400078e0014 */
[----:B------:R-:W-:Y:S02]  /*2ddf0*/  IMAD.MOV.U32 R18, RZ, RZ, R21 ;  /* 0x000000ffff127224 */ /* 0x000fe400078e0015 */
[----:B------:R-:W-:Y:S02]  /*2de00*/  IMAD.MOV.U32 R16, RZ, RZ, R23 ;  /* 0x000000ffff107224 */ /* 0x000fe400078e0017 */
[----:B------:R-:W0:Y:S04]  /*2de10*/  LDSM.16.MT88.4 R20, [R0+0x8280] ;  /* 0x008280000014783b */ /* 0x000e280000004200 */
[----:B------:R1:W-:Y:S01]  /*2de20*/  STL.64 [R1+0x25f0], R6 ;  /* 0x0025f00601007387 */ /* 0x0003e20000100a00 */
[----:B------:R2:W-:Y:S02]  /*2de30*/  STL.64 [R1+0x25e8], R4 ;  /* 0x0025e80401007387 */ /* 0x0005e40000100a00 */
[----:B-1----:R-:W-:-:S02]  /*2de40*/  IMAD.MOV.U32 R6, RZ, RZ, R17 ;  /* 0x000000ffff067224 */ /* 0x002fc400078e0011 */
[----:B--2---:R-:W-:Y:S02]  /*2de50*/  IMAD.MOV.U32 R4, RZ, RZ, R19 ;  /* 0x000000ffff047224 */ /* 0x004fe400078e0013 */
[----:B------:R-:W-:Y:S02]  /*2de60*/  IMAD.MOV.U32 R5, RZ, RZ, R18 ;  /* 0x000000ffff057224 */ /* 0x000fe400078e0012 */
[----:B------:R-:W-:-:S07]  /*2de70*/  IMAD.MOV.U32 R7, RZ, RZ, R16 ;  /* 0x000000ffff077224 */ /* 0x000fce00078e0010 */
[----:B---3--:R-:W-:Y:S01]  /*2de80*/  HMMA.16816.F32.BF16 R16, R4, R8, R24 ;  /* 0x000000080410723c */ /* 0x008fe20000041818 */
[----:B0-----:R-:W-:Y:S01]  /*2de90*/  STL.64 [R1+0x2480], R22 ;  /* 0x0024801601007387 */ /* 0x001fe20000100a00 */
[----:B------:R0:W-:Y:S02]  /*2dea0*/  STL.64 [R1+0x2478], R20 ;  /* 0x0024781401007387 */ /* 0x0001e40000100a00 */
[----:B------:R-:W-:Y:S02]  /*2deb0*/  STL.64 [R1+0x2620], R6 ;  /* 0x0026200601007387 */ /* 0x000fe40000100a00 */
[----:B------:R-:W-:Y:S02]  /*2dec0*/  STL.64 [R1+0x2618], R4 ;  /* 0x0026180401007387 */ /* 0x000fe40000100a00 */
[----:B------:R-:W-:Y:S02]  /*2ded0*/  IMAD.MOV.U32 R24, RZ, RZ, R14 ;  /* 0x000000ffff187224 */ /* 0x000fe400078e000e */
[----:B------:R-:W-:Y:S11]  /*2dee0*/  IMAD.MOV.U32 R26, RZ, RZ, R29 ;  /* 0x000000ffff1a7224 */ /* 0x000ff600078e001d */
[----:B------:R-:W-:Y:S02]  /*2def0*/  @!UPT UIADD3 URZ, URZ, URZ, URZ ;  /* 0x0000003f3f3ff290 */ /* 0x000fe4000fffe03f */
[----:B------:R-:W-:Y:S01]  /*2df00*/  STL.64 [R1+0x360], R16 ;  /* 0x0003601001007387 */ /* 0x000fe20000100a00 */
[----:B------:R-:W-:Y:S02]  /*2df10*/  STL.64 [R1+0x368], R18 ;  /* 0x0003681201007387 */ /* 0x000fe40000100a00 */
[----:B------:R-:W-:Y:S02]  /*2df20*/  IMAD.MOV.U32 R27, RZ, RZ, R28 ;  /* 0x000000ffff1b7224 */ /* 0x000fe400078e001c */
[----:B------:R-:W-:Y:S01]  /*2df30*/  IMAD.MOV.U32 R25, RZ, RZ, R15 ;  /* 0x000000ffff197224 */ /* 0x000fe200078e000f */
[----:B------:R-:W1:Y:S04]  /*2df40*/  LDSM.16.MT88.4 R4, [R0+0x8300] ;  /* 0x008300000004783b */ /* 0x000e680000004200 */
        /* <DEDUP_REMOVED lines=8> */
[----:B------:R-:W-:Y:S01]  /*2dfd0*/  STL.64 [R1+0x2500], R26 ;  /* 0x0025001a01007387 */ /* 0x000fe20000100a00 */
[----:B------:R-:W-:Y:S03]  /*2dfe0*/  STL.64 [R1+0x24f8], R24 ;  /* 0x0024f81801007387 */ /* 0x000fe60000100a00 */
        /* <DEDUP_REMOVED lines=12> */
[----:B------:R-:W-:-:S02]  /*2e0b0*/  IMAD.MOV.U32 R24, RZ, RZ, R2 ;  /* 0x000000ffff187224 */ /* 0x000fc400078e0002 */
[----:B------:R-:W-:Y:S01]  /*2e0c0*/  IMAD.MOV.U32 R26, RZ, RZ, R10 ;  /* 0x000000ffff1a7224 */ /* 0x000fe200078e000a */
[----:B---3--:R-:W-:Y:S01]  /*2e0d0*/  STL.64 [R1+0x24c0], R22 ;  /* 0x0024c01601007387 */ /* 0x008fe20000100a00 */
[----:B--2---:R0:W-:Y:S03]  /*2e0e0*/  STL.64 [R1+0x24b8], R20 ;  /* 0x0024b81401007387 */ /* 0x0041e60000100a00 */
[----:B0-----:R-:W2:Y:S01]  /*2e0f0*/  LDL.LU R20, [R1+0xc0] ;  /* 0x0000c00001147983 */ /* 0x001ea20000300800 */
[----:B------:R-:W2:Y:S02]  /*2e100*/  LDL.LU R21, [R1+0xc4] ;  /* 0x0000c40001157983 */ /* 0x000ea40000300800 */
[----:B------:R-:W3:Y:S02]  /*2e110*/  LDL.LU R22, [R1+0xc8] ;  /* 0x0000c80001167983 */ /* 0x000ee40000300800 */
[----:B------:R-:W3:Y:S02]  /*2e120*/  LDL.LU R23, [R1+0xcc] ;  /* 0x0000cc0001177983 */ /* 0x000ee40000300800 */
[----:B------:R-:W-:Y:S01]  /*2e130*/  IMAD.MOV.U32 R27, RZ, RZ, R11 ;  /* 0x000000ffff1b7224 */ /* 0x000fe200078e000b */
[----:B------:R-:W4:Y:S01]  /*2e140*/  LDL.LU R2, [R1+0x2638] ;  /* 0x0026380001027983 */ /* 0x000f220000300800 */
[----:B------:R-:W-:-:S02]  /*2e150*/  IMAD.MOV.U32 R25, RZ, RZ, R3 ;  /* 0x000000ffff197224 */ /* 0x000fc400078e0003 */
[----:B------:R-:W4:Y:S02]  /*2e160*/  LDL.LU R3, [R1+0x2634] ;  /* 0x0026340001037983 */ /* 0x000f240000300800 */
[----:B------:R-:W4:Y:S01]  /*2e170*/  LDL.LU R10, [R1+0x2630] ;  /* 0x00263000010a7983 */ /* 0x000f220000300800 */
[----:B------:R-:W4:Y:S01]  /*2e180*/  LDL.LU R11, [R1+0x262c] ;  /* 0x00262c00010b7983 */ /* 0x000f220000300800 */
[----:B------:R-:W-:Y:S02]  /*2e190*/  STL.64 [R1+0x2550], R26 ;  /* 0x0025501a01007387 */ /* 0x000fe40000100a00 */
[----:B------:R-:W-:Y:S01]  /*2e1a0*/  STL.64 [R1+0x2548], R24 ;  /* 0x0025481801007387 */ /* 0x000fe20000100a00 */
        /* <DEDUP_REMOVED lines=12> */
[----:B----4-:R-:W-:-:S02]  /*2e270*/  IMAD.MOV.U32 R26, RZ, RZ, R15 ;  /* 0x000000ffff1a7224 */ /* 0x010fc400078e000f */
[----:B------:R-:W-:Y:S01]  /*2e280*/  IMAD.MOV.U32 R27, RZ, RZ, R14 ;  /* 0x000000ffff1b7224 */ /* 0x000fe200078e000e */
        /* <DEDUP_REMOVED lines=8> */
[----:B------:R-:W4:Y:S01]  /*2e310*/  LDL.LU R28, [R1+0x2628] ;  /* 0x00262800011c7983 */ /* 0x000f220000300800 */
[----:B------:R-:W-:Y:S03]  /*2e320*/  STL.64 [R1+0x25a0], R26 ;  /* 0x0025a01a01007387 */ /* 0x000fe60000100a00 */
[----:B------:R-:W-:Y:S04]  /*2e330*/  STL.64 [R1+0x2598], R24 ;  /* 0x0025981801007387 */ /* 0x000fe80000100a00 */
        /* <DEDUP_REMOVED lines=28> */
[----:B------:R-:W-:Y:S04]  /*2e500*/  STL.64 [R1+0x2600], R26 ;  /* 0x0026001a01007387 */ /* 0x000fe80000100a00 */
        /* <DEDUP_REMOVED lines=25> */
[----:B------:R-:W2:Y:S01]  /*2e6a0*/  LDL.LU R16, [R1+0x650] ;  /* 0x0006500001107983 */ /* 0x000ea20000300800 */
[----:B------:R-:W4:Y:S02]  /*2e6b0*/  LDL.LU R17, [R1+0x654] ;  /* 0x0006540001117983 */ /* 0x000f240000300800 */
[----:B------:R-:W4:Y:S02]  /*2e6c0*/  LDL.LU R18, [R1+0x658] ;  /* 0x0006580001127983 */ /* 0x000f240000300800 */
[----:B------:R-:W4:Y:S01]  /*2e6d0*/  LDL.LU R19, [R1+0x65c] ;  /* 0x00065c0001137983 */ /* 0x000f220000300800 */
[----:B------:R-:W4:Y:S01]  /*2e6e0*/  LDL.LU R24, [R1+0x5f0] ;  /* 0x0005f00001187983 */ /* 0x000f220000300800 */
[----:B------:R-:W4:Y:S02]  /*2e6f0*/  LDL.LU R25, [R1+0x5f4] ;  /* 0x0005f40001197983 */ /* 0x000f240000300800 */
[----:B------:R-:W4:Y:S02]  /*2e700*/  LDL.LU R26, [R1+0x5f8] ;  /* 0x0005f800011a7983 */ /* 0x000f240000300800 */
[----:B------:R-:W4:Y:S01]  /*2e710*/  LDL.LU R27, [R1+0x5fc] ;  /* 0x0005fc00011b7983 */ /* 0x000f220000300800 */
        /* <DEDUP_REMOVED lines=18> */
[----:B-1----:R-:W-:-:S02]  /*2e840*/  IMAD.MOV.U32 R11, RZ, RZ, R6 ;  /* 0x000000ffff0b7224 */ /* 0x002fc400078e0006 */
[----:B------:R-:W-:Y:S02]  /*2e850*/  IMAD.MOV.U32 R10, RZ, RZ, R7 ;  /* 0x000000ffff0a7224 */ /* 0x000fe400078e0007 */
[----:B------:R-:W-:Y:S02]  /*2e860*/  IMAD.MOV.U32 R15, RZ, RZ, R4 ;  /* 0x000000ffff0f7224 */ /* 0x000fe400078e0004 */
[----:B------:R-:W-:Y:S01]  /*2e870*/  IMAD.MOV.U32 R14, RZ, RZ, R5 ;  /* 0x000000ffff0e7224 */ /* 0x000fe200078e0005 */
[----:B---3--:R-:W-:Y:S01]  /*2e880*/  STL.64 [R1+0x25e0], R22 ;  /* 0x0025e01601007387 */ /* 0x008fe20000100a00 */
[----:B--2---:R0:W-:Y:S03]  /*2e890*/  STL.64 [R1+0x25d8], R20 ;  /* 0x0025d81401007387 */ /* 0x0041e60000100a00 */
[----:B0-----:R-:W2:Y:S01]  /*2e8a0*/  LDL.LU R20, [R1+0x640] ;  /* 0x0006400001147983 */ /* 0x001ea20000300800 */
[----:B------:R-:W2:Y:S02]  /*2e8b0*/  LDL.LU R21, [R1+0x644] ;  /* 0x0006440001157983 */ /* 0x000ea40000300800 */
[----:B------:R-:W2:Y:S02]  /*2e8c0*/  LDL.LU R22, [R1+0x648] ;  /* 0x0006480001167983 */ /* 0x000ea40000300800 */
[----:B------:R-:W2:Y:S01]  /*2e8d0*/  LDL.LU R23, [R1+0x64c] ;  /* 0x00064c0001177983 */ /* 0x000ea20000300800 */
[----:B------:R-:W4:Y:S01]  /*2e8e0*/  LDL.LU.64 R6, [R1+0x2620] ;  /* 0x0026200001067983 */ /* 0x000f220000300a00 */
[----:B------:R-:W4:Y:S02]  /*2e8f0*/  LDL.LU.64 R4, [R1+0x2618] ;  /* 0x0026180001047983 */ /* 0x000f240000300a00 */
        /* <DEDUP_REMOVED lines=11> */
[----:B------:R-:W-:Y:S01]  /*2e9b0*/  STL.64 [R1+0x2e0], R4 ;  /* 0x0002e00401007387 */ /* 0x000fe20000100a00 */
[----:B------:R0:W-:Y:S03]  /*2e9c0*/  STL.64 [R1+0x2e8], R6 ;  /* 0x0002e80601007387 */ /* 0x0001e60000100a00 */
[----:B0-----:R-:W4:Y:S01]  /*2e9d0*/  LDL.LU.64 R6, [R1+0x25f0] ;  /* 0x0025f00001067983 */ /* 0x001f220000300a00 */
        /* <DEDUP_REMOVED lines=131> */
[----:B------:R-:W-:Y:S02]  /*2f210*/  STL.64 [R1+0x2470], R10 ;  /* 0x0024700a01007387 */ /* 0x000fe40000100a00 */
[----:B------:R0:W-:Y:S02]  /*2f220*/  STL.64 [R1+0x2468], R8 ;  /* 0x0024680801007387 */ /* 0x0001e40000100a00 */
[----:B0-----:R-:W2:Y:S01]  /*2f230*/  LDL.LU R8, [R1+0x280] ;  /* 0x0002800001087983 */ /* 0x001ea20000300800 */
[----:B------:R-:W2:Y:S02]  /*2f240*/  LDL.LU R9, [R1+0x284] ;  /* 0x0002840001097983 */ /* 0x000ea40000300800 */
[----:B------:R-:W2:Y:S02]  /*2f250*/  LDL.LU R10, [R1+0x288] ;  /* 0x00028800010a7983 */ /* 0x000ea40000300800 */
[----:B------:R-:W2:Y:S01]  /*2f260*/  LDL.LU R11, [R1+0x28c] ;  /* 0x00028c00010b7983 */ /* 0x000ea20000300800 */
[----:B------:R-:W-:Y:S01]  /*2f270*/  STL.64 [R1+0x2460], R14 ;  /* 0x0024600e01007387 */ /* 0x000fe20000100a00 */
[----:B------:R0:W-:Y:S01]  /*2f280*/  STL.64 [R1+0x2458], R12 ;  /* 0x0024580c01007387 */ /* 0x0001e20000100a00 */
[C---:B--2---:R-:W-:Y:S11]  /*2f290*/  HMMA.16816.F32.BF16 R8, R24.reuse, R12, R8 ;  /* 0x0000000c1808723c */ /* 0x044ff60000041808 */
[----:B------:R-:W-:Y:S11]  /*2f2a0*/  @!UPT UIADD3 URZ, URZ, URZ, URZ ;  /* 0x0000003f3f3ff290 */ /* 0x000ff6000fffe03f */
[----:B------:R-:W-:Y:S01]  /*2f2b0*/  @!UPT UIADD3 URZ, URZ, URZ, URZ ;  /* 0x0000003f3f3ff290 */ /* 0x000fe2000fffe03f */
[----:B------:R-:W-:Y:S01]  /*2f2c0*/  STL.64 [R1+0x150], R8 ;  /* 0x0001500801007387 */ /* 0x000fe20000100a00 */
[----:B------:R1:W-:Y:S02]  /*2f2d0*/  STL.64 [R1+0x158], R10 ;  /* 0x0001580a01007387 */ /* 0x0003e40000100a00 */
[----:B0-----:R-:W2:Y:S01]  /*2f2e0*/  LDL.LU R12, [R1+0x390] ;  /* 0x00039000010c7983 */ /* 0x001ea20000300800 */
[----:B-1----:R-:W-:Y:S01]  /*2f2f0*/  HMMA.16816.F32.BF16 R8, R24, R16, R20 ;  /* 0x000000101808723c */ /* 0x002fe20000041814 */
[----:B------:R-:W0:Y:S11]  /*2f300*/  LDSM.16.MT88.4 R20, [R0+0x8380] ;  /* 0x008380000014783b */ /* 0x000e360000004200 */
[----:B------:R-:W-:Y:S11]  /*2f310*/  @!UPT UIADD3 URZ, URZ, URZ, URZ ;  /* 0x0000003f3f3ff290 */ /* 0x000ff6000fffe03f */
[----:B------:R1:W-:Y:S01]  /*2f320*/  STL.64 [R1+0x140], R8 ;  /* 0x0001400801007387 */ /* 0x0003e20000100a00 */
[----:B------:R3:W-:Y:S02]  /*2f330*/  STL.64 [R1+0x148], R10 ;  /* 0x0001480a01007387 */ /* 0x0007e40000100a00 */
[----:B------:R-:W2:Y:S02]  /*2f340*/  LDL.LU R13, [R1+0x394] ;  /* 0x00039400010d7983 */ /* 0x000ea40000300800 */
[----:B------:R-:W2:Y:S01]  /*2f350*/  LDL.LU R14, [R1+0x398] ;  /* 0x00039800010e7983 */ /* 0x000ea20000300800 */
[----:B------:R-:W2:Y:S04]  /*2f360*/  LDL.LU R15, [R1+0x39c] ;  /* 0x00039c00010f7983 */ /* 0x000ea80000300800 */
[----:B-1----:R-:W2:Y:S01]  /*2f370*/  LDL.LU R8, [R1+0x340] ;  /* 0x0003400001087983 */ /* 0x002ea20000300800 */
[----:B------:R-:W2:Y:S02]  /*2f380*/  LDL.LU R9, [R1+0x344] ;  /* 0x0003440001097983 */ /* 0x000ea40000300800 */
[----:B---3--:R-:W2:Y:S02]  /*2f390*/  LDL.LU R10, [R1+0x348] ;  /* 0x00034800010a7983 */ /* 0x008ea40000300800 */
[----:B------:R-:W2:Y:S01]  /*2f3a0*/  LDL.LU R11, [R1+0x34c] ;  /* 0x00034c00010b7983 */ /* 0x000ea20000300800 */
[----:B------:R-:W-:Y:S01]  /*2f3b0*/  STL.64 [R1+0x2450], R18 ;  /* 0x0024501201007387 */ /* 0x000fe20000100a00 */
[----:B------:R1:W-:Y:S03]  /*2f3c0*/  STL.64 [R1+0x2448], R16 ;  /* 0x0024481001007387 */ /* 0x0003e60000100a00 */
[----:B-1----:R-:W3:Y:S01]  /*2f3d0*/  LDL.LU R16, [R1+0x3c0] ;  /* 0x0003c00001107983 */ /* 0x002ee20000300800 */
[----:B------:R-:W3:Y:S02]  /*2f3e0*/  LDL.LU R17, [R1+0x3c4] ;  /* 0x0003c40001117983 */ /* 0x000ee40000300800 */
[----:B------:R-:W3:Y:S02]  /*2f3f0*/  LDL.LU R18, [R1+0x3c8] ;  /* 0x0003c80001127983 */ /* 0x000ee40000300800 */
[----:B------:R-:W3:Y:S01]  /*2f400*/  LDL.LU R19, [R1+0x3cc] ;  /* 0x0003cc0001137983 */ /* 0x000ee20000300800 */
[----:B------:R-:W2:Y:S01]  /*2f410*/  LDL.LU R24, [R1+0x520] ;  /* 0x0005200001187983 */ /* 0x000ea20000300800 */
        /* <DEDUP_REMOVED lines=15> */
[----:B0-----:R-:W-:-:S02]  /*2f510*/  IMAD.MOV.U32 R2, RZ, RZ, R22 ;  /* 0x000000ffff027224 */ /* 0x001fc400078e0016 */
[----:B------:R-:W-:Y:S02]  /*2f520*/  IMAD.MOV.U32 R3, RZ, RZ, R23 ;  /* 0x000000ffff037224 */ /* 0x000fe400078e0017 */
[----:B------:R-:W-:Y:S02]  /*2f530*/  IMAD.MOV.U32 R29, RZ, RZ, R20 ;  /* 0x000000ffff1d7224 */ /* 0x000fe400078e0014 */
[----:B------:R-:W-:Y:S01]  /*2f540*/  IMAD.MOV.U32 R0, RZ, RZ, R21 ;  /* 0x000000ffff007224 */ /* 0x000fe200078e0015 */
[----:B--2---:R-:W-:Y:S01]  /*2f550*/  STL.64 [R1+0x2440], R26 ;  /* 0x0024401a01007387 */ /* 0x004fe20000100a00 */
[----:B------:R0:W-:Y:S03]  /*2f560*/  STL.64 [R1+0x2438], R24 ;  /* 0x0024381801007387 */ /* 0x0001e60000100a00 */
[----:B0-----:R-:W2:Y:S01]  /*2f570*/  LDL.LU R24, [R1+0x3b0] ;  /* 0x0003b00001187983 */ /* 0x001ea20000300800 */
[----:B------:R-:W2:Y:S02]  /*2f580*/  LDL.LU R25, [R1+0x3b4] ;  /* 0x0003b40001197983 */ /* 0x000ea40000300800 */
[----:B------:R-:W2:Y:S02]  /*2f590*/  LDL.LU R26, [R1+0x3b8] ;  /* 0x0003b800011a7983 */ /* 0x000ea40000300800 */
[----:B------:R-:W2:Y:S01]  /*2f5a0*/  LDL.LU R27, [R1+0x3bc] ;  /* 0x0003bc00011b7983 */ /* 0x000ea20000300800 */
[----:B------:R-:W2:Y:S01]  /*2f5b0*/  LDL.LU.64 R22, [R1+0x2480] ;  /* 0x0024800001167983 */ /* 0x000ea20000300a00 */
        /* <DEDUP_REMOVED lines=14> */
[----:B------:R-:W3:Y:S02]  /*2f6a0*/  LDL.LU.64 R12, [R1+0x2458] ;  /* 0x00245800010c7983 */ /* 0x000ee40000300a00 */
        /* <DEDUP_REMOVED lines=11> */
[----:B------:R0:W-:Y:S01]  /*2f760*/  STL.64 [R1+0x100], R20 ;  /* 0x0001001401007387 */ /* 0x0001e20000100a00 */
[----:B------:R1:W-:Y:S02]  /*2f770*/  STL.64 [R1+0x108], R22 ;  /* 0x0001081601007387 */ /* 0x0003e40000100a00 */
[----:B0-----:R-:W-:Y:S02]  /*2f780*/  IMAD.MOV.U32 R20, RZ, RZ, R15 ;  /* 0x000000ffff147224 */ /* 0x001fe400078e000f */
[----:B------:R-:W-:Y:S02]  /*2f790*/  IMAD.MOV.U32 R21, RZ, RZ, R14 ;  /* 0x000000ffff157224 */ /* 0x000fe400078e000e */
[----:B-1----:R-:W-:Y:S02]  /*2f7a0*/  IMAD.MOV.U32 R22, RZ, RZ, R11 ;  /* 0x000000ffff167224 */ /* 0x002fe400078e000b */
[----:B------:R-:W-:Y:S01]  /*2f7b0*/  IMAD.MOV.U32 R23, RZ, RZ, R10 ;  /* 0x000000ffff177224 */ /* 0x000fe200078e000a */
[----:B------:R-:W3:Y:S01]  /*2f7c0*/  LDL.LU R15, [R1+0x2434] ;  /* 0x00243400010f7983 */ /* 0x000ee20000300800 */
[----:B------:R-:W3:Y:S05]  /*2f7d0*/  LDL.LU R14, [R1+0x2430] ;  /* 0x00243000010e7983 */ /* 0x000eea0000300800 */
[----:B--2---:R-:W-:Y:S11]  /*2f7e0*/  HMMA.16816.F32.BF16 R24, R20, R4, R24 ;  /* 0x000000041418723c */ /* 0x004ff60000041818 */
[----:B------:R-:W-:Y:S11]  /*2f7f0*/  @!UPT UIADD3 URZ, URZ, URZ, URZ ;  /* 0x0000003f3f3ff290 */ /* 0x000ff6000fffe03f */
[----:B------:R-:W-:Y:S01]  /*2f800*/  @!UPT UIADD3 URZ, URZ, URZ, URZ ;  /* 0x0000003f3f3ff290 */ /* 0x000fe2000fffe03f */
[----:B------:R-:W-:Y:S01]  /*2f810*/  STL.64 [R1+0xf0], R24 ;  /* 0x0000f01801007387 */ /* 0x000fe20000100a00 */
[----:B------:R0:W-:Y:S03]  /*2f820*/  STL.64 [R1+0xf8], R26 ;  /* 0x0000f81a01007387 */ /* 0x0001e60000100a00 */
[----:B0-----:R-:W2:Y:S01]  /*2f830*/  LDL.LU.64 R26, [R1+0x2428] ;  /* 0x00242800011a7983 */ /* 0x001ea20000300a00 */
[----:B------:R-:W2:Y:S02]  /*2f840*/  LDL.LU.64 R24, [R1+0x2420] ;  /* 0x0024200001187983 */ /* 0x000ea40000300a00 */
[----:B----4-:R-:W-:Y:S02]  /*2f850*/  STL.64 [R1+0x23e0], R6 ;  /* 0x0023e00601007387 */ /* 0x010fe40000100a00 */
[----:B------:R-:W-:Y:S02]  /*2f860*/  STL.64 [R1+0x23d8], R4 ;  /* 0x0023d80401007387 */ /* 0x000fe40000100a00 */
[----:B------:R-:W0:Y:S04]  /*2f870*/  LDSM.16.MT88.4 R4, [R28+0xc000] ;  /* 0x00c000001c04783b */ /* 0x000e280000004200 */
[----:B0-----:R-:W-:Y:S01]  /*2f880*/  STL.64 [R1+0x30], R4 ;  /* 0x0000300401007387 */ /* 0x001fe20000100a00 */
[----:B------:R-:W-:Y:S02]  /*2f890*/  STL.64 [R1+0x38], R6 ;  /* 0x0000380601007387 */ /* 0x000fe40000100a00 */
[----:B------:R-:W0:Y:S04]  /*2f8a0*/  LDSM.16.MT88.4 R4, [R28+0xc080] ;  /* 0x00c080001c04783b */ /* 0x000e280000004200 */
[----:B0-----:R-:W-:-:S02]  /*2f8b0*/  IMAD.MOV.U32 R11, RZ, RZ, R5 ;  /* 0x000000ffff0b7224 */ /* 0x001fc400078e0005 */
[----:B------:R-:W-:Y:S02]  /*2f8c0*/  IMAD.MOV.U32 R10, RZ, RZ, R6 ;  /* 0x000000ffff0a7224 */ /* 0x000fe400078e0006 */
[----:B---3--:R-:W-:Y:S02]  /*2f8d0*/  IMAD.MOV.U32 R5, RZ, RZ, R14 ;  /* 0x000000ffff057224 */ /* 0x008fe400078e000e */
[----:B------:R-:W-:Y:S01]  /*2f8e0*/  IMAD.MOV.U32 R6, RZ, RZ, R15 ;  /* 0x000000ffff067224 */ /* 0x000fe200078e000f */
[C---:B--2---:R-:W-:Y:S11]  /*2f8f0*/  HMMA.16816.F32.BF16 R24, R20.reuse, R8, R24 ;  /* 0x000000081418723c */ /* 0x044ff60000041818 */
[----:B------:R-:W-:Y:S11]  /*2f900*/  @!UPT UIADD3 URZ, URZ, URZ, URZ ;  /* 0x0000003f3f3ff290 */ /* 0x000ff6000fffe03f */
[----:B------:R-:W-:Y:S01]  /*2f910*/  @!UPT UIADD3 URZ, URZ, URZ, URZ ;  /* 0x0000003f3f3ff290 */ /* 0x000fe2000fffe03f */
[----:B------:R-:W-:Y:S01]  /*2f920*/  STL.64 [R1+0xe0], R24 ;  /* 0x0000e01801007387 */ /* 0x000fe20000100a00 */
[----:B------:R-:W-:Y:S02]  /*2f930*/  STL.64 [R1+0xe8], R26 ;  /* 0x0000e81a01007387 */ /* 0x000fe40000100a00 */
[----:B------:R-:W0:Y:S04]  /*2f940*/  LDSM.16.MT88.4 R24, [R28+0xc100] ;  /* 0x00c100001c18783b */ /* 0x000e280000004200 */
[----:B------:R1:W-:Y:S01]  /*2f950*/  STL [R1+0x20], R4 ;  /* 0x0000200401007387 */ /* 0x0003e20000100800 */
[----:B------:R2:W-:Y:S04]  /*2f960*/  STL [R1+0x2c], R7 ;  /* 0x00002c0701007387 */ /* 0x0005e80000100800 */
[----:B-1----:R-:W3:Y:S01]  /*2f970*/  LDL.LU R4, [R1+0x580] ;  /* 0x0005800001047983 */ /* 0x002ee20000300800 */
[----:B------:R-:W4:Y:S02]  /*2f980*/  LDL.LU R14, [R1+0x241c] ;  /* 0x00241c00010e7983 */ /* 0x000f240000300800 */
[----:B------:R-:W4:Y:S02]  /*2f990*/  LDL.LU R15, [R1+0x2418] ;  /* 0x00241800010f7983 */ /* 0x000f240000300800 */
[----:B--2---:R-:W3:Y:S01]  /*2f9a0*/  LDL.LU R7, [R1+0x58c] ;  /* 0x00058c0001077983 */ /* 0x004ee20000300800 */
[----:B------:R-:W-:Y:S01]  /*2f9b0*/  STL [R1+0x2374], R10 ;  /* 0x0023740a01007387 */ /* 0x000fe20000100800 */
[----:B------:R-:W-:Y:S03]  /*2f9c0*/  STL [R1+0x2370], R11 ;  /* 0x0023700b01007387 */ /* 0x000fe60000100800 */
[----:B0-----:R-:W-:Y:S01]  /*2f9d0*/  STL.64 [R1+0x10], R24 ;  /* 0x0000101801007387 */ /* 0x001fe20000100a00 */
[----:B------:R0:W-:Y:S03]  /*2f9e0*/  STL.64 [R1+0x18], R26 ;  /* 0x0000181a01007387 */ /* 0x0001e60000100a00 */
[----:B0-----:R-:W2:Y:S01]  /*2f9f0*/  LDL.LU.64 R26, [R1+0x2410] ;  /* 0x00241000011a7983 */ /* 0x001ea20000300a00 */
[----:B------:R-:W2:Y:S03]  /*2fa00*/  LDL.LU.64 R24, [R1+0x2408] ;  /* 0x0024080001187983 */ /* 0x000ea60000300a00 */
[----:B----4-:R-:W-:Y:S01]  /*2fa10*/  STL.64 [R1+0x23b0], R14 ;  /* 0x0023b00e01007387 */ /* 0x010fe20000100a00 */
[----:B------:R0:W-:Y:S01]  /*2fa20*/  STL.64 [R1+0x23a8], R12 ;  /* 0x0023a80c01007387 */ /* 0x0001e20000100a00 */
[----:B--2---:R-:W-:Y:S11]  /*2fa30*/  HMMA.16816.F32.BF16 R24, R20, R12, R24 ;  /* 0x0000000c1418723c */ /* 0x004ff60000041818 */
[----:B------:R-:W-:Y:S11]  /*2fa40*/  @!UPT UIADD3 URZ, URZ, URZ, URZ ;  /* 0x0000003f3f3ff290 */ /* 0x000ff6000fffe03f */
[----:B------:R-:W-:Y:S01]  /*2fa50*/  @!UPT UIADD3 URZ, URZ, URZ, URZ ;  /* 0x0000003f3f3ff290 */ /* 0x000fe2000fffe03f */
[----:B------:R-:W-:Y:S01]  /*2fa60*/  STL.64 [R1+0xd0], R24 ;  /* 0x0000d01801007387 */ /* 0x000fe20000100a00 */
[----:B------:R-:W-:Y:S02]  /*2fa70*/  STL.64 [R1+0xd8], R26 ;  /* 0x0000d81a01007387 */ /* 0x000fe40000100a00 */
[----:B------:R-:W1:Y:S04]  /*2fa80*/  LDSM.16.MT88.4 R24, [R28+0xc180] ;  /* 0x00c180001c18783b */ /* 0x000e680000004200 */
[----:B0-----:R-:W-:Y:S02]  /*2fa90*/  IMAD.MOV.U32 R12, RZ, RZ, R18 ;  /* 0x000000ffff0c7224 */ /* 0x001fe400078e0012 */
[----:B------:R-:W-:Y:S02]  /*2faa0*/  IMAD.MOV.U32 R13, RZ, RZ, R19 ;  /* 0x000000ffff0d7224 */ /* 0x000fe400078e0013 */
[----:B-1----:R-:W-:-:S02]  /*2fab0*/  IMAD.MOV.U32 R10, RZ, RZ, R26 ;  /* 0x000000ffff0a7224 */ /* 0x002fc400078e001a */
[----:B------:R-:W-:Y:S01]  /*2fac0*/  IMAD.MOV.U32 R11, RZ, RZ, R27 ;  /* 0x000000ffff0b7224 */ /* 0x000fe200078e001b */
[----:B------:R-:W-:Y:S02]  /*2fad0*/  STL.64 [R1], R24 ;  /* 0x0000001801007387 */ /* 0x000fe40000100a00 */
[----:B------:R-:W0:Y:S02]  /*2fae0*/  LDSM.16.MT88.4 R24, [R28+0xc200] ;  /* 0x00c200001c18783b */ /* 0x000e240000004200 */
[----:B------:R-:W-:Y:S02]  /*2faf0*/  STL.64 [R1+0x23c0], R10 ;  /* 0x0023c00a01007387 */ /* 0x000fe40000100a00 */
[----:B------:R1:W-:Y:S02]  /*2fb00*/  STL.64 [R1+0x23b8], R8 ;  /* 0x0023b80801007387 */ /* 0x0003e40000100a00 */
[----:B------:R-:W2:Y:S02]  /*2fb10*/  LDL.LU R18, [R1+0x2404] ;  /* 0x0024040001127983 */ /* 0x000ea40000300800 */
[----:B------:R-:W4:Y:S01]  /*2fb20*/  LDL.LU R19, [R1+0x2400] ;  /* 0x0024000001137983 */ /* 0x000f220000300800 */
[----:B------:R-:W3:Y:S01]  /*2fb30*/  LDL.LU R14, [R1+0x518] ;  /* 0x00051800010e7983 */ /* 0x000ee20000300800 */
[----:B------:R-:W3:Y:S03]  /*2fb40*/  LDL.LU R15, [R1+0x51c] ;  /* 0x00051c00010f7983 */ /* 0x000ee60000300800 */
[----:B-1----:R-:W3:Y:S01]  /*2fb50*/  LDL.LU R8, [R1+0x570] ;  /* 0x0005700001087983 */ /* 0x002ee20000300800 */
[----:B------:R-:W3:Y:S02]  /*2fb60*/  LDL.LU R9, [R1+0x574] ;  /* 0x0005740001097983 */ /* 0x000ee40000300800 */
[----:B--2---:R-:W-:-:S02]  /*2fb70*/  IMAD.MOV.U32 R10, RZ, RZ, R18 ;  /* 0x000000ffff0a7224 */ /* 0x004fc400078e0012 */
[----:B----4-:R-:W-:Y:S01]  /*2fb80*/  IMAD.MOV.U32 R11, RZ, RZ, R19 ;  /* 0x000000ffff0b7224 */ /* 0x010fe200078e0013 */
[----:B------:R-:W2:Y:S01]  /*2fb90*/  LDL.LU R18, [R1+0x23fc] ;  /* 0x0023fc0001127983 */ /* 0x000ea20000300800 */
[----:B------:R-:W2:Y:S02]  /*2fba0*/  LDL.LU R19, [R1+0x23f8] ;  /* 0x0023f80001137983 */ /* 0x000ea40000300800 */
[----:B0-----:R-:W-:Y:S02]  /*2fbb0*/  STL.64 [R1+0x2228], R26 ;  /* 0x0022281a01007387 */ /* 0x001fe40000100a00 */
[----:B------:R0:W-:Y:S02]  /*2fbc0*/  STL.64 [R1+0x2220], R24 ;  /* 0x0022201801007387 */ /* 0x0001e40000100a00 */
[----:B0-----:R-:W4:Y:S01]  /*2fbd0*/  LDL.LU.64 R24, [R1+0x30] ;  /* 0x0000300001187983 */ /* 0x001f220000300a00 */
[----:B------:R-:W2:Y:S01]  /*2fbe0*/  LDL.LU.64 R26, [R1+0x38] ;  /* 0x00003800011a7983 */ /* 0x000ea20000300a00 */
[----:B---3--:R-:W-:Y:S02]  /*2fbf0*/  HMMA.16816.F32.BF16 R20, R20, R16, R4 ;  /* 0x000000101414723c */ /* 0x008fe40000041804 */
[----:B--2---:R-:W-:Y:S01]  /*2fc00*/  STL.64 [R1+0x2380], R26 ;  /* 0x0023801a01007387 */ /* 0x004fe20000100a00 */
[----:B----4-:R0:W-:Y:S02]  /*2fc10*/  STL.64 [R1+0x2378], R24 ;  /* 0x0023781801007387 */ /* 0x0101e40000100a00 */
[----:B0-----:R-:W-:-:S02]  /*2fc20*/  IMAD.MOV.U32 R24, RZ, RZ, R29 ;  /* 0x000000ffff187224 */ /* 0x001fc400078e001d */
[----:B------:R-:W-:Y:S01]  /*2fc30*/  IMAD.MOV.U32 R25, RZ, RZ, R0 ;  /* 0x000000ffff197224 */ /* 0x000fe200078e0000 */
[----:B------:R-:W2:Y:S01]  /*2fc40*/  LDL.LU R29, [R1+0x23f4] ;  /* 0x0023f400011d7983 */ /* 0x000ea20000300800 */
[----:B------:R-:W3:Y:S02]  /*2fc50*/  LDL.LU R0, [R1+0x23f0] ;  /* 0x0023f00001007983 */ /* 0x000ee40000300800 */
[----:B------:R-:W-:Y:S02]  /*2fc60*/  IMAD.MOV.U32 R26, RZ, RZ, R2 ;  /* 0x000000ffff1a7224 */ /* 0x000fe400078e0002 */
[----:B------:R-:W-:Y:S01]  /*2fc70*/  IMAD.MOV.U32 R27, RZ, RZ, R3 ;  /* 0x000000ffff1b7224 */ /* 0x000fe200078e0003 */
[----:B------:R-:W4:Y:S01]  /*2fc80*/  LDL.LU R2, [R1+0x23ec] ;  /* 0x0023ec0001027983 */ /* 0x000f220000300800 */
[----:B------:R-:W2:Y:S02]  /*2fc90*/  LDL.LU R3, [R1+0x23e8] ;  /* 0x0023e80001037983 */ /* 0x000ea40000300800 */
[----:B------:R-:W2:Y:S02]  /*2fca0*/  LDL.LU.64 R6, [R1+0x23e0] ;  /* 0x0023e00001067983 */ /* 0x000ea40000300a00 */
[----:B------:R-:W2:Y:S01]  /*2fcb0*/  LDL.LU.64 R4, [R1+0x23d8] ;  /* 0x0023d80001047983 */ /* 0x000ea20000300a00 */
[----:B------:R-:W-:Y:S01]  /*2fcc0*/  STL.64 [R1+0x23a0], R18 ;  /* 0x0023a01201007387 */ /* 0x000fe20000100a00 */
[----:B------:R0:W-:Y:S02]  /*2fcd0*/  STL.64 [R1+0x2398], R16 ;  /* 0x0023981001007387 */ /* 0x0001e40000100a00 */
[----:B------:R-:W-:Y:S02]  /*2fce0*/  STL.64 [R1+0xc0], R20 ;  /* 0x0000c01401007387 */ /* 0x000fe40000100a00 */
[----:B------:R-:W-:Y:S02]  /*2fcf0*/  STL.64 [R1+0xc8], R22 ;  /* 0x0000c81601007387 */ /* 0x000fe40000100a00 */
[----:B------:R1:W1:Y:S04]  /*2fd00*/  LDSM.16.MT88.4 R20, [R28+0xc280] ;  /* 0x00c280001c14783b */ /* 0x0002680000004200 */
[----:B0-----:R-:W3:Y:S01]  /*2fd10*/  LDL.LU R16, [R1+0x500] ;  /* 0x0005000001107983 */ /* 0x001ee20000300800 */
[----:B------:R-:W3:Y:S02]  /*2fd20*/  LDL.LU R17, [R1+0x504] ;  /* 0x0005040001117983 */ /* 0x000ee40000300800 */
[----:B------:R-:W3:Y:S02]  /*2fd30*/  LDL.LU R18, [R1+0x508] ;  /* 0x0005080001127983 */ /* 0x000ee40000300800 */
[----:B------:R-:W3:Y:S01]  /*2fd40*/  LDL.LU R19, [R1+0x50c] ;  /* 0x00050c0001137983 */ /* 0x000ee20000300800 */
[----:B-1----:R-:W3:Y:S04]  /*2fd50*/  LDL.LU R28, [R1+0x23d0] ;  /* 0x0023d000011c7983 */ /* 0x002ee80000300800 */
[----:B------:R-:W-:Y:S01]  /*2fd60*/  STL.64 [R1+0x21e8], R22 ;  /* 0x0021e81601007387 */ /* 0x000fe20000100a00 */
[----:B------:R0:W-:Y:S03]  /*2fd70*/  STL.64 [R1+0x21e0], R20 ;  /* 0x0021e01401007387 */ /* 0x0001e60000100a00 */
[----:B0-----:R-:W3:Y:S01]  /*2fd80*/  LDL.LU R20, [R1+0x4f0] ;  /* 0x0004f00001147983 */ /* 0x001ee20000300800 */
[----:B--2---:R-:W-:Y:S01]  /*2fd90*/  HMMA.16816.F32.BF16 R8, R24, R4, R8 ;  /* 0x000000041808723c */ /* 0x004fe20000041808 */
[----:B------:R-:W-:-:S02]  /*2fda0*/  IMAD.MOV.U32 R22, RZ, RZ, R7 ;  /* 0x000000ffff167224 */ /* 0x000fc400078e0007 */
[----:B------:R-:W-:Y:S02]  /*2fdb0*/  IMAD.MOV.U32 R23, RZ, RZ, R29 ;  /* 0x000000ffff177224 */ /* 0x000fe400078e001d */
[----:B------:R-:W-:Y:S02]  /*2fdc0*/  IMAD.MOV.U32 R21, RZ, RZ, R6 ;  /* 0x000000ffff157224 */ /* 0x000fe400078e0006 */
[----:B------:R-:W2:Y:S01]  /*2fdd0*/  LDL.LU R6, [R1+0x23cc] ;  /* 0x0023cc0001067983 */ /* 0x000ea20000300800 */
[----:B------:R-:W2:Y:S02]  /*2fde0*/  LDL.LU R7, [R1+0x23c8] ;  /* 0x0023c80001077983 */ /* 0x000ea40000300800 */
[----:B------:R-:W-:Y:S01]  /*2fdf0*/  STL.64 [R1+0x2390], R22 ;  /* 0x0023901601007387 */ /* 0x000fe20000100a00 */
[----:B---3--:R-:W-:Y:S11]  /*2fe00*/  STL.64 [R1+0x2388], R20 ;  /* 0x0023881401007387 */ /* 0x008ff60000100a00 */
[----:B------:R-:W-:Y:S01]  /*2fe10*/  @!UPT UIADD3 URZ, URZ, URZ, URZ ;  /* 0x0000003f3f3ff290 */ /* 0x000fe2000fffe03f */
[----:B------:R-:W-:Y:S02]  /*2fe20*/  STL.64 [R1+0xb0], R8 ;  /* 0x0000b00801007387 */ /* 0x000fe40000100a00 */
[----:B------:R0:W-:Y:S02]  /*2fe30*/  STL.64 [R1+0xb8], R10 ;  /* 0x0000b80a01007387 */ /* 0x0001e40000100a00 */
[----:B0-----:R-:W3:Y:S01]  /*2fe40*/  LDL.LU.64 R10, [R1+0x23c0] ;  /* 0x0023c000010a7983 */ /* 0x001ee20000300a00 */
        /* <DEDUP_REMOVED lines=8> */
[----:B------:R-:W3:Y:S02]  /*2fed0*/  LDL R9, [R1+0x5e0] ;  /* 0x0005e00001097983 */ /* 0x000ee40000100800 */
[----:B------:R-:W-:Y:S02]  /*2fee0*/  IMAD.MOV.U32 R21, RZ, RZ, R3 ;  /* 0x000000ffff157224 */ /* 0x000fe400078e0003 */
[----:B------:R-:W-:Y:S01]  /*2fef0*/  IMAD.MOV.U32 R23, RZ, RZ, R0 ;  /* 0x000000ffff177224 */ /* 0x000fe200078e0000 */
[----:B--2---:R-:W-:Y:S11]  /*2ff00*/  HMMA.16816.F32.BF16 R16, R24, R12, R16 ;  /* 0x0000000c1810723c */ /* 0x004ff60000041810 */
[----:B------:R-:W-:Y:S11]  /*2ff10*/  @!UPT UIADD3 URZ, URZ, URZ, URZ ;  /* 0x0000003f3f3ff290 */ /* 0x000ff6000fffe03f */
[----:B------:R-:W-:Y:S01]  /*2ff20*/  @!UPT UIADD3 URZ, URZ, URZ, URZ ;  /* 0x0000003f3f3ff290 */ /* 0x000fe2000fffe03f */
[----:B------:R-:W-:Y:S01]  /*2ff30*/  STL [R1+0x90], R16 ;  /* 0x0000901001007387 */ /* 0x000fe20000100800 */
[----:B------:R-:W-:Y:S02]  /*2ff40*/  IMAD.MOV.U32 R0, RZ, RZ, R17 ;  /* 0x000000ffff007224 */ /* 0x000fe400078e0011 */
[----:B------:R-:W-:Y:S02]  /*2ff50*/  IMAD.MOV.U32 R3, RZ, RZ, R18 ;  /* 0x000000ffff037224 */ /* 0x000fe400078e0012 */
[----:B------:R-:W-:Y:S02]  /*2ff60*/  IMAD.MOV.U32 R4, RZ, RZ, R19 ;  /* 0x000000ffff047224 */ /* 0x000fe400078e0013 */
[----:B---3--:R-:W0:Y:S04]  /*2ff70*/  LDSM.16.MT88.4 R16, [R9+0xc300] ;  /* 0x00c300000910783b */ /* 0x008e280000004200 */
[----:B------:R-:W-:Y:S01]  /*2ff80*/  STL [R1+0x207c], R3 ;  /* 0x00207c0301007387 */ /* 0x000fe20000100800 */
[----:B------:R-:W-:Y:S03]  /*2ff90*/  STL [R1+0x2078], R0 ;  /* 0x0020780001007387 */ /* 0x000fe60000100800 */
[----:B0-----:R-:W-:Y:S01]  /*2ffa0*/  STL.64 [R1+0x70], R16 ;  /* 0x0000701001007387 */ /* 0x001fe20000100a00 */
[----:B------:R0:W-:Y:S03]  /*2ffb0*/  STL.64 [R1+0x78], R18 ;  /* 0x0000781201007387 */ /* 0x0001e60000100a00 */
[----:B0-----:R-:W2:Y:S01]  /*2ffc0*/  LDL.LU.64 R18, [R1+0x23a0] ;  /* 0x0023a00001127983 */ /* 0x001ea20000300a00 */
[----:B------:R-:W3:Y:S02]  /*2ffd0*/  LDL.LU.64 R16, [R1+0x2398] ;  /* 0x0023980001107983 */ /* 0x000ee40000300a00 */
[----:B------:R-:W-:-:S02]  /*2ffe0*/  IMAD.MOV.U32 R20, RZ, RZ, R28 ;  /* 0x000000ffff147224 */ /* 0x000fc400078e001c */
[----:B----4-:R-:W-:-:S07]  /*2fff0*/  IMAD.MOV.U32 R22, RZ, RZ, R2 ;  /* 0x000000ffff167224 */ /* 0x010fce00078e0002 */
[----:B---3--:R-:W-:Y:S01]  /*30000*/  HMMA.16816.F32.BF16 R24, R24, R16, R20 ;  /* 0x000000101818723c */ /* 0x008fe20000041814 */
[----:B------:R-:W3:Y:S01]  /*30010*/  LDL.LU.64 R22, [R1+0x2390] ;  /* 0x0023900001167983 */ /* 0x000ee20000300a00 */
[----:B------:R-:W3:Y:S11]  /*30020*/  LDL.LU.64 R20, [R1+0x2388] ;  /* 0x0023880001147983 */ /* 0x000ef60000300a00 */
[----:B------:R-:W-:Y:S10]  /*30030*/  @!UPT UIADD3 URZ, URZ, URZ, URZ ;  /* 0x0000003f3f3ff290 */ /* 0x000ff4000fffe03f */
[----:B------:R0:W-:Y:S01]  /*30040*/  STL [R1+0x80], R24 ;  /* 0x0000801801007387 */ /* 0x0001e20000100800 */
[----:B------:R-:W-:Y:S02]  /*30050*/  IMAD.MOV.U32 R5, RZ, RZ, R26 ;  /* 0x000000ffff057224 */ /* 0x000fe400078e001a */
[----:B------:R-:W-:Y:S02]  /*30060*/  IMAD.MOV.U32 R2, RZ, RZ, R27 ;  /* 0x000000ffff027224 */ /* 0x000fe400078e001b */
[----:B------:R-:W-:Y:S01]  /*30070*/  IMAD.MOV.U32 R13, RZ, RZ, R25 ;  /* 0x000000ffff0d7224 */ /* 0x000fe200078e0019 */
[----:B------:R-:W3:Y:S04]  /*30080*/  LDL.LU.64 R26, [R1+0x2380] ;  /* 0x00238000011a7983 */ /* 0x000ee80000300a00 */
[----:B0-----:R-:W3:Y:S01]  /*30090*/  LDL.LU.64 R24, [R1+0x2378] ;  /* 0x0023780001187983 */ /* 0x001ee20000300a00 */
[----:B--2---:R-:W-:Y:S02]  /*300a0*/  STL.64 [R1+0x2330], R18 ;  /* 0x0023301201007387 */ /* 0x004fe40000100a00 */
[----:B------:R-:W-:Y:S02]  /*300b0*/  STL [R1+0x2080], R2 ;  /* 0x0020800201007387 */ /* 0x000fe40000100800 */
[----:B------:R-:W-:Y:S01]  /*300c0*/  STL [R1+0x1ee8], R13 ;  /* 0x001ee80d01007387 */ /* 0x000fe20000100800 */
[----:B------:R-:W-:Y:S01]  /*300d0*/  STL.64 [R1+0x2338], R14 ;  /* 0x0023380e01007387 */ /* 0x000fe20000100a00 */
[----:B---3--:R-:W-:Y:S01]  /*300e0*/  HMMA.16816.F32.BF16 R20, R24, R6, R20 ;  /* 0x000000061814723c */ /* 0x008fe20000041814 */
[----:B------:R-:W-:-:S02]  /*300f0*/  IMAD.MOV.U32 R8, RZ, RZ, R24 ;  /* 0x000000ffff087224 */ /* 0x000fc400078e0018 */
[----:B------:R-:W-:Y:S11]  /*30100*/  IMAD.MOV.U32 R3, RZ, RZ, R25 ;  /* 0x000000ffff037224 */ /* 0x000ff600078e0019 */
[----:B------:R-:W-:Y:S09]  /*30110*/  @!UPT UIADD3 URZ, URZ, URZ, URZ ;  /* 0x0000003f3f3ff290 */ /* 0x000ff2000fffe03f */
[----:B------:R0:W-:Y:S01]  /*30120*/  STL.64 [R1+0x600], R20 ;  /* 0x0006001401007387 */ /* 0x0001e20000100a00 */
[----:B------:R1:W-:Y:S02]  /*30130*/  STL.64 [R1+0x608], R22 ;  /* 0x0006081601007387 */ /* 0x0003e40000100a00 */
[----:B------:R-:W-:Y:S02]  /*30140*/  STL.64 [R1+0x2318], R6 ;  /* 0x0023180601007387 */ /* 0x000fe40000100a00 */
[----:B------:R-:W-:Y:S01]  /*30150*/  IMAD.MOV.U32 R28, RZ, RZ, R20 ;  /* 0x000000ffff1c7224 */ /* 0x000fe200078e0014 */
[----:B------:R-:W-:Y:S01]  /*30160*/  STL.64 [R1+0x2310], R4 ;  /* 0x0023100401007387 */ /* 0x000fe20000100a00 */
[----:B------:R-:W-:-:S03]  /*30170*/  IMAD.MOV.U32 R29, RZ, RZ, R21 ;  /* 0x000000ffff1d7224 */ /* 0x000fc600078e0015 */
[----:B0-----:R-:W2:Y:S01]  /*30180*/  LDL.LU R20, [R1+0x220] ;  /* 0x0002200001147983 */ /* 0x001ea20000300800 */
[----:B------:R-:W2:Y:S02]  /*30190*/  LDL.LU R21, [R1+0x224] ;  /* 0x0002240001157983 */ /* 0x000ea40000300800 */
[----:B-1----:R-:W3:Y:S02]  /*301a0*/  LDL.LU R22, [R1+0x228] ;  /* 0x0002280001167983 */ /* 0x002ee40000300800 */
[----:B------:R-:W3:Y:S01]  /*301b0*/  LDL.LU R23, [R1+0x22c] ;  /* 0x00022c0001177983 */ /* 0x000ee20000300800 */
[----:B------:R-:W4:Y:S01]  /*301c0*/  LDL.LU R24, [R1] ;  /* 0x0000000001187983 */ /* 0x000f220000300800 */
[----:B------:R-:W4:Y:S02]  /*301d0*/  LDL.LU R25, [R1+0x4] ;  /* 0x0000040001197983 */ /* 0x000f240000300800 */
[----:B------:R-:W-:Y:S02]  /*301e0*/  IMAD.MOV.U32 R2, RZ, RZ, R26 ;  /* 0x000000ffff027224 */ /* 0x000fe400078e001a */
[----:B------:R-:W-:-:S02]  /*301f0*/  IMAD.MOV.U32 R0, RZ, RZ, R27 ;  /* 0x000000ffff007224 */ /* 0x000fc400078e001b */
[----:B------:R-:W-:Y:S02]  /*30200*/  IMAD.MOV.U32 R26, RZ, RZ, R10 ;  /* 0x000000ffff1a7224 */ /* 0x000fe400078e000a */
[----:B------:R-:W-:Y:S01]  /*30210*/  IMAD.MOV.U32 R27, RZ, RZ, R11 ;  /* 0x000000ffff1b7224 */ /* 0x000fe200078e000b */
[----:B------:R-:W2:Y:S01]  /*30220*/  LDL.LU R10, [R1+0x2374] ;  /* 0x00237400010a7983 */ /* 0x000ea20000300800 */
[----:B------:R-:W2:Y:S03]  /*30230*/  LDL.LU R11, [R1+0x2370] ;  /* 0x00237000010b7983 */ /* 0x000ea60000300800 */
[----:B------:R-:W-:Y:S04]  /*30240*/  STL.64 [R1+0x2278], R26 ;  /* 0x0022781a01007387 */ /* 0x000fe80000100a00 */
[----:B----4-:R-:W-:Y:S01]  /*30250*/  STL.64 [R1+0x2270], R24 ;  /* 0x0022701801007387 */ /* 0x010fe20000100a00 */
[----:B---3--:R-:W-:Y:S02]  /*30260*/  STL.64 [R1+0x21f8], R22 ;  /* 0x0021f81601007387 */ /* 0x008fe40000100a00 */
[----:B--2---:R0:W-:Y:S02]  /*30270*/  STL.64 [R1+0x21f0], R20 ;  /* 0x0021f01401007387 */ /* 0x0041e40000100a00 */
        /* <DEDUP_REMOVED lines=18> */
[----:B------:R-:W2:Y:S02]  /*303a0*/  LDL.LU R26, [R1+0x18] ;  /* 0x00001800011a7983 */ /* 0x000ea40000300800 */
[----:B------:R-:W2:Y:S02]  /*303b0*/  LDL.LU R27, [R1+0x1c] ;  /* 0x00001c00011b7983 */ /* 0x000ea40000300800 */
[----:B--2---:R-:W-:Y:S01]  /*303c0*/  STL.64 [R1+0x22c8], R26 ;  /* 0x0022c81a01007387 */ /* 0x004fe20000100a00 */
[----:B----4-:R-:W-:Y:S02]  /*303d0*/  STL.64 [R1+0x22c0], R24 ;  /* 0x0022c01801007387 */ /* 0x010fe40000100a00 */
[----:B---3--:R-:W-:Y:S02]  /*303e0*/  STL.64 [R1+0x2238], R22 ;  /* 0x0022381601007387 */ /* 0x008fe40000100a00 */
[----:B------:R0:W-:Y:S02]  /*303f0*/  STL.64 [R1+0x2230], R20 ;  /* 0x0022301401007387 */ /* 0x0001e40000100a00 */
        /* <DEDUP_REMOVED lines=17> */
[----:B------:R-:W3:Y:S01]  /*30510*/  LDL.LU R23, [R1+0x40c] ;  /* 0x00040c0001177983 */ /* 0x000ee20000300800 */
[----:B------:R-:W4:Y:S01]  /*30520*/  LDL.LU R24, [R1+0x20] ;  /* 0x0000200001187983 */ /* 0x000f220000300800 */
[----:B------:R-:W2:Y:S02]  /*30530*/  LDL.LU R11, [R1+0x236c] ;  /* 0x00236c00010b7983 */ /* 0x000ea40000300800 */
[----:B------:R-:W2:Y:S02]  /*30540*/  LDL.LU R10, [R1+0x2368] ;  /* 0x00236800010a7983 */ /* 0x000ea40000300800 */
[----:B------:R-:W2:Y:S02]  /*30550*/  LDL.LU R27, [R1+0x2c] ;  /* 0x00002c00011b7983 */ /* 0x000ea40000300800 */
[----:B--2---:R-:W-:Y:S01]  /*30560*/  STL.64 [R1+0x2328], R26 ;  /* 0x0023281a01007387 */ /* 0x004fe20000100a00 */
[----:B----4-:R-:W-:Y:S02]  /*30570*/  STL.64 [R1+0x2320], R24 ;  /* 0x0023201801007387 */ /* 0x010fe40000100a00 */
[----:B---3--:R0:W-:Y:S02]  /*30580*/  STL.64 [R1+0x2268], R22 ;  /* 0x0022681601007387 */ /* 0x0081e40000100a00 */
[----:B------:R1:W-:Y:S02]  /*30590*/  STL.64 [R1+0x2260], R20 ;  /* 0x0022601401007387 */ /* 0x0003e40000100a00 */
[----:B0-----:R-:W-:Y:S01]  /*305a0*/  IMAD.MOV.U32 R22, RZ, RZ, R10 ;  /* 0x000000ffff167224 */ /* 0x001fe200078e000a */
[----:B-1----:R-:W2:Y:S01]  /*305b0*/  LDL.LU R20, [R1+0x410] ;  /* 0x0004100001147983 */ /* 0x002ea20000300800 */
[----:B------:R-:W-:-:S02]  /*305c0*/  IMAD.MOV.U32 R21, RZ, RZ, R11 ;  /* 0x000000ffff157224 */ /* 0x000fc400078e000b */
[----:B------:R-:W3:Y:S02]  /*305d0*/  LDL.LU R11, [R1+0x2364] ;  /* 0x00236400010b7983 */ /* 0x000ee40000300800 */
[----:B------:R-:W4:Y:S01]  /*305e0*/  LDL.LU R10, [R1+0x2360] ;  /* 0x00236000010a7983 */ /* 0x000f220000300800 */
[----:B------:R-:W2:Y:S04]  /*305f0*/  LDL.LU R23, [R1+0x41c] ;  /* 0x00041c0001177983 */ /* 0x000ea80000300800 */
[----:B--2---:R-:W-:Y:S01]  /*30600*/  STL.64 [R1+0x2288], R22 ;  /* 0x0022881601007387 */ /* 0x004fe20000100a00 */
[----:B------:R0:W-:Y:S03]  /*30610*/  STL.64 [R1+0x2280], R20 ;  /* 0x0022801401007387 */ /* 0x0001e60000100a00 */
[----:B0-----:R-:W2:Y:S01]  /*30620*/  LDL.LU R20, [R1+0x430] ;  /* 0x0004300001147983 */ /* 0x001ea20000300800 */
[----:B------:R-:W2:Y:S02]  /*30630*/  LDL.LU R21, [R1+0x434] ;  /* 0x0004340001157983 */ /* 0x000ea40000300800 */
[----:B---3--:R-:W-:-:S02]  /*30640*/  IMAD.MOV.U32 R22, RZ, RZ, R11 ;  /* 0x000000ffff167224 */ /* 0x008fc400078e000b */
[----:B----4-:R-:W-:Y:S01]  /*30650*/  IMAD.MOV.U32 R23, RZ, RZ, R10 ;  /* 0x000000ffff177224 */ /* 0x010fe200078e000a */
[----:B------:R-:W3:Y:S01]  /*30660*/  LDL.LU R11, [R1+0x235c] ;  /* 0x00235c00010b7983 */ /* 0x000ee20000300800 */
[----:B------:R-:W4:Y:S03]  /*30670*/  LDL.LU R10, [R1+0x2358] ;  /* 0x00235800010a7983 */ /* 0x000f260000300800 */
[----:B------:R-:W-:Y:S04]  /*30680*/  STL.64 [R1+0x2298], R22 ;  /* 0x0022981601007387 */ /* 0x000fe80000100a00 */
[----:B--2---:R0:W-:Y:S04]  /*30690*/  STL.64 [R1+0x2290], R20 ;  /* 0x0022901401007387 */ /* 0x0041e80000100a00 */
        /* <DEDUP_REMOVED lines=8> */
[----:B----4-:R-:W-:-:S02]  /*30720*/  IMAD.MOV.U32 R22, RZ, RZ, R10 ;  /* 0x000000ffff167224 */ /* 0x010fc400078e000a */
[----:B---3--:R-:W-:Y:S01]  /*30730*/  IMAD.MOV.U32 R23, RZ, RZ, R11 ;  /* 0x000000ffff177224 */ /* 0x008fe200078e000b */
[----:B------:R-:W3:Y:S01]  /*30740*/  LDL.LU R10, [R1+0x2354] ;  /* 0x00235400010a7983 */ /* 0x000ee20000300800 */
[----:B------:R-:W4:Y:S02]  /*30750*/  LDL.LU R11, [R1+0x2350] ;  /* 0x00235000010b7983 */ /* 0x000f240000300800 */
        /* <DEDUP_REMOVED lines=12> */
[----:B------:R-:W-:Y:S01]  /*30820*/  STL.64 [R1+0x22b8], R22 ;  /* 0x0022b81601007387 */ /* 0x000fe20000100a00 */
        /* <DEDUP_REMOVED lines=19> */
[----:B------:R-:W-:-:S02]  /*30960*/  IMAD.MOV.U32 R4, RZ, RZ, R8 ;  /* 0x000000ffff047224 */ /* 0x000fc400078e0008 */
[----:B------:R-:W-:Y:S01]  /*30970*/  IMAD.MOV.U32 R5, RZ, RZ, R3 ;  /* 0x000000ffff057224 */ /* 0x000fe200078e0003 */
[----:B--2---:R4:W-:Y:S01]  /*30980*/  STL.64 [R1+0x22f8], R22 ;  /* 0x0022f81601007387 */ /* 0x0049e20000100a00 */
[----:B------:R0:W-:Y:S02]  /*30990*/  STL.64 [R1+0x22f0], R20 ;  /* 0x0022f01401007387 */ /* 0x0001e40000100a00 */
[----:B----4-:R-:W-:Y:S01]  /*309a0*/  IMAD.MOV.U32 R22, RZ, RZ, R10 ;  /* 0x000000ffff167224 */ /* 0x010fe200078e000a */
[----:B0-----:R-:W2:Y:S01]  /*309b0*/  LDL.LU R20, [R1+0x490] ;  /* 0x0004900001147983 */ /* 0x001ea20000300800 */
[----:B------:R-:W2:Y:S02]  /*309c0*/  LDL.LU R21, [R1+0x494] ;  /* 0x0004940001157983 */ /* 0x000ea40000300800 */
[----:B------:R-:W4:Y:S02]  /*309d0*/  LDL.LU R10, [R1+0x2344] ;  /* 0x00234400010a7983 */ /* 0x000f240000300800 */
[----:B---3--:R-:W-:-:S02]  /*309e0*/  IMAD.MOV.U32 R23, RZ, RZ, R11 ;  /* 0x000000ffff177224 */ /* 0x008fc400078e000b */
[----:B------:R-:W4:Y:S01]  /*309f0*/  LDL.LU R11, [R1+0x2340] ;  /* 0x00234000010b7983 */ /* 0x000f220000300800 */
[----:B------:R-:W-:Y:S02]  /*30a00*/  IMAD.MOV.U32 R6, RZ, RZ, R2 ;  /* 0x000000ffff067224 */ /* 0x000fe400078e0002 */
[----:B------:R-:W-:Y:S02]  /*30a10*/  IMAD.MOV.U32 R7, RZ, RZ, R0 ;  /* 0x000000ffff077224 */ /* 0x000fe400078e0000 */
[----:B------:R-:W-:Y:S05]  /*30a20*/  STL.64 [R1+0x2308], R22 ;  /* 0x0023081601007387 */ /* 0x000fea0000100a00 */
[C---:B----4-:R-:W-:Y:S01]  /*30a30*/  HMMA.16816.F32.BF16 R12, R4.reuse, R10, R12 ;  /* 0x0000000a040c723c */ /* 0x050fe2000004180c */
[----:B--2---:R0:W-:Y:S04]  /*30a40*/  STL.64 [R1+0x2300], R20 ;  /* 0x0023001401007387 */ /* 0x0041e80000100a00 */
[----:B0-----:R-:W2:Y:S01]  /*30a50*/  LDL.LU R20, [R1+0x4a0] ;  /* 0x0004a00001147983 */ /* 0x001ea20000300800 */
[----:B------:R-:W2:Y:S02]  /*30a60*/  LDL.LU R21, [R1+0x4a4] ;  /* 0x0004a40001157983 */ /* 0x000ea40000300800 */
[----:B------:R-:W2:Y:S02]  /*30a70*/  LDL.LU R22, [R1+0x4a8] ;  /* 0x0004a80001167983 */ /* 0x000ea40000300800 */
[----:B------:R-:W2:Y:S01]  /*30a80*/  LDL.LU R23, [R1+0x4ac] ;  /* 0x0004ac0001177983 */ /* 0x000ea20000300800 */
[----:B------:R-:W-:Y:S01]  /*30a90*/  STL [R1+0x1d80], R28 ;  /* 0x001d801c01007387 */ /* 0x000fe20000100800 */
[----:B------:R-:W-:Y:S11]  /*30aa0*/  STL [R1+0x1d7c], R29 ;  /* 0x001d7c1d01007387 */ /* 0x000ff60000100800 */
        /* <DEDUP_REMOVED lines=8> */
[----:B0-----:R-:W3:Y:S02]  /*30b30*/  LDL.LU.64 R18, [R1+0x2330] ;  /* 0x0023300001127983 */ /* 0x001ee40000300a00 */
[----:B---3--:R-:W-:Y:S02]  /*30b40*/  HMMA.16816.F32.BF16 R4, R4, R18, R24 ;  /* 0x000000120404723c */ /* 0x008fe40000041818 */
[----:B------:R-:W2:Y:S01]  /*30b50*/  LDL.LU.64 R26, [R1+0x2328] ;  /* 0x00232800011a7983 */ /* 0x000ea20000300a00 */
[----:B------:R-:W2:Y:S11]  /*30b60*/  LDL.LU.64 R24, [R1+0x2320] ;  /* 0x0023200001187983 */ /* 0x000eb60000300a00 */
[----:B------:R-:W-:Y:S09]  /*30b70*/  @!UPT UIADD3 URZ, URZ, URZ, URZ ;  /* 0x0000003f3f3ff290 */ /* 0x000ff2000fffe03f */
[----:B------:R-:W-:Y:S01]  /*30b80*/  STL.64 [R1+0x5c0], R4 ;  /* 0x0005c00401007387 */ /* 0x000fe20000100a00 */
[----:B------:R0:W-:Y:S03]  /*30b90*/  STL.64 [R1+0x5c8], R6 ;  /* 0x0005c80601007387 */ /* 0x0001e60000100a00 */
[----:B0-----:R-:W2:Y:S01]  /*30ba0*/  LDL.LU.64 R6, [R1+0x2318] ;  /* 0x0023180001067983 */ /* 0x001ea20000300a00 */
[----:B------:R-:W3:Y:S01]  /*30bb0*/  LDL.LU.64 R4, [R1+0x2310] ;  /* 0x0023100001047983 */ /* 0x000ee20000300a00 */
        /* <DEDUP_REMOVED lines=102> */
[----:B------:R0:W-:Y:S01]  /*31220*/  STL [R1+0x21d0], R9 ;  /* 0x0021d00901007387 */ /* 0x0001e20000100800 */
[----:B------:R-:W4:Y:S04]  /*31230*/  LDL.LU R8, [R1+0x210] ;  /* 0x0002100001087983 */ /* 0x000f280000300800 */
[----:B0-----:R-:W4:Y:S01]  /*31240*/  LDL.LU R9, [R1+0x214] ;  /* 0x0002140001097983 */ /* 0x001f220000300800 */
[----:B------:R-:W4:Y:S02]  /*31250*/  LDL.LU R10, [R1+0x218] ;  /* 0x00021800010a7983 */ /* 0x000f240000300800 */
[----:B------:R-:W4:Y:S01]  /*31260*/  LDL.LU R11, [R1+0x21c] ;  /* 0x00021c00010b7983 */ /* 0x000f220000300800 */
        /* <DEDUP_REMOVED lines=12> */
[----:B--2---:R-:W-:Y:S02]  /*31330*/  HMMA.16816.F32.BF16 R24, R24, R18, R20 ;  /* 0x000000121818723c */ /* 0x004fe40000041814 */
[----:B------:R-:W4:Y:S01]  /*31340*/  LDL.LU.64 R22, [R1+0x21e8] ;  /* 0x0021e80001167983 */ /* 0x000f220000300a00 */
[----:B------:R-:W4:Y:S02]  /*31350*/  LDL.LU.64 R20, [R1+0x21e0] ;  /* 0x0021e00001147983 */ /* 0x000f240000300a00 */
[----:B------:R0:W-:Y:S02]  /*31360*/  STL.64 [R1+0x21c0], R18 ;  /* 0x0021c01201007387 */ /* 0x0001e40000100a00 */
[----:B------:R-:W2:Y:S11]  /*31370*/  LDL.LU R16, [R1+0x1c0] ;  /* 0x0001c00001107983 */ /* 0x000eb60000300800 */
[----:B------:R-:W-:Y:S05]  /*31380*/  @!UPT UIADD3 URZ, URZ, URZ, URZ ;  /* 0x0000003f3f3ff290 */ /* 0x000fea000fffe03f */
[----:B------:R1:W-:Y:S01]  /*31390*/  STL.64 [R1+0x480], R24 ;  /* 0x0004801801007387 */ /* 0x0003e20000100a00 */
[----:B------:R3:W-:Y:S02]  /*313a0*/  STL.64 [R1+0x488], R26 ;  /* 0x0004881a01007387 */ /* 0x0007e40000100a00 */
[----:B------:R-:W2:Y:S02]  /*313b0*/  LDL.LU R17, [R1+0x1c4] ;  /* 0x0001c40001117983 */ /* 0x000ea40000300800 */
[----:B0-----:R-:W2:Y:S01]  /*313c0*/  LDL.LU R18, [R1+0x1c8] ;  /* 0x0001c80001127983 */ /* 0x001ea20000300800 */
[----:B------:R-:W2:Y:S04]  /*313d0*/  LDL.LU R19, [R1+0x1cc] ;  /* 0x0001cc0001137983 */ /* 0x000ea80000300800 */
[----:B-1----:R-:W2:Y:S01]  /*313e0*/  LDL.LU.64 R24, [R1+0x70] ;  /* 0x0000700001187983 */ /* 0x002ea20000300a00 */
[----:B---3--:R-:W3:Y:S01]  /*313f0*/  LDL.LU.64 R26, [R1+0x78] ;  /* 0x00007800011a7983 */ /* 0x008ee20000300a00 */
[C---:B----4-:R-:W-:Y:S02]  /*31400*/  HMMA.16816.F32.BF16 R8, R20.reuse, R6, R8 ;  /* 0x000000061408723c */ /* 0x050fe40000041808 */
[----:B---3--:R-:W-:Y:S01]  /*31410*/  STL.64 [R1+0x21b8], R26 ;  /* 0x0021b81a01007387 */ /* 0x008fe20000100a00 */
[----:B--2---:R0:W-:Y:S03]  /*31420*/  STL.64 [R1+0x21b0], R24 ;  /* 0x0021b01801007387 */ /* 0x0041e60000100a00 */
[----:B0-----:R-:W2:Y:S01]  /*31430*/  LDL.LU R24, [R1+0x60] ;  /* 0x0000600001187983 */ /* 0x001ea20000300800 */
[----:B------:R-:W2:Y:S02]  /*31440*/  LDL.LU R25, [R1+0x64] ;  /* 0x0000640001197983 */ /* 0x000ea40000300800 */
[----:B------:R-:W2:Y:S02]  /*31450*/  LDL.LU R26, [R1+0x68] ;  /* 0x00006800011a7983 */ /* 0x000ea40000300800 */
[----:B------:R-:W2:Y:S11]  /*31460*/  LDL.LU R27, [R1+0x6c] ;  /* 0x00006c00011b7983 */ /* 0x000eb60000300800 */
[----:B------:R-:W-:Y:S01]  /*31470*/  @!UPT UIADD3 URZ, URZ, URZ, URZ ;  /* 0x0000003f3f3ff290 */ /* 0x000fe2000fffe03f */
[----:B------:R-:W-:Y:S01]  /*31480*/  STL.64 [R1+0x3b0], R8 ;  /* 0x0003b00801007387 */ /* 0x000fe20000100a00 */
[----:B------:R0:W-:Y:S03]  /*31490*/  STL.64 [R1+0x3b8], R10 ;  /* 0x0003b80a01007387 */ /* 0x0001e60000100a00 */
[----:B0-----:R-:W3:Y:S01]  /*314a0*/  LDL.LU.64 R10, [R1+0x21d8] ;  /* 0x0021d800010a7983 */ /* 0x001ee20000300a00 */
[----:B------:R-:W4:Y:S01]  /*314b0*/  LDL.LU R9, [R1+0x21d0] ;  /* 0x0021d00001097983 */ /* 0x000f220000300800 */
[C---:B---3--:R-:W-:Y:S11]  /*314c0*/  HMMA.16816.F32.BF16 R12, R20.reuse, R10, R12 ;  /* 0x0000000a140c723c */ /* 0x048ff6000004180c */
[----:B------:R-:W-:Y:S11]  /*314d0*/  @!UPT UIADD3 URZ, URZ, URZ, URZ ;  /* 0x0000003f3f3ff290 */ /* 0x000ff6000fffe03f */
[----:B------:R-:W-:Y:S01]  /*314e0*/  @!UPT UIADD3 URZ, URZ, URZ, URZ ;  /* 0x0000003f3f3ff290 */ /* 0x000fe2000fffe03f */
        /* <DEDUP_REMOVED lines=8> */
[----:B0-----:R-:W2:Y:S02]  /*31570*/  LDL.LU.64 R18, [R1+0x21c0] ;  /* 0x0021c00001127983 */ /* 0x001ea40000300a00 */
[----:B--2---:R-:W-:Y:S02]  /*31580*/  HMMA.16816.F32.BF16 R24, R20, R18, R24 ;  /* 0x000000121418723c */ /* 0x004fe40000041818 */
[----:B------:R-:W-:Y:S01]  /*31590*/  STL [R1+0x2188], R19 ;  /* 0x0021881301007387 */ /* 0x000fe20000100800 */
[----:B------:R-:W2:Y:S11]  /*315a0*/  LDL R23, [R1+0x5e4] ;  /* 0x0005e40001177983 */ /* 0x000eb60000100800 */
[----:B------:R-:W-:Y:S09]  /*315b0*/  @!UPT UIADD3 URZ, URZ, URZ, URZ ;  /* 0x0000003f3f3ff290 */ /* 0x000ff2000fffe03f */
[----:B------:R-:W-:Y:S01]  /*315c0*/  STL.64 [R1+0x380], R24 ;  /* 0x0003801801007387 */ /* 0x000fe20000100a00 */
[----:B------:R-:W-:Y:S02]  /*315d0*/  STL.64 [R1+0x388], R26 ;  /* 0x0003881a01007387 */ /* 0x000fe40000100a00 */
[----:B----4-:R-:W0:Y:S04]  /*315e0*/  LDSM.16.MT88.4 R24, [R9+0xc380] ;  /* 0x00c380000918783b */ /* 0x010e280000004200 */
[----:B------:R-:W-:Y:S02]  /*315f0*/  STL.64 [R1+0x21a8], R10 ;  /* 0x0021a80a01007387 */ /* 0x000fe40000100a00 */
[----:B0-----:R-:W-:Y:S02]  /*31600*/  IMAD.MOV.U32 R13, RZ, RZ, R24 ;  /* 0x000000ffff0d7224 */ /* 0x001fe400078e0018 */
[----:B------:R-:W-:-:S02]  /*31610*/  IMAD.MOV.U32 R12, RZ, RZ, R25 ;  /* 0x000000ffff0c7224 */ /* 0x000fc400078e0019 */
[----:B------:R-:W-:Y:S02]  /*31620*/  IMAD.MOV.U32 R9, RZ, RZ, R26 ;  /* 0x000000ffff097224 */ /* 0x000fe400078e001a */
[----:B------:R-:W-:-:S05]  /*31630*/  IMAD.MOV.U32 R8, RZ, RZ, R27 ;  /* 0x000000ffff087224 */ /* 0x000fca00078e001b */
[----:B------:R0:W-:Y:S04]  /*31640*/  STL.64 [R1+0x21a0], R8 ;  /* 0x0021a00801007387 */ /* 0x0001e80000100a00 */
[----:B0-----:R-:W3:Y:S01]  /*31650*/  LDL.LU R8, [R1+0x1b0] ;  /* 0x0001b00001087983 */ /* 0x001ee20000300800 */
[----:B------:R-:W3:Y:S02]  /*31660*/  LDL.LU R9, [R1+0x1b4] ;  /* 0x0001b40001097983 */ /* 0x000ee40000300800 */
[----:B------:R-:W3:Y:S02]  /*31670*/  LDL.LU R10, [R1+0x1b8] ;  /* 0x0001b800010a7983 */ /* 0x000ee40000300800 */
[----:B------:R-:W3:Y:S01]  /*31680*/  LDL.LU R11, [R1+0x1bc] ;  /* 0x0001bc00010b7983 */ /* 0x000ee20000300800 */
[----:B------:R-:W-:Y:S01]  /*31690*/  STL.64 [R1+0x2198], R14 ;  /* 0x0021980e01007387 */ /* 0x000fe20000100a00 */
[----:B------:R0:W-:Y:S03]  /*316a0*/  STL.64 [R1+0x2190], R12 ;  /* 0x0021900c01007387 */ /* 0x0001e60000100a00 */
[----:B0-----:R-:W4:Y:S01]  /*316b0*/  LDL.LU R12, [R1+0x200] ;  /* 0x00020000010c7983 */ /* 0x001f220000300800 */
[----:B------:R-:W4:Y:S02]  /*316c0*/  LDL.LU R13, [R1+0x204] ;  /* 0x00020400010d7983 */ /* 0x000f240000300800 */
[----:B------:R-:W4:Y:S02]  /*316d0*/  LDL.LU R14, [R1+0x208] ;  /* 0x00020800010e7983 */ /* 0x000f240000300800 */
[----:B------:R-:W4:Y:S01]  /*316e0*/  LDL.LU R15, [R1+0x20c] ;  /* 0x00020c00010f7983 */ /* 0x000f220000300800 */
[----:B--2---:R-:W0:Y:S04]  /*316f0*/  LDSM.16.MT88.4 R24, [R23+0xc000] ;  /* 0x00c000001718783b */ /* 0x004e280000004200 */
[----:B0-----:R-:W-:Y:S01]  /*31700*/  STL [R1+0x54], R25 ;  /* 0x0000541901007387 */ /* 0x001fe20000100800 */
[----:B------:R0:W-:Y:S02]  /*31710*/  STL [R1+0x58], R26 ;  /* 0x0000581a01007387 */ /* 0x0001e40000100800 */
[----:B------:R-:W-:-:S02]  /*31720*/  IMAD.MOV.U32 R22, RZ, RZ, R27 ;  /* 0x000000ffff167224 */ /* 0x000fc400078e001b */
[----:B------:R-:W-:Y:S01]  /*31730*/  IMAD.MOV.U32 R19, RZ, RZ, R24 ;  /* 0x000000ffff137224 */ /* 0x000fe200078e0018 */
[----:B0-----:R-:W3:Y:S01]  /*31740*/  LDL.LU.64 R26, [R1+0x21b8] ;  /* 0x0021b800011a7983 */ /* 0x001ee20000300a00 */
[----:B------:R-:W3:Y:S02]  /*31750*/  LDL.LU.64 R24, [R1+0x21b0] ;  /* 0x0021b00001187983 */ /* 0x000ee40000300a00 */
[----:B------:R-:W-:Y:S02]  /*31760*/  STL.64 [R1+0x2180], R6 ;  /* 0x0021800601007387 */ /* 0x000fe40000100a00 */
[----:B------:R0:W-:Y:S01]  /*31770*/  STL.64 [R1+0x2178], R4 ;  /* 0x0021780401007387 */ /* 0x0001e20000100a00 */
[C---:B---3--:R-:W-:Y:S11]  /*31780*/  HMMA.16816.F32.BF16 R8, R24.reuse, R6, R8 ;  /* 0x000000061808723c */ /* 0x048ff60000041808 */
[----:B------:R-:W-:Y:S11]  /*31790*/  @!UPT UIADD3 URZ, URZ, URZ, URZ ;  /* 0x0000003f3f3ff290 */ /* 0x000ff6000fffe03f */
[----:B------:R-:W-:Y:S01]  /*317a0*/  @!UPT UIADD3 URZ, URZ, URZ, URZ ;  /* 0x0000003f3f3ff290 */ /* 0x000fe2000fffe03f */
[----:B------:R-:W-:Y:S01]  /*317b0*/  STL.64 [R1+0x340], R8 ;  /* 0x0003400801007387 */ /* 0x000fe20000100a00 */
[----:B------:R-:W-:Y:S02]  /*317c0*/  STL.64 [R1+0x348], R10 ;  /* 0x0003480a01007387 */ /* 0x000fe40000100a00 */
[----:B------:R-:W1:Y:S04]  /*317d0*/  LDSM.16.MT88.4 R8, [R23+0xc080] ;  /* 0x00c080001708783b */ /* 0x000e680000004200 */
[----:B0-----:R-:W2:Y:S01]  /*317e0*/  LDL.LU R4, [R1+0x290] ;  /* 0x0002900001047983 */ /* 0x001ea20000300800 */
[----:B------:R-:W2:Y:S01]  /*317f0*/  LDL.LU R5, [R1+0x294] ;  /* 0x0002940001057983 */ /* 0x000ea20000300800 */
[----:B------:R-:W2:Y:S02]  /*31800*/  LDL.LU R6, [R1+0x298] ;  /* 0x0002980001067983 */ /* 0x000ea40000300800 */
[----:B------:R-:W2:Y:S01]  /*31810*/  LDL.LU R7, [R1+0x29c] ;  /* 0x00029c0001077983 */ /* 0x000ea20000300800 */
[----:B-1----:R-:W-:Y:S01]  /*31820*/  STL.64 [R1+0x40], R8 ;  /* 0x0000400801007387 */ /* 0x002fe20000100a00 */
[----:B------:R-:W-:Y:S02]  /*31830*/  STL.64 [R1+0x48], R10 ;  /* 0x0000480a01007387 */ /* 0x000fe40000100a00 */
[----:B------:R-:W0:Y:S02]  /*31840*/  LDSM.16.MT88.4 R8, [R23+0xc100] ;  /* 0x00c100001708783b */ /* 0x000e240000004200 */
[----:B0-----:R-:W-:Y:S02]  /*31850*/  STL.64 [R1+0x30], R8 ;  /* 0x0000300801007387 */ /* 0x001fe40000100a00 */
[----:B------:R0:W-:Y:S02]  /*31860*/  STL.64 [R1+0x38], R10 ;  /* 0x0000380a01007387 */ /* 0x0001e40000100a00 */
[----:B0-----:R-:W4:Y:S01]  /*31870*/  LDL.LU.64 R10, [R1+0x21a8] ;  /* 0x0021a800010a7983 */ /* 0x001f220000300a00 */
[----:B------:R-:W3:Y:S01]  /*31880*/  LDL.LU.64 R8, [R1+0x21a0] ;  /* 0x0021a00001087983 */ /* 0x000ee20000300a00 */
[----:B----4-:R-:W-:Y:S02]  /*31890*/  HMMA.16816.F32.BF16 R12, R24, R10, R12 ;  /* 0x0000000a180c723c */ /* 0x010fe4000004180c */
[----:B------:R-:W-:Y:S11]  /*318a0*/  STL.64 [R1+0x2170], R10 ;  /* 0x0021700a01007387 */ /* 0x000ff60000100a00 */
[----:B------:R-:W-:Y:S10]  /*318b0*/  @!UPT UIADD3 URZ, URZ, URZ, URZ ;  /* 0x0000003f3f3ff290 */ /* 0x000ff4000fffe03f */
        /* <DEDUP_REMOVED lines=12> */
[----:B0-----:R-:W-:Y:S01]  /*31980*/  IMAD.MOV.U32 R3, RZ, RZ, R14 ;  /* 0x000000ffff037224 */ /* 0x001fe200078e000e */
[----:B------:R0:W-:Y:S01]  /*31990*/  STL [R1+0x10], R12 ;  /* 0x0000100c01007387 */ /* 0x0001e20000100800 */
[----:B------:R-:W-:-:S02]  /*319a0*/  IMAD.MOV.U32 R0, RZ, RZ, R15 ;  /* 0x000000ffff007224 */ /* 0x000fc400078e000f */
[----:B------:R-:W2:Y:S02]  /*319b0*/  LDL.LU.64 R14, [R1+0x2198] ;  /* 0x00219800010e7983 */ /* 0x000ea40000300a00 */
[----:B------:R-:W-:Y:S02]  /*319c0*/  IMAD.MOV.U32 R21, RZ, RZ, R24 ;  /* 0x000000ffff157224 */ /* 0x000fe400078e0018 */
[----:B------:R-:W-:Y:S02]  /*319d0*/  IMAD.MOV.U32 R20, RZ, RZ, R25 ;  /* 0x000000ffff147224 */ /* 0x000fe400078e0019 */
[----:B------:R-:W-:Y:S02]  /*319e0*/  IMAD.MOV.U32 R11, RZ, RZ, R26 ;  /* 0x000000ffff0b7224 */ /* 0x000fe400078e001a */
[----:B------:R-:W-:Y:S02]  /*319f0*/  IMAD.MOV.U32 R10, RZ, RZ, R27 ;  /* 0x000000ffff0a7224 */ /* 0x000fe400078e001b */
[----:B------:R-:W-:-:S02]  /*31a00*/  IMAD.MOV.U32 R2, RZ, RZ, R13 ;  /* 0x000000ffff027224 */ /* 0x000fc400078e000d */
[----:B0-----:R-:W4:Y:S01]  /*31a10*/  LDL.LU.64 R12, [R1+0x2190] ;  /* 0x00219000010c7983 */ /* 0x001f220000300a00 */
[----:B--2---:R-:W-:Y:S03]  /*31a20*/  HMMA.16816.F32.BF16 R4, R24, R14, R4 ;  /* 0x0000000e1804723c */ /* 0x004fe60000041804 */
[----:B------:R-:W0:Y:S02]  /*31a30*/  LDSM.16.MT88.4 R24, [R23+0xc280] ;  /* 0x00c280001718783b */ /* 0x000e240000004200 */
[----:B0-----:R-:W-:Y:S02]  /*31a40*/  IMAD.MOV.U32 R16, RZ, RZ, R24 ;  /* 0x000000ffff107224 */ /* 0x001fe400078e0018 */
[----:B------:R-:W-:Y:S02]  /*31a50*/  IMAD.MOV.U32 R17, RZ, RZ, R25 ;  /* 0x000000ffff117224 */ /* 0x000fe400078e0019 */
[----:B------:R-:W-:-:S02]  /*31a60*/  IMAD.MOV.U32 R28, RZ, RZ, R26 ;  /* 0x000000ffff1c7224 */ /* 0x000fc400078e001a */
[----:B------:R-:W-:Y:S02]  /*31a70*/  IMAD.MOV.U32 R29, RZ, RZ, R27 ;  /* 0x000000ffff1d7224 */ /* 0x000fe400078e001b */
[----:B------:R-:W0:Y:S10]  /*31a80*/  LDSM.16.MT88.4 R24, [R23+0xc300] ;  /* 0x00c300001718783b */ /* 0x000e340000004200 */
[----:B------:R1:W-:Y:S01]  /*31a90*/  STL.64 [R1+0x290], R4 ;  /* 0x0002900401007387 */ /* 0x0003e20000100a00 */
[----:B------:R2:W-:Y:S03]  /*31aa0*/  STL.64 [R1+0x298], R6 ;  /* 0x0002980601007387 */ /* 0x0005e60000100a00 */
[----:B-1----:R-:W3:Y:S01]  /*31ab0*/  LDL.LU R4, [R1+0x2f0] ;  /* 0x0002f00001047983 */ /* 0x002ee20000300800 */
[----:B------:R-:W3:Y:S02]  /*31ac0*/  LDL.LU R5, [R1+0x2f4] ;  /* 0x0002f40001057983 */ /* 0x000ee40000300800 */
[----:B--2---:R-:W3:Y:S02]  /*31ad0*/  LDL.LU R6, [R1+0x2f8] ;  /* 0x0002f80001067983 */ /* 0x004ee40000300800 */
[----:B------:R-:W3:Y:S01]  /*31ae0*/  LDL.LU R7, [R1+0x2fc] ;  /* 0x0002fc0001077983 */ /* 0x000ee20000300800 */
[----:B------:R-:W-:Y:S04]  /*31af0*/  STL.64 [R1+0x2168], R14 ;  /* 0x0021680e01007387 */ /* 0x000fe80000100a00 */
[----:B0-----:R-:W-:Y:S01]  /*31b00*/  STL.64 [R1+0x1f58], R26 ;  /* 0x001f581a01007387 */ /* 0x001fe20000100a00 */
[----:B------:R0:W-:Y:S03]  /*31b10*/  STL.64 [R1+0x1f50], R24 ;  /* 0x001f501801007387 */ /* 0x0001e60000100a00 */
[----:B0-----:R-:W2:Y:S01]  /*31b20*/  LDL.LU.64 R24, [R1+0x30] ;  /* 0x0000300001187983 */ /* 0x001ea20000300a00 */
[----:B------:R-:W2:Y:S03]  /*31b30*/  LDL.LU.64 R26, [R1+0x38] ;  /* 0x00003800011a7983 */ /* 0x000ea60000300a00 */
[----:B--2---:R-:W-:Y:S01]  /*31b40*/  STL.64 [R1+0x20a0], R26 ;  /* 0x0020a01a01007387 */ /* 0x004fe20000100a00 */
[----:B------:R0:W-:Y:S03]  /*31b50*/  STL.64 [R1+0x2098], R24 ;  /* 0x0020981801007387 */ /* 0x0001e60000100a00 */
[----:B0-----:R-:W2:Y:S01]  /*31b60*/  LDL.LU R24, [R1+0x260] ;  /* 0x0002600001187983 */ /* 0x001ea20000300800 */
[----:B------:R-:W2:Y:S02]  /*31b70*/  LDL.LU R25, [R1+0x264] ;  /* 0x0002640001197983 */ /* 0x000ea40000300800 */
[----:B------:R-:W2:Y:S02]  /*31b80*/  LDL.LU R26, [R1+0x268] ;  /* 0x00026800011a7983 */ /* 0x000ea40000300800 */
[----:B------:R-:W2:Y:S02]  /*31b90*/  LDL.LU R27, [R1+0x26c] ;  /* 0x00026c00011b7983 */ /* 0x000ea40000300800 */
[----:B--2---:R-:W-:Y:S01]  /*31ba0*/  STL.64 [R1+0x20b0], R26 ;  /* 0x0020b01a01007387 */ /* 0x004fe20000100a00 */
[----:B------:R0:W-:Y:S03]  /*31bb0*/  STL.64 [R1+0x20a8], R24 ;  /* 0x0020a81801007387 */ /* 0x0001e60000100a00 */
[----:B0-----:R-:W2:Y:S01]  /*31bc0*/  LDL.LU.64 R24, [R1+0x40] ;  /* 0x0000400001187983 */ /* 0x001ea20000300a00 */
[----:B------:R-:W2:Y:S03]  /*31bd0*/  LDL.LU.64 R26, [R1+0x48] ;  /* 0x00004800011a7983 */ /* 0x000ea60000300a00 */
[----:B--2---:R-:W-:Y:S01]  /*31be0*/  STL.64 [R1+0x20f0], R26 ;  /* 0x0020f01a01007387 */ /* 0x004fe20000100a00 */
[----:B------:R0:W-:Y:S02]  /*31bf0*/  STL.64 [R1+0x20e8], R24 ;  /* 0x0020e81801007387 */ /* 0x0001e40000100a00 */
[----:B0-----:R-:W-:-:S02]  /*31c00*/  IMAD.MOV.U32 R24, RZ, RZ, R19 ;  /* 0x000000ffff187224 */ /* 0x001fc400078e0013 */
[----:B------:R-:W3:Y:S01]  /*31c10*/  LDL.LU R19, [R1+0x2188] ;  /* 0x0021880001137983 */ /* 0x000ee20000300800 */
[----:B------:R-:W2:Y:S02]  /*31c20*/  LDL.LU R25, [R1+0x54] ;  /* 0x0000540001197983 */ /* 0x000ea40000300800 */
[----:B------:R-:W2:Y:S02]  /*31c30*/  LDL.LU R26, [R1+0x58] ;  /* 0x00005800011a7983 */ /* 0x000ea40000300800 */
[----:B------:R-:W-:-:S05]  /*31c40*/  IMAD.MOV.U32 R27, RZ, RZ, R22 ;  /* 0x000000ffff1b7224 */ /* 0x000fca00078e0016 */
[----:B--2---:R-:W-:Y:S01]  /*31c50*/  STL.64 [R1+0x2140], R26 ;  /* 0x0021401a01007387 */ /* 0x004fe20000100a00 */
[----:B------:R0:W-:Y:S02]  /*31c60*/  STL.64 [R1+0x2138], R24 ;  /* 0x0021381801007387 */ /* 0x0001e40000100a00 */
[----:B0-----:R-:W-:Y:S02]  /*31c70*/  IMAD.MOV.U32 R24, RZ, RZ, R21 ;  /* 0x000000ffff187224 */ /* 0x001fe400078e0015 */
[----:B------:R-:W-:Y:S02]  /*31c80*/  IMAD.MOV.U32 R25, RZ, RZ, R20 ;  /* 0x000000ffff197224 */ /* 0x000fe400078e0014 */
[----:B------:R-:W0:Y:S01]  /*31c90*/  LDSM.16.MT88.4 R20, [R23+0xc380] ;  /* 0x00c380001714783b */ /* 0x000e220000004200 */
[----:B------:R-:W-:Y:S02]  /*31ca0*/  IMAD.MOV.U32 R26, RZ, RZ, R11 ;  /* 0x000000ffff1a7224 */ /* 0x000fe400078e000b */
[----:B------:R-:W-:-:S07]  /*31cb0*/  IMAD.MOV.U32 R27, RZ, RZ, R10 ;  /* 0x000000ffff1b7224 */ /* 0x000fce00078e000a */
[----:B---3--:R-:W-:Y:S01]  /*31cc0*/  HMMA.16816.F32.BF16 R24, R24, R18, R4 ;  /* 0x000000121818723c */ /* 0x008fe20000041804 */
[----:B------:R-:W2:Y:S01]  /*31cd0*/  LDL.LU.64 R6, [R1+0x2180] ;  /* 0x0021800001067983 */ /* 0x000ea20000300a00 */
[----:B------:R-:W3:Y:S02]  /*31ce0*/  LDL.LU.64 R4, [R1+0x2178] ;  /* 0x0021780001047983 */ /* 0x000ee40000300a00 */
[----:B------:R-:W-:Y:S02]  /*31cf0*/  STL.64 [R1+0x2160], R18 ;  /* 0x0021601201007387 */ /* 0x000fe40000100a00 */
[----:B------:R-:W-:Y:S11]  /*31d00*/  STL.64 [R1+0x2158], R16 ;  /* 0x0021581001007387 */ /* 0x000ff60000100a00 */
[----:B------:R-:W-:Y:S06]  /*31d10*/  @!UPT UIADD3 URZ, URZ, URZ, URZ ;  /* 0x0000003f3f3ff290 */ /* 0x000fec000fffe03f */
[----:B------:R-:W-:Y:S01]  /*31d20*/  STL.64 [R1+0x220], R24 ;  /* 0x0002201801007387 */ /* 0x000fe20000100a00 */
[----:B------:R-:W-:Y:S03]  /*31d30*/  STL.64 [R1+0x228], R26 ;  /* 0x0002281a01007387 */ /* 0x000fe60000100a00 */
        /* <DEDUP_REMOVED lines=18> */
[----:B----4-:R-:W-:-:S02]  /*31e60*/  IMAD.MOV.U32 R25, RZ, RZ, R12 ;  /* 0x000000ffff197224 */ /* 0x010fc400078e000c */
[----:B------:R-:W-:Y:S01]  /*31e70*/  IMAD.MOV.U32 R24, RZ, RZ, R13 ;  /* 0x000000ffff187224 */ /* 0x000fe200078e000d */
[----:B--2---:R-:W-:Y:S01]  /*31e80*/  STL.64 [R1+0x20e0], R22 ;  /* 0x0020e01601007387 */ /* 0x004fe20000100a00 */
[----:B------:R0:W-:Y:S03]  /*31e90*/  STL.64 [R1+0x20d8], R20 ;  /* 0x0020d81401007387 */ /* 0x0001e60000100a00 */
[----:B0-----:R-:W2:Y:S01]  /*31ea0*/  LDL.LU R20, [R1+0x2c0] ;  /* 0x0002c00001147983 */ /* 0x001ea20000300800 */
[----:B------:R-:W2:Y:S02]  /*31eb0*/  LDL.LU R21, [R1+0x2c4] ;  /* 0x0002c40001157983 */ /* 0x000ea40000300800 */
[----:B------:R-:W4:Y:S02]  /*31ec0*/  LDL.LU R22, [R1+0x2c8] ;  /* 0x0002c80001167983 */ /* 0x000f240000300800 */
[----:B------:R-:W4:Y:S01]  /*31ed0*/  LDL.LU R23, [R1+0x2cc] ;  /* 0x0002cc0001177983 */ /* 0x000f220000300800 */
[----:B------:R-:W2:Y:S01]  /*31ee0*/  LDL.LU R16, [R1+0x350] ;  /* 0x0003500001107983 */ /* 0x000ea20000300800 */
[----:B------:R-:W3:Y:S02]  /*31ef0*/  LDL.LU R17, [R1+0x354] ;  /* 0x0003540001117983 */ /* 0x000ee40000300800 */
[----:B------:R-:W3:Y:S02]  /*31f00*/  LDL.LU R18, [R1+0x358] ;  /* 0x0003580001127983 */ /* 0x000ee40000300800 */
[----:B------:R-:W3:Y:S01]  /*31f10*/  LDL.LU R19, [R1+0x35c] ;  /* 0x00035c0001137983 */ /* 0x000ee20000300800 */
[----:B------:R-:W3:Y:S01]  /*31f20*/  LDL.LU R12, [R1+0x360] ;  /* 0x00036000010c7983 */ /* 0x000ee20000300800 */
[----:B------:R-:W3:Y:S02]  /*31f30*/  LDL.LU R13, [R1+0x364] ;  /* 0x00036400010d7983 */ /* 0x000ee40000300800 */
[----:B------:R-:W3:Y:S02]  /*31f40*/  LDL.LU R14, [R1+0x368] ;  /* 0x00036800010e7983 */ /* 0x000ee40000300800 */
[----:B------:R-:W-:Y:S01]  /*31f50*/  IMAD.MOV.U32 R27, RZ, RZ, R8 ;  /* 0x000000ffff1b7224 */ /* 0x000fe200078e0008 */
[----:B------:R-:W3:Y:S01]  /*31f60*/  LDL.LU R15, [R1+0x36c] ;  /* 0x00036c00010f7983 */ /* 0x000ee20000300800 */
[----:B------:R-:W-:-:S02]  /*31f70*/  IMAD.MOV.U32 R26, RZ, RZ, R9 ;  /* 0x000000ffff1a7224 */ /* 0x000fc400078e0009 */
[----:B------:R-:W3:Y:S02]  /*31f80*/  LDL.LU R8, [R1+0x370] ;  /* 0x0003700001087983 */ /* 0x000ee40000300800 */
[----:B------:R-:W3:Y:S01]  /*31f90*/  LDL.LU R9, [R1+0x374] ;  /* 0x0003740001097983 */ /* 0x000ee20000300800 */
[----:B------:R-:W3:Y:S01]  /*31fa0*/  LDL.LU R10, [R1+0x378] ;  /* 0x00037800010a7983 */ /* 0x000ee20000300800 */
[----:B------:R-:W3:Y:S03]  /*31fb0*/  LDL.LU R11, [R1+0x37c] ;  /* 0x00037c00010b7983 */ /* 0x000ee60000300800 */
        /* <DEDUP_REMOVED lines=45> */
[----:B0-----:R-:W2:Y:S01]  /*32290*/  LDL.LU.64 R18, [R1+0x2160] ;  /* 0x0021600001127983 */ /* 0x001ea20000300a00 */
[----:B------:R-:W3:Y:S01]  /*322a0*/  LDL.LU.64 R16, [R1+0x2158] ;  /* 0x0021580001107983 */ /* 0x000ee20000300a00 */
[----:B--2---:R-:W-:Y:S02]  /*322b0*/  HMMA.16816.F32.BF16 R24, R24, R18, R20 ;  /* 0x000000121818723c */ /* 0x004fe40000041814 */
[----:B------:R-:W2:Y:S01]  /*322c0*/  LDL.LU.64 R22, [R1+0x2150] ;  /* 0x0021500001167983 */ /* 0x000ea20000300a00 */
[----:B------:R-:W2:Y:S11]  /*322d0*/  LDL.LU.64 R20, [R1+0x2148] ;  /* 0x0021480001147983 */ /* 0x000eb60000300a00 */
[----:B------:R-:W-:Y:S09]  /*322e0*/  @!UPT UIADD3 URZ, URZ, URZ, URZ ;  /* 0x0000003f3f3ff290 */ /* 0x000ff2000fffe03f */
        /* <DEDUP_REMOVED lines=40> */
[----:B--2---:R-:W-:Y:S11]  /*32570*/  HMMA.16816.F32.BF16 R20, R24, R10, R20 ;  /* 0x0000000a1814723c */ /* 0x004ff60000041814 */
[----:B------:R-:W-:Y:S11]  /*32580*/  @!UPT UIADD3 URZ, URZ, URZ, URZ ;  /* 0x0000003f3f3ff290 */ /* 0x000ff6000fffe03f */
[----:B------:R-:W-:Y:S01]  /*32590*/  @!UPT UIADD3 URZ, URZ, URZ, URZ ;  /* 0x0000003f3f3ff290 */ /* 0x000fe2000fffe03f */
        /* <DEDUP_REMOVED lines=8> */
[----:B--2---:R-:W-:Y:S11]  /*32620*/  HMMA.16816.F32.BF16 R20, R24, R14, R20 ;  /* 0x0000000e1814723c */ /* 0x004ff60000041814 */
[----:B------:R-:W-:Y:S11]  /*32630*/  @!UPT UIADD3 URZ, URZ, URZ, URZ ;  /* 0x0000003f3f3ff290 */ /* 0x000ff6000fffe03f */
[----:B------:R-:W-:Y:S01]  /*32640*/  @!UPT UIADD3 URZ, URZ, URZ, URZ ;  /* 0x0000003f3f3ff290 */ /* 0x000fe2000fffe03f */
[----:B------:R-:W-:Y:S01]  /*32650*/  STL.64 [R1+0x2e0], R20 ;  /* 0x0002e01401007387 */ /* 0x000fe20000100a00 */
[----:B------:R0:W-:Y:S03]  /*32660*/  STL.64 [R1+0x2e8], R22 ;  /* 0x0002e81601007387 */ /* 0x0001e60000100a00 */
[----:B0-----:R-:W2:Y:S01]  /*32670*/  LDL.LU.64 R22, [R1+0x20c0] ;  /* 0x0020c00001167983 */ /* 0x001ea20000300a00 */
[----:B------:R-:W2:Y:S02]  /*32680*/  LDL.LU.64 R20, [R1+0x20b8] ;  /* 0x0020b80001147983 */ /* 0x000ea40000300a00 */
[----:B------:R-:W4:Y:S02]  /*32690*/  LDL.LU.64 R26, [R1+0x20b0] ;  /* 0x0020b000011a7983 */ /* 0x000f240000300a00 */
[----:B------:R-:W4:Y:S01]  /*326a0*/  LDL.LU.64 R24, [R1+0x20a8] ;  /* 0x0020a80001187983 */ /* 0x000f220000300a00 */
[----:B------:R0:W-:Y:S02]  /*326b0*/  STL.64 [R1+0x2070], R14 ;  /* 0x0020700e01007387 */ /* 0x0001e40000100a00 */
[----:B0-----:R-:W-:-:S02]  /*326c0*/  IMAD.MOV.U32 R14, RZ, RZ, R9 ;  /* 0x000000ffff0e7224 */ /* 0x001fc400078e0009 */
[----:B------:R-:W-:-:S07]  /*326d0*/  IMAD.MOV.U32 R15, RZ, RZ, R8 ;  /* 0x000000ffff0f7224 */ /* 0x000fce00078e0008 */
[----:B----4-:R-:W-:Y:S01]  /*326e0*/  HMMA.16816.F32.BF16 R12, R12, R18, R24 ;  /* 0x000000120c0c723c */ /* 0x010fe20000041818 */
[----:B------:R-:W2:Y:S01]  /*326f0*/  LDL.LU.64 R26, [R1+0x20a0] ;  /* 0x0020a000011a7983 */ /* 0x000ea20000300a00 */
[----:B------:R-:W2:Y:S11]  /*32700*/  LDL.LU.64 R24, [R1+0x2098] ;  /* 0x0020980001187983 */ /* 0x000eb60000300a00 */
[----:B------:R-:W-:Y:S10]  /*32710*/  @!UPT UIADD3 URZ, URZ, URZ, URZ ;  /* 0x0000003f3f3ff290 */ /* 0x000ff4000fffe03f */
[----:B------:R-:W-:Y:S01]  /*32720*/  STL.64 [R1+0x260], R12 ;  /* 0x0002600c01007387 */ /* 0x000fe20000100a00 */
[----:B------:R-:W-:Y:S01]  /*32730*/  STL.64 [R1+0x268], R14 ;  /* 0x0002680e01007387 */ /* 0x000fe20000100a00 */
[----:B--2---:R-:W-:Y:S11]  /*32740*/  HMMA.16816.F32.BF16 R20, R24, R6, R20 ;  /* 0x000000061814723c */ /* 0x004ff60000041814 */
[----:B------:R-:W-:Y:S11]  /*32750*/  @!UPT UIADD3 URZ, URZ, URZ, URZ ;  /* 0x0000003f3f3ff290 */ /* 0x000ff6000fffe03f */
[----:B------:R-:W-:Y:S01]  /*32760*/  @!UPT UIADD3 URZ, URZ, URZ, URZ ;  /* 0x0000003f3f3ff290 */ /* 0x000fe2000fffe03f */
[----:B------:R0:W-:Y:S01]  /*32770*/  STL.64 [R1+0x250], R20 ;  /* 0x0002501401007387 */ /* 0x0001e20000100a00 */
[----:B------:R1:W-:Y:S02]  /*32780*/  STL.64 [R1+0x258], R22 ;  /* 0x0002581601007387 */ /* 0x0003e40000100a00 */
[----:B------:R-:W-:Y:S02]  /*32790*/  STL.64 [R1+0x2048], R6 ;  /* 0x0020480601007387 */ /* 0x000fe40000100a00 */
[----:B------:R-:W-:Y:S01]  /*327a0*/  STL.64 [R1+0x2040], R4 ;  /* 0x0020400401007387 */ /* 0x000fe20000100a00 */
[----:B0-----:R-:W2:Y:S01]  /*327b0*/  LDL.LU R20, [R1+0xc0] ;  /* 0x0000c00001147983 */ /* 0x001ea20000300800 */
[----:B------:R-:W2:Y:S02]  /*327c0*/  LDL.LU R21, [R1+0xc4] ;  /* 0x0000c40001157983 */ /* 0x000ea40000300800 */
[----:B-1----:R-:W4:Y:S02]  /*327d0*/  LDL.LU R22, [R1+0xc8] ;  /* 0x0000c80001167983 */ /* 0x002f240000300800 */
[----:B------:R-:W4:Y:S02]  /*327e0*/  LDL.LU R23, [R1+0xcc] ;  /* 0x0000cc0001177983 */ /* 0x000f240000300800 */
[----:B------:R-:W-:-:S02]  /*327f0*/  IMAD.MOV.U32 R13, RZ, RZ, R24 ;  /* 0x000000ffff0d7224 */ /* 0x000fc400078e0018 */
[----:B------:R-:W-:Y:S02]  /*32800*/  IMAD.MOV.U32 R9, RZ, RZ, R26 ;  /* 0x000000ffff097224 */ /* 0x000fe400078e001a */
[----:B------:R-:W-:Y:S01]  /*32810*/  IMAD.MOV.U32 R8, RZ, RZ, R27 ;  /* 0x000000ffff087224 */ /* 0x000fe200078e001b */
[----:B----4-:R-:W-:Y:S01]  /*32820*/  STL.64 [R1+0x1f28], R22 ;  /* 0x001f281601007387 */ /* 0x010fe20000100a00 */
[----:B--2---:R0:W-:Y:S03]  /*32830*/  STL.64 [R1+0x1f20], R20 ;  /* 0x001f201401007387 */ /* 0x0041e60000100a00 */
[----:B0-----:R-:W2:Y:S01]  /*32840*/  LDL.LU R20, [R1+0xd0] ;  /* 0x0000d00001147983 */ /* 0x001ea20000300800 */
[----:B------:R-:W2:Y:S02]  /*32850*/  LDL.LU R21, [R1+0xd4] ;  /* 0x0000d40001157983 */ /* 0x000ea40000300800 */
[----:B------:R-:W4:Y:S02]  /*32860*/  LDL.LU R22, [R1+0xd8] ;  /* 0x0000d80001167983 */ /* 0x000f240000300800 */
[----:B------:R-:W4:Y:S02]  /*32870*/  LDL.LU R23, [R1+0xdc] ;  /* 0x0000dc0001177983 */ /* 0x000f240000300800 */
[----:B------:R-:W-:-:S02]  /*32880*/  IMAD.MOV.U32 R12, RZ, RZ, R25 ;  /* 0x000000ffff0c7224 */ /* 0x000fc400078e0019 */
[----:B---3--:R-:W-:Y:S02]  /*32890*/  IMAD.MOV.U32 R24, RZ, RZ, R16 ;  /* 0x000000ffff187224 */ /* 0x008fe400078e0010 */
[----:B------:R-:W-:Y:S02]  /*328a0*/  IMAD.MOV.U32 R26, RZ, RZ, R28 ;  /* 0x000000ffff1a7224 */ /* 0x000fe400078e001c */
[----:B------:R-:W-:Y:S01]  /*328b0*/  IMAD.MOV.U32 R27, RZ, RZ, R29 ;  /* 0x000000ffff1b7224 */ /* 0x000fe200078e001d */
[----:B------:R-:W3:Y:S01]  /*328c0*/  LDL.LU R16, [R1+0x2090] ;  /* 0x0020900001107983 */ /* 0x000ee20000300800 */
[----:B------:R-:W-:Y:S02]  /*328d0*/  IMAD.MOV.U32 R25, RZ, RZ, R17 ;  /* 0x000000ffff197224 */ /* 0x000fe400078e0011 */
[----:B------:R-:W3:Y:S02]  /*328e0*/  LDL.LU R17, [R1+0x208c] ;  /* 0x00208c0001117983 */ /* 0x000ee40000300800 */
[----:B------:R-:W3:Y:S01]  /*328f0*/  LDL.LU R28, [R1+0x2088] ;  /* 0x00208800011c7983 */ /* 0x000ee20000300800 */
[----:B------:R-:W3:Y:S01]  /*32900*/  LDL.LU R29, [R1+0x2084] ;  /* 0x00208400011d7983 */ /* 0x000ee20000300800 */
[----:B------:R-:W-:Y:S02]  /*32910*/  STL.64 [R1+0x1fa8], R26 ;  /* 0x001fa81a01007387 */ /* 0x000fe40000100a00 */
[----:B------:R-:W-:Y:S01]  /*32920*/  STL.64 [R1+0x1fa0], R24 ;  /* 0x001fa01801007387 */ /* 0x000fe20000100a00 */
        /* <DEDUP_REMOVED lines=12> */
[----:B------:R-:W2:Y:S01]  /*329f0*/  LDL.LU R24, [R1+0x10] ;  /* 0x0000100001187983 */ /* 0x000ea20000300800 */
[----:B------:R-:W-:-:S02]  /*32a00*/  IMAD.MOV.U32 R26, RZ, RZ, R3 ;  /* 0x000000ffff1a7224 */ /* 0x000fc400078e0003 */
[----:B------:R-:W-:Y:S02]  /*32a10*/  IMAD.MOV.U32 R27, RZ, RZ, R0 ;  /* 0x000000ffff1b7224 */ /* 0x000fe400078e0000 */
[----:B------:R-:W-:Y:S02]  /*32a20*/  IMAD.MOV.U32 R25, RZ, RZ, R2 ;  /* 0x000000ffff197224 */ /* 0x000fe400078e0002 */
[----:B------:R-:W3:Y:S01]  /*32a30*/  LDL.LU R2, [R1+0x2080] ;  /* 0x0020800001027983 */ /* 0x000ee20000300800 */
[----:B------:R-:W3:Y:S02]  /*32a40*/  LDL.LU R3, [R1+0x207c] ;  /* 0x00207c0001037983 */ /* 0x000ee40000300800 */
[----:B------:R-:W3:Y:S02]  /*32a50*/  LDL.LU R0, [R1+0x2078] ;  /* 0x0020780001007983 */ /* 0x000ee40000300800 */
[----:B------:R-:W-:Y:S01]  /*32a60*/  STL.64 [R1+0x1ff8], R26 ;  /* 0x001ff81a01007387 */ /* 0x000fe20000100a00 */
[----:B--2---:R-:W-:Y:S01]  /*32a70*/  STL.64 [R1+0x1ff0], R24 ;  /* 0x001ff01801007387 */ /* 0x004fe20000100a00 */
[----:B----4-:R-:W-:Y:S02]  /*32a80*/  STL.64 [R1+0x1f68], R22 ;  /* 0x001f681601007387 */ /* 0x010fe40000100a00 */
[----:B------:R0:W-:Y:S02]  /*32a90*/  STL.64 [R1+0x1f60], R20 ;  /* 0x001f601401007387 */ /* 0x0001e40000100a00 */
        /* <DEDUP_REMOVED lines=16> */
[----:B---3--:R-:W-:-:S02]  /*32ba0*/  IMAD.MOV.U32 R26, RZ, RZ, R17 ;  /* 0x000000ffff1a7224 */ /* 0x008fc400078e0011 */
[----:B------:R-:W-:Y:S01]  /*32bb0*/  IMAD.MOV.U32 R27, RZ, RZ, R16 ;  /* 0x000000ffff1b7224 */ /* 0x000fe200078e0010 */
[----:B----4-:R-:W-:Y:S01]  /*32bc0*/  STL.64 [R1+0x1f98], R22 ;  /* 0x001f981601007387 */ /* 0x010fe20000100a00 */
        /* <DEDUP_REMOVED lines=31> */
[----:B------:R-:W-:-:S02]  /*32dc0*/  IMAD.MOV.U32 R5, RZ, RZ, R12 ;  /* 0x000000ffff057224 */ /* 0x000fc400078e000c */
[----:B------:R-:W-:Y:S01]  /*32dd0*/  IMAD.MOV.U32 R4, RZ, RZ, R13 ;  /* 0x000000ffff047224 */ /* 0x000fe200078e000d */
[----:B--2---:R-:W-:Y:S01]  /*32de0*/  STL.64 [R1+0x2068], R26 ;  /* 0x0020681a01007387 */ /* 0x004fe20000100a00 */
[----:B----4-:R0:W-:Y:S03]  /*32df0*/  STL.64 [R1+0x2060], R24 ;  /* 0x0020601801007387 */ /* 0x0101e60000100a00 */
        /* <DEDUP_REMOVED lines=8> */
[----:B---3--:R-:W-:Y:S01]  /*32e80*/  STL.64 [R1+0x1fe8], R22 ;  /* 0x001fe81601007387 */ /* 0x008fe20000100a00 */
[----:B------:R0:W-:Y:S03]  /*32e90*/  STL.64 [R1+0x1fe0], R20 ;  /* 0x001fe01401007387 */ /* 0x0001e60000100a00 */
        /* <DEDUP_REMOVED lines=17> */
[----:B------:R-:W-:-:S07]  /*32fb0*/  IMAD.MOV.U32 R7, RZ, RZ, R8 ;  /* 0x000000ffff077224 */ /* 0x000fce00078e0008 */
        /* <DEDUP_REMOVED lines=16> */
[----:B------:R-:W4:Y:S01]  /*330c0*/  LDL.LU.64 R16, [R1+0x670] ;  /* 0x0006700001107983 */ /* 0x000f220000300a00 */
[C---:B---3--:R-:W-:Y:S02]  /*330d0*/  HMMA.16816.F32.BF16 R24, R4.reuse, R14, R24 ;  /* 0x0000000e0418723c */ /* 0x048fe40000041818 */
[----:B----4-:R-:W-:Y:S11]  /*330e0*/  STL.64 [R1+0x1ee0], R16 ;  /* 0x001ee01001007387 */ /* 0x010ff60000100a00 */
[----:B------:R-:W-:Y:S10]  /*330f0*/  @!UPT UIADD3 URZ, URZ, URZ, URZ ;  /* 0x0000003f3f3ff290 */ /* 0x000ff4000fffe03f */
[----:B------:R-:W-:Y:S01]  /*33100*/  STL.64 [R1+0x230], R24 ;  /* 0x0002301801007387 */ /* 0x000fe20000100a00 */
[----:B------:R0:W-:Y:S03]  /*33110*/  STL.64 [R1+0x238], R26 ;  /* 0x0002381a01007387 */ /* 0x0001e60000100a00 */
[----:B0-----:R-:W3:Y:S01]  /*33120*/  LDL.LU.64 R26, [R1+0x2068] ;  /* 0x00206800011a7983 */ /* 0x001ee20000300a00 */
[----:B------:R-:W3:Y:S02]  /*33130*/  LDL.LU.64 R24, [R1+0x2060] ;  /* 0x0020600001187983 */ /* 0x000ee40000300a00 */
[----:B---3--:R-:W-:Y:S01]  /*33140*/  HMMA.16816.F32.BF16 R4, R4, R18, R24 ;  /* 0x000000120404723c */ /* 0x008fe20000041818 */
[----:B------:R-:W2:Y:S01]  /*33150*/  LDL.LU.64 R26, [R1+0x2058] ;  /* 0x00205800011a7983 */ /* 0x000ea20000300a00 */
[----:B------:R-:W2:Y:S11]  /*33160*/  LDL.LU.64 R24, [R1+0x2050] ;  /* 0x0020500001187983 */ /* 0x000eb60000300a00 */
[----:B------:R-:W-:Y:S10]  /*33170*/  @!UPT UIADD3 URZ, URZ, URZ, URZ ;  /* 0x0000003f3f3ff290 */ /* 0x000ff4000fffe03f */
[----:B------:R-:W-:Y:S01]  /*33180*/  STL.64 [R1+0x500], R4 ;  /* 0x0005000401007387 */ /* 0x000fe20000100a00 */
[----:B------:R0:W-:Y:S03]  /*33190*/  STL.64 [R1+0x508], R6 ;  /* 0x0005080601007387 */ /* 0x0001e60000100a00 */
[----:B0-----:R-:W2:Y:S01]  /*331a0*/  LDL.LU.64 R6, [R1+0x2048] ;  /* 0x0020480001067983 */ /* 0x001ea20000300a00 */
[----:B------:R-:W3:Y:S02]  /*331b0*/  LDL.LU.64 R4, [R1+0x2040] ;  /* 0x0020400001047983 */ /* 0x000ee40000300a00 */
[----:B------:R-:W4:Y:S01]  /*331c0*/  LDL.LU.64 R12, [R1+0x690] ;  /* 0x00069000010c7983 */ /* 0x000f220000300a00 */
[C---:B--2---:R-:W-:Y:S11]  /*331d0*/  HMMA.16816.F32.BF16 R20, R24.reuse, R6, R20 ;  /* 0x000000061814723c */ /* 0x044ff60000041814 */
[----:B------:R-:W-:Y:S11]  /*331e0*/  @!UPT UIADD3 URZ, URZ, URZ, URZ ;  /* 0x0000003f3f3ff290 */ /* 0x000ff6000fffe03f */
[----:B------:R-:W-:Y:S01]  /*331f0*/  @!UPT UIADD3 URZ, URZ, URZ, URZ ;  /* 0x0000003f3f3ff290 */ /* 0x000fe2000fffe03f */
[----:B------:R-:W-:Y:S01]  /*33200*/  STL.64 [R1+0x2d0], R20 ;  /* 0x0002d01401007387 */ /* 0x000fe20000100a00 */
[----:B------:R0:W-:Y:S03]  /*33210*/  STL.64 [R1+0x2d8], R22 ;  /* 0x0002d81601007387 */ /* 0x0001e60000100a00 */
[----:B0-----:R-:W2:Y:S01]  /*33220*/  LDL.LU.64 R22, [R1+0x2038] ;  /* 0x0020380001167983 */ /* 0x001ea20000300a00 */
[----:B------:R-:W2:Y:S02]  /*33230*/  LDL.LU.64 R20, [R1+0x2030] ;  /* 0x0020300001147983 */ /* 0x000ea40000300a00 */
        /* <DEDUP_REMOVED lines=52> */
[----:B------:R-:W3:Y:S01]  /*33580*/  LDL.LU.64 R28, [R1+0x5e8] ;  /* 0x0005e800011c7983 */ /* 0x000ee20000300a00 */
[C---:B--2---:R-:W-:Y:S01]  /*33590*/  HMMA.16816.F32.BF16 R20, R24.reuse, R6, R20 ;  /* 0x000000061814723c */ /* 0x044fe20000041814 */
[----:B---3--:R0:W-:Y:S04]  /*335a0*/  STL.64 [R1+0x1ed8], R28 ;  /* 0x001ed81c01007387 */ /* 0x0081e80000100a00 */
[----:B0-----:R-:W2:Y:S11]  /*335b0*/  LDL.LU.64 R28, [R1+0x678] ;  /* 0x00067800011c7983 */ /* 0x001eb60000300a00 */
[----:B------:R-:W-:Y:S07]  /*335c0*/  @!UPT UIADD3 URZ, URZ, URZ, URZ ;  /* 0x0000003f3f3ff290 */ /* 0x000fee000fffe03f */
        /* <DEDUP_REMOVED lines=53> */
[----:B------:R-:W2:Y:S01]  /*33920*/  LDL.LU.64 R22, [R1+0x1f18] ;  /* 0x001f180001167983 */ /* 0x000ea20000300a00 */
[----:B------:R-:W2:Y:S02]  /*33930*/  LDL.LU.64 R20, [R1+0x1f10] ;  /* 0x001f100001147983 */ /* 0x000ea40000300a00 */
[----:B------:R-:W-:Y:S02]  /*33940*/  STL.64 [R1+0x1ef8], R18 ;  /* 0x001ef81201007387 */ /* 0x000fe40000100a00 */
[----:B------:R0:W-:Y:S11]  /*33950*/  STL.64 [R1+0x1ef0], R16 ;  /* 0x001ef01001007387 */ /* 0x0001f60000100a00 */
[----:B------:R-:W-:Y:S06]  /*33960*/  @!UPT UIADD3 URZ, URZ, URZ, URZ ;  /* 0x0000003f3f3ff290 */ /* 0x000fec000fffe03f */
[----:B------:R1:W-:Y:S01]  /*33970*/  STL.64 [R1+0x3d0], R24 ;  /* 0x0003d01801007387 */ /* 0x0003e20000100a00 */
[----:B------:R3:W-:Y:S02]  /*33980*/  STL.64 [R1+0x3d8], R26 ;  /* 0x0003d81a01007387 */ /* 0x0007e40000100a00 */
[----:B0-----:R-:W4:Y:S02]  /*33990*/  LDL.LU R16, [R1+0xa0] ;  /* 0x0000a00001107983 */ /* 0x001f240000300800 */
[----:B------:R-:W4:Y:S01]  /*339a0*/  LDL.LU R17, [R1+0xa4] ;  /* 0x0000a40001117983 */ /* 0x000f220000300800 */
[----:B------:R-:W4:Y:S01]  /*339b0*/  LDL.LU R18, [R1+0xa8] ;  /* 0x0000a80001127983 */ /* 0x000f220000300800 */
[----:B------:R-:W4:Y:S03]  /*339c0*/  LDL.LU R19, [R1+0xac] ;  /* 0x0000ac0001137983 */ /* 0x000f260000300800 */
[----:B-1----:R-:W4:Y:S01]  /*339d0*/  LDL.LU.64 R24, [R1+0x668] ;  /* 0x0006680001187983 */ /* 0x002f220000300a00 */
[----:B---3--:R-:W3:Y:S01]  /*339e0*/  LDL.LU.64 R26, [R1+0x660] ;  /* 0x00066000011a7983 */ /* 0x008ee20000300a00 */
[----:B--2---:R-:W-:Y:S02]  /*339f0*/  HMMA.16816.F32.BF16 R8, R20, R6, R8 ;  /* 0x000000061408723c */ /* 0x004fe40000041808 */
[----:B---3--:R-:W-:Y:S01]  /*33a00*/  STL.64 [R1+0x1ed0], R26 ;  /* 0x001ed01a01007387 */ /* 0x008fe20000100a00 */
[----:B----4-:R0:W-:Y:S03]  /*33a10*/  STL.64 [R1+0x1ec8], R24 ;  /* 0x001ec81801007387 */ /* 0x0101e60000100a00 */
[----:B0-----:R-:W2:Y:S01]  /*33a20*/  LDL.LU R24, [R1+0x90] ;  /* 0x0000900001187983 */ /* 0x001ea20000300800 */
[----:B------:R-:W-:-:S02]  /*33a30*/  IMAD.MOV.U32 R25, RZ, RZ, R0 ;  /* 0x000000ffff197224 */ /* 0x000fc400078e0000 */
[----:B------:R-:W3:Y:S11]  /*33a40*/  LDL.LU R0, [R1+0x1f08] ;  /* 0x001f080001007983 */ /* 0x000ef60000300800 */
[----:B------:R-:W-:Y:S03]  /*33a50*/  @!UPT UIADD3 URZ, URZ, URZ, URZ ;  /* 0x0000003f3f3ff290 */ /* 0x000fe6000fffe03f */
[----:B------:R-:W-:Y:S01]  /*33a60*/  STL.64 [R1+0x3a0], R8 ;  /* 0x0003a00801007387 */ /* 0x000fe20000100a00 */
[----:B------:R0:W-:Y:S04]  /*33a70*/  STL.64 [R1+0x3a8], R10 ;  /* 0x0003a80a01007387 */ /* 0x0001e80000100a00 */
[----:B0-----:R-:W4:Y:S01]  /*33a80*/  LDL.LU.64 R10, [R1+0x1f00] ;  /* 0x001f0000010a7983 */ /* 0x001f220000300a00 */
[----:B------:R-:W2:Y:S02]  /*33a90*/  LDL.LU.64 R6, [R1+0x688] ;  /* 0x0006880001067983 */ /* 0x000ea40000300a00 */
[----:B------:R-:W-:Y:S02]  /*33aa0*/  IMAD.MOV.U32 R26, RZ, RZ, R3 ;  /* 0x000000ffff1a7224 */ /* 0x000fe400078e0003 */
[----:B------:R-:W-:-:S04]  /*33ab0*/  IMAD.MOV.U32 R3, RZ, RZ, c[0x0][0x188] ;  /* 0x00006200ff037624 */ /* 0x000fc800078e00ff */
[----:B------:R-:W-:Y:S01]  /*33ac0*/  IMAD.SHL.U32 R3, R3, 0x40, RZ ;  /* 0x0000004003037824 */ /* 0x000fe200078e00ff */
[----:B----4-:R-:W-:Y:S01]  /*33ad0*/  HMMA.16816.F32.BF16 R8, R20, R10, R16 ;  /* 0x0000000a1408723c */ /* 0x010fe20000041810 */
[----:B------:R-:W4:Y:S01]  /*33ae0*/  LDL.LU.64 R18, [R1+0x1ef8] ;  /* 0x001ef80001127983 */ /* 0x000f220000300a00 */
[----:B------:R-:W4:Y:S02]  /*33af0*/  LDL.LU.64 R16, [R1+0x1ef0] ;  /* 0x001ef00001107983 */ /* 0x000f240000300a00 */
[----:B------:R-:W-:Y:S02]  /*33b00*/  IMAD.SHL.U32 R3, R3, 0x2, RZ ;  /* 0x0000000203037824 */ /* 0x000fe400078e00ff */
[----:B------:R-:W-:-:S03]  /*33b10*/  IMAD.MOV.U32 R27, RZ, RZ, R4 ;  /* 0x000000ffff1b7224 */ /* 0x000fc600078e0004 */
[-C--:B------:R-:W-:Y:S11]  /*33b20*/  IADD3 R4, P0, R12, R3.reuse, RZ ;  /* 0x000000030c047210 */ /* 0x080ff60007f1e0ff */
[----:B------:R-:W-:Y:S03]  /*33b30*/  @!UPT UIADD3 URZ, URZ, URZ, URZ ;  /* 0x0000003f3f3ff290 */ /* 0x000fe6000fffe03f */
[----:B------:R2:W-:Y:S01]  /*33b40*/  STL.64 [R1+0x1c0], R8 ;  /* 0x0001c00801007387 */ /* 0x0005e20000100a00 */
[----:B------:R4:W-:Y:S01]  /*33b50*/  STL.64 [R1+0x1c8], R10 ;  /* 0x0001c80a01007387 */ /* 0x0009e20000100a00 */
[-C--:B--2---:R-:W-:Y:S01]  /*33b60*/  IADD3 R9, P1, R6, R3.reuse, RZ ;  /* 0x0000000306097210 */ /* 0x084fe20007f3e0ff */
[--C-:B---3--:R-:W-:Y:S02]  /*33b70*/  IMAD.X R8, R13, 0x1, R0.reuse, P0 ;  /* 0x000000010d087824 */ /* 0x108fe400000e0600 */
[----:B------:R-:W2:Y:S02]  /*33b80*/  LDL.LU R13, [R1+0x1ee8] ;  /* 0x001ee800010d7983 */ /* 0x000ea40000300800 */
[----:B------:R-:W-:Y:S01]  /*33b90*/  IMAD.X R6, R7, 0x1, R0, P1 ;  /* 0x0000000107067824 */ /* 0x000fe200008e0600 */
[----:B----4-:R-:W-:-:S05]  /*33ba0*/  IADD3 R10, P2, R16, R3, RZ ;  /* 0x00000003100a7210 */ /* 0x010fca0007f5e0ff */
[----:B------:R-:W-:Y:S02]  /*33bb0*/  IMAD.X R7, R17, 0x1, R0, P2 ;  /* 0x0000000111077824 */ /* 0x000fe400010e0600 */
[----:B------:R-:W3:Y:S01]  /*33bc0*/  LDL.LU.64 R16, [R1+0x1ee0] ;  /* 0x001ee00001107983 */ /* 0x000ee20000300a00 */
[----:B------:R-:W-:Y:S01]  /*33bd0*/  HMMA.16816.F32.BF16 R24, R20, R14, R24 ;  /* 0x0000000e1418723c */ /* 0x000fe20000041818 */
[-C--:B------:R-:W-:Y:S02]  /*33be0*/  IADD3 R12, P0, R28, R3.reuse, RZ ;  /* 0x000000031c0c7210 */ /* 0x080fe40007f1e0ff */
[----:B---3--:R-:W-:-:S05]  /*33bf0*/  IADD3 R11, P1, R16, R3, RZ ;  /* 0x00000003100b7210 */ /* 0x008fca0007f3e0ff */
[----:B------:R0:W-:Y:S01]  /*33c00*/  STL.64 [R1+0x1ec0], R10 ;  /* 0x001ec00a01007387 */ /* 0x0001e20000100a00 */
[----:B------:R1:W-:Y:S02]  /*33c10*/  STL.64 [R1+0x1eb8], R8 ;  /* 0x001eb80801007387 */ /* 0x0003e40000100a00 */
[----:B0-----:R-:W-:Y:S01]  /*33c20*/  IMAD.MOV.U32 R10, RZ, RZ, R5 ;  /* 0x000000ffff0a7224 */ /* 0x001fe200078e0005 */
[----:B-1----:R-:W3:Y:S01]  /*33c30*/  LDL.LU R8, [R1+0x80] ;  /* 0x0000800001087983 */ /* 0x002ee20000300800 */
[--C-:B------:R-:W-:Y:S02]  /*33c40*/  IMAD.X R5, R29, 0x1, R0.reuse, P0 ;  /* 0x000000011d057824 */ /* 0x100fe400000e0600 */
[----:B------:R-:W4:Y:S08]  /*33c50*/  LDL.LU.64 R28, [R1+0x1ed8] ;  /* 0x001ed800011c7983 */ /* 0x000f300000300a00 */
[----:B------:R-:W-:Y:S01]  /*33c60*/  STL.64 [R1+0x1b0], R24 ;  /* 0x0001b01801007387 */ /* 0x000fe20000100a00 */
[----:B------:R0:W-:Y:S04]  /*33c70*/  STL.64 [R1+0x1b8], R26 ;  /* 0x0001b81a01007387 */ /* 0x0001e80000100a00 */
[----:B0-----:R-:W3:Y:S01]  /*33c80*/  LDL.LU.64 R26, [R1+0x1ed0] ;  /* 0x001ed000011a7983 */ /* 0x001ee20000300a00 */
[----:B------:R-:W3:Y:S02]  /*33c90*/  LDL.LU.64 R24, [R1+0x1ec8] ;  /* 0x001ec80001187983 */ /* 0x000ee40000300a00 */
[----:B------:R-:W-:-:S02]  /*33ca0*/  IMAD.X R14, R17, 0x1, R0, P1 ;  /* 0x00000001110e7824 */ /* 0x000fc400008e0600 */
[----:B--2---:R-:W-:Y:S01]  /*33cb0*/  IMAD.MOV.U32 R9, RZ, RZ, R13 ;  /* 0x000000ffff097224 */ /* 0x004fe200078e000d */
[-C--:B----4-:R-:W-:Y:S02]  /*33cc0*/  IADD3 R16, P2, R28, R3.reuse, RZ ;  /* 0x000000031c107210 */ /* 0x090fe40007f5e0ff */
[-C--:B---3--:R-:W-:Y:S02]  /*33cd0*/  IADD3 R15, P1, R26, R3.reuse, RZ ;  /* 0x000000031a0f7210 */ /* 0x088fe40007f3e0ff */
[----:B------:R-:W-:-:S03]  /*33ce0*/  IADD3 R13, P0, R24, R3, RZ ;  /* 0x00000003180d7210 */ /* 0x000fc60007f1e0ff */
[----:B------:R-:W-:Y:S01]  /*33cf0*/  STL [R1+0x1d84], R15 ;  /* 0x001d840f01007387 */ /* 0x000fe20000100800 */
[----:B------:R-:W2:Y:S02]  /*33d00*/  LDL.LU R3, [R1+0xbf0] ;  /* 0x000bf00001037983 */ /* 0x000ea40000300800 */
[----:B------:R-:W-:Y:S02]  /*33d10*/  IMAD.X R24, R27, 0x1, R0, P1 ;  /* 0x000000011b187824 */ /* 0x000fe400008e0600 */
[----:B------:R-:W-:Y:S03]  /*33d20*/  STL [R1+0x1d88], R16 ;  /* 0x001d881001007387 */ /* 0x000fe60000100800 */
[----:B------:R0:W-:Y:S01]  /*33d30*/  STL [R1+0x1d8c], R24 ;  /* 0x001d8c1801007387 */ /* 0x0001e20000100800 */
[----:B--2---:R-:W-:-:S05]  /*33d40*/  IADD3 R3, R3, 0x1, RZ ;  /* 0x0000000103037810 */ /* 0x004fca0007ffe0ff */
[----:B------:R-:W-:Y:S01]  /*33d50*/  STL [R1+0xbf0], R3 ;  /* 0x000bf00301007387 */ /* 0x000fe20000100800 */
[----:B0-----:R-:W2:Y:S02]  /*33d60*/  LDL.LU R24, [R1+0x1894] ;  /* 0x0018940001187983 */ /* 0x001ea40000300800 */
[----:B------:R-:W3:Y:S02]  /*33d70*/  LDL.LU R16, [R1+0x18b8] ;  /* 0x0018b80001107983 */ /* 0x000ee40000300800 */
[----:B------:R-:W-:Y:S02]  /*33d80*/  IMAD.X R17, R25, 0x1, R0, P0 ;  /* 0x0000000119117824 */ /* 0x000fe400000e0600 */
[----:B------:R-:W-:Y:S02]  /*33d90*/  IMAD.MOV.U32 R11, RZ, RZ, R2 ;  /* 0x000000ffff0b7224 */ /* 0x000fe400078e0002 */
[----:B------:R-:W-:-:S05]  /*33da0*/  IMAD.X R25, R29, 0x1, R0, P2 ;  /* 0x000000011d197824 */ /* 0x000fca00010e0600 */
[----:B------:R-:W-:Y:S01]  /*33db0*/  HMMA.16816.F32.BF16 R20, R20, R18, R8 ;  /* 0x000000121414723c */ /* 0x000fe20000041808 */
[----:B---3--:R-:W-:Y:S01]  /*33dc0*/  STL.64 [R1+0x1eb0], R16 ;  /* 0x001eb01001007387 */ /* 0x008fe20000100a00 */
[----:B------:R-:W3:Y:S02]  /*33dd0*/  LDL.LU R15, [R1+0x188c] ;  /* 0x00188c00010f7983 */ /* 0x000ee40000300800 */
[----:B------:R-:W4:Y:S02]  /*33de0*/  LDL.LU R26, [R1+0x18b0] ;  /* 0x0018b000011a7983 */ /* 0x000f240000300800 */
[----:B------:R-:W2:Y:S01]  /*33df0*/  LDL.LU R27, [R1+0x1884] ;  /* 0x00188400011b7983 */ /* 0x000ea20000300800 */
[----:B------:R-:W2:Y:S01]  /*33e00*/  LDL.LU R29, [R1+0x18a8] ;  /* 0x0018a800011d7983 */ /* 0x000ea20000300800 */
[----:B------:R-:W2:Y:S02]  /*33e10*/  LDL.LU R28, [R1+0x187c] ;  /* 0x00187c00011c7983 */ /* 0x000ea40000300800 */
[----:B------:R-:W2:Y:S02]  /*33e20*/  LDL.LU R2, [R1+0x18a0] ;  /* 0x0018a00001027983 */ /* 0x000ea40000300800 */
[----:B------:R0:W-:Y:S02]  /*33e30*/  STL [R1+0x1d90], R25 ;  /* 0x001d901901007387 */ /* 0x0001e40000100800 */
[----:B0-----:R-:W2:Y:S01]  /*33e40*/  LDL.LU R25, [R1+0x18c0] ;  /* 0x0018c00001197983 */ /* 0x001ea20000300800 */
[----:B------:R-:W2:Y:S02]  /*33e50*/  LDL.LU.64 R10, [R1+0x1ec0] ;  /* 0x001ec000010a7983 */ /* 0x000ea40000300a00 */
[----:B------:R-:W2:Y:S02]  /*33e60*/  LDL.LU.64 R8, [R1+0x1eb8] ;  /* 0x001eb80001087983 */ /* 0x000ea40000300a00 */
[----:B------:R-:W-:-:S05]  /*33e70*/  IMAD.MOV.U32 R16, RZ, RZ, 0x3f ;  /* 0x0000003fff107424 */ /* 0x000fca00078e00ff */
[----:B------:R-:W-:-:S04]  /*33e80*/  IADD3 R16, R16, c[0x0][0x180], RZ ;  /* 0x0000600010107a10 */ /* 0x000fc80007ffe0ff */
[----:B------:R-:W-:Y:S01]  /*33e90*/  SHF.R.S32.HI R17, RZ, 0x1f, R16 ;  /* 0x0000001fff117819 */ /* 0x000fe20000011410 */
[----:B------:R0:W-:Y:S03]  /*33ea0*/  STL.64 [R1+0x180], R20 ;  /* 0x0001801401007387 */ /* 0x0001e60000100a00 */
[----:B------:R-:W-:Y:S01]  /*33eb0*/  LEA.HI R17, R17, R16, RZ, 0x6 ;  /* 0x0000001011117211 */ /* 0x000fe200078f30ff */
[----:B------:R1:W-:Y:S01]  /*33ec0*/  STL.64 [R1+0x188], R22 ;  /* 0x0001881601007387 */ /* 0x0003e20000100a00 */
[----:B------:R-:W-:Y:S02]  /*33ed0*/  IMAD.MOV.U32 R18, RZ, RZ, R23 ;  /* 0x000000ffff127224 */ /* 0x000fe400078e0017 */
[----:B------:R-:W-:Y:S01]  /*33ee0*/  IMAD.MOV.U32 R19, RZ, RZ, R22 ;  /* 0x000000ffff137224 */ /* 0x000fe200078e0016 */
[----:B------:R-:W-:Y:S01]  /*33ef0*/  SHF.R.S32.HI R17, RZ, 0x6, R17 ;  /* 0x00000006ff117819 */ /* 0x000fe20000011411 */
[----:B0-----:R-:W3:Y:S01]  /*33f00*/  LDL.LU R20, [R1+0x18d0] ;  /* 0x0018d00001147983 */ /* 0x001ee20000300800 */
[----:B------:R-:W3:Y:S02]  /*33f10*/  LDL.LU R21, [R1+0x18a4] ;  /* 0x0018a40001157983 */ /* 0x000ee40000300800 */
[----:B------:R-:W-:Y:S01]  /*33f20*/  ISETP.NE.U32.AND P0, PT, R3, R17, PT ;  /* 0x000000110300720c */ /* 0x000fe20003f05070 */
[----:B-1----:R-:W3:Y:S01]  /*33f30*/  LDL.LU R22, [R1+0x18c8] ;  /* 0x0018c80001167983 */ /* 0x002ee20000300800 */
[----:B------:R-:W3:Y:S02]  /*33f40*/  LDL.LU R23, [R1+0x189c] ;  /* 0x00189c0001177983 */ /* 0x000ee40000300800 */
[----:B------:R0:W-:Y:S02]  /*33f50*/  STL [R1+0x1d98], R18 ;  /* 0x001d981201007387 */ /* 0x0001e40000100800 */
[----:B------:R-:W-:Y:S01]  /*33f60*/  IMAD.MOV.U32 R16, RZ, RZ, R4 ;  /* 0x000000ffff107224 */ /* 0x000fe200078e0004 */
[----:B0-----:R-:W3:Y:S01]  /*33f70*/  LDL.LU R18, [R1+0x18ac] ;  /* 0x0018ac0001127983 */ /* 0x001ee20000300800 */
[----:B------:R0:W-:Y:S03]  /*33f80*/  STL [R1+0x1d94], R19 ;  /* 0x001d941301007387 */ /* 0x0001e60000100800 */
[----:B0-----:R-:W3:Y:S01]  /*33f90*/  LDL.LU R19, [R1+0x18b4] ;  /* 0x0018b40001137983 */ /* 0x001ee20000300800 */
[----:B------:R-:W3:Y:S02]  /*33fa0*/  LDL.LU R4, [R1+0x18c4] ;  /* 0x0018c40001047983 */ /* 0x000ee40000300800 */
[----:B--2---:R-:W-:-:S02]  /*33fb0*/  IMAD.MOV.U32 R17, RZ, RZ, R8 ;  /* 0x000000ffff117224 */ /* 0x004fc400078e0008 */
[----:B------:R-:W2:Y:S03]  /*33fc0*/  LDL.LU R8, [R1+0x18bc] ;  /* 0x0018bc0001087983 */ /* 0x000ea60000300800 */
[----:B------:R0:W-:Y:S02]  /*33fd0*/  STL.64 [R1+0x690], R16 ;  /* 0x0006901001007387 */ /* 0x0001e40000100a00 */
[----:B0-----:R-:W-:Y:S02]  /*33fe0*/  IMAD.MOV.U32 R16, RZ, RZ, R9 ;  /* 0x000000ffff107224 */ /* 0x001fe400078e0009 */
[----:B------:R-:W-:Y:S01]  /*33ff0*/  IMAD.MOV.U32 R17, RZ, RZ, R6 ;  /* 0x000000ffff117224 */ /* 0x000fe200078e0006 */
[----:B------:R-:W2:Y:S01]  /*34000*/  LDL.LU R9, [R1+0x18d4] ;  /* 0x0018d40001097983 */ /* 0x000ea20000300800 */
[----:B------:R-:W2:Y:S03]  /*34010*/  LDL.LU R6, [R1+0x18cc] ;  /* 0x0018cc0001067983 */ /* 0x000ea60000300800 */
[----:B------:R0:W-:Y:S02]  /*34020*/  STL.64 [R1+0x688], R16 ;  /* 0x0006881001007387 */ /* 0x0001e40000100a00 */
[----:B0-----:R-:W-:-:S02]  /*34030*/  IMAD.MOV.U32 R16, RZ, RZ, R10 ;  /* 0x000000ffff107224 */ /* 0x001fc400078e000a */
[----:B------:R-:W-:-:S05]  /*34040*/  IMAD.MOV.U32 R17, RZ, RZ, R7 ;  /* 0x000000ffff117224 */ /* 0x000fca00078e0007 */
[----:B------:R0:W-:Y:S02]  /*34050*/  STL.64 [R1+0x680], R16 ;  /* 0x0006801001007387 */ /* 0x0001e40000100a00 */
[----:B0-----:R-:W-:Y:S02]  /*34060*/  IMAD.MOV.U32 R16, RZ, RZ, R12 ;  /* 0x000000ffff107224 */ /* 0x001fe400078e000c */
[----:B------:R-:W-:-:S05]  /*34070*/  IMAD.MOV.U32 R17, RZ, RZ, R5 ;  /* 0x000000ffff117224 */ /* 0x000fca00078e0005 */
[----:B------:R0:W-:Y:S04]  /*34080*/  STL.64 [R1+0x678], R16 ;  /* 0x0006781001007387 */ /* 0x0001e80000100a00 */
[----:B0-----:R-:W2:Y:S01]  /*34090*/  LDL.LU.64 R16, [R1+0x1eb0] ;  /* 0x001eb00001107983 */ /* 0x001ea20000300a00 */
[----:B------:R-:W-:Y:S02]  /*340a0*/  IMAD.MOV.U32 R3, RZ, RZ, c[0x0][0x188] ;  /* 0x00006200ff037624 */ /* 0x000fe400078e00ff */
[----:B------:R-:W-:Y:S02]  /*340b0*/  IMAD.MOV.U32 R10, RZ, RZ, R11 ;  /* 0x000000ffff0a7224 */ /* 0x000fe400078e000b */
[----:B------:R-:W-:Y:S02]  /*340c0*/  IMAD.MOV.U32 R11, RZ, RZ, R14 ;  /* 0x000000ffff0b7224 */ /* 0x000fe400078e000e */
[----:B------:R-:W-:-:S04]  /*340d0*/  IMAD.SHL.U32 R3, R3, 0x40, RZ ;  /* 0x0000004003037824 */ /* 0x000fc800078e00ff */
[----:B------:R-:W-:Y:S01]  /*340e0*/  IMAD.SHL.U32 R3, R3, 0x2, RZ ;  /* 0x0000000203037824 */ /* 0x000fe200078e00ff */
[----:B------:R0:W-:Y:S04]  /*340f0*/  STL.64 [R1+0x670], R10 ;  /* 0x0006700a01007387 */ /* 0x0001e80000100a00 */
[-C--:B---3--:R-:W-:Y:S02]  /*34100*/  IADD3 R4, P2, R4, R3.reuse, RZ ;  /* 0x0000000304047210 */ /* 0x088fe40007f5e0ff */
[-C--:B------:R-:W-:Y:S02]  /*34110*/  IADD3 R19, P4, R19, R3.reuse, RZ ;  /* 0x0000000313137210 */ /* 0x080fe40007f9e0ff */
[----:B------:R-:W-:Y:S01]  /*34120*/  IADD3 R18, P5, R18, R3, RZ ;  /* 0x0000000312127210 */ /* 0x000fe20007fbe0ff */
[----:B0-----:R-:W-:-:S02]  /*34130*/  IMAD.MOV.U32 R10, RZ, RZ, R13 ;  /* 0x000000ffff0a7224 */ /* 0x001fc400078e000d */
[--C-:B------:R-:W-:Y:S01]  /*34140*/  IMAD.X R25, R25, 0x1, R0.reuse, P2 ;  /* 0x0000000119197824 */ /* 0x100fe200010e0600 */
[-C--:B------:R-:W-:Y:S01]  /*34150*/  IADD3 R24, P2, R24, R3.reuse, RZ ;  /* 0x0000000318187210 */ /* 0x080fe20007f5e0ff */
[--C-:B----4-:R-:W-:Y:S01]  /*34160*/  IMAD.X R26, R26, 0x1, R0.reuse, P4 ;  /* 0x000000011a1a7824 */ /* 0x110fe200020e0600 */
[-C--:B------:R-:W-:Y:S01]  /*34170*/  IADD3 R27, P4, R27, R3.reuse, RZ ;  /* 0x000000031b1b7210 */ /* 0x080fe20007f9e0ff */
[----:B------:R-:W-:Y:S01]  /*34180*/  IMAD.X R29, R29, 0x1, R0, P5 ;  /* 0x000000011d1d7824 */ /* 0x000fe200028e0600 */
[-C--:B------:R-:W-:Y:S02]  /*34190*/  IADD3 R28, P5, R28, R3.reuse, RZ ;  /* 0x000000031c1c7210 */ /* 0x080fe40007fbe0ff */
[-C--:B--2---:R-:W-:Y:S02]  /*341a0*/  IADD3 R8, P3, R8, R3.reuse, RZ ;  /* 0x0000000308087210 */ /* 0x084fe40007f7e0ff */
[-C--:B------:R-:W-:Y:S02]  /*341b0*/  IADD3 R9, P6, R9, R3.reuse, RZ ;  /* 0x0000000309097210 */ /* 0x080fe40007fde0ff */
[----:B------:R-:W-:-:S03]  /*341c0*/  IADD3 R6, P1, R6, R3, RZ ;  /* 0x0000000306067210 */ /* 0x000fc60007f3e0ff */
[--C-:B------:R-:W-:Y:S01]  /*341d0*/  IMAD.X R20, R20, 0x1, R0.reuse, P6 ;  /* 0x0000000114147824 */ /* 0x100fe200030e0600 */
[-C--:B------:R-:W-:Y:S01]  /*341e0*/  IADD3 R21, P6, R21, R3.reuse, RZ ;  /* 0x0000000315157210 */ /* 0x080fe20007fde0ff */
[----:B------:R-:W-:Y:S01]  /*341f0*/  IMAD.X R22, R22, 0x1, R0, P1 ;  /* 0x0000000116167824 */ /* 0x000fe200008e0600 */
[----:B------:R-:W-:-:S03]  /*34200*/  IADD3 R23, P1, R23, R3, RZ ;  /* 0x0000000317177210 */ /* 0x000fc60007f3e0ff */
[----:B------:R-:W-:Y:S02]  /*34210*/  IMAD.X R2, R2, 0x1, R0, P6 ;  /* 0x0000000102027824 */ /* 0x000fe400030e0600 */
[----:B------:R-:W-:-:S05]  /*34220*/  IMAD.MOV.U32 R11, RZ, RZ, R17 ;  /* 0x000000ffff0b7224 */ /* 0x000fca00078e0011 */
[----:B------:R-:W-:Y:S01]  /*34230*/  STL.64 [R1+0x668], R10 ;  /* 0x0006680a01007387 */ /* 0x000fe20000100a00 */
[----:B------:R-:W-:Y:S02]  /*34240*/  STL [R1+0x18d4], R9 ;  /* 0x0018d40901007387 */ /* 0x000fe40000100800 */
[----:B------:R-:W-:Y:S02]  /*34250*/  STL [R1+0x18cc], R6 ;  /* 0x0018cc0601007387 */ /* 0x000fe40000100800 */
[----:B------:R-:W-:Y:S01]  /*34260*/  STL [R1+0x18c4], R4 ;  /* 0x0018c40401007387 */ /* 0x000fe20000100800 */
[----:B------:R-:W-:Y:S01]  /*34270*/  STL [R1+0x18bc], R8 ;  /* 0x0018bc0801007387 */ /* 0x000fe20000100800 */
[----:B------:R-:W-:Y:S02]  /*34280*/  STL [R1+0x18b4], R19 ;  /* 0x0018b41301007387 */ /* 0x000fe40000100800 */
[----:B------:R-:W-:Y:S02]  /*34290*/  STL [R1+0x18ac], R18 ;  /* 0x0018ac1201007387 */ /* 0x000fe40000100800 */
[----:B------:R-:W-:Y:S01]  /*342a0*/  STL [R1+0x18d0], R20 ;  /* 0x0018d01401007387 */ /* 0x000fe20000100800 */
[----:B------:R-:W-:Y:S01]  /*342b0*/  STL [R1+0x18a4], R21 ;  /* 0x0018a41501007387 */ /* 0x000fe20000100800 */
[----:B------:R-:W-:-:S02]  /*342c0*/  IMAD.X R16, R16, 0x1, R0, P3 ;  /* 0x0000000110107824 */ /* 0x000fc400018e0600 */
[----:B------:R-:W-:Y:S01]  /*342d0*/  STL [R1+0x18c8], R22 ;  /* 0x0018c81601007387 */ /* 0x000fe20000100800 */
[-C--:B------:R-:W-:Y:S01]  /*342e0*/  IADD3 R15, P3, R15, R3.reuse, RZ ;  /* 0x000000030f0f7210 */ /* 0x080fe20007f7e0ff */
[----:B------:R-:W-:Y:S01]  /*342f0*/  STL [R1+0x189c], R23 ;  /* 0x00189c1701007387 */ /* 0x000fe20000100800 */
[----:B------:R-:W-:Y:S02]  /*34300*/  STL [R1+0x18c0], R25 ;  /* 0x0018c01901007387 */ /* 0x000fe40000100800 */
[----:B------:R-:W-:Y:S02]  /*34310*/  STL [R1+0x1894], R24 ;  /* 0x0018941801007387 */ /* 0x000fe40000100800 */
[----:B------:R-:W-:Y:S01]  /*34320*/  STL [R1+0x18b8], R16 ;  /* 0x0018b81001007387 */ /* 0x000fe20000100800 */
[----:B------:R-:W-:Y:S01]  /*34330*/  STL [R1+0x188c], R15 ;  /* 0x00188c0f01007387 */ /* 0x000fe20000100800 */
[----:B------:R-:W-:Y:S02]  /*34340*/  STL [R1+0x18b0], R26 ;  /* 0x0018b01a01007387 */ /* 0x000fe40000100800 */
[----:B------:R-:W-:Y:S02]  /*34350*/  STL [R1+0x1884], R27 ;  /* 0x0018841b01007387 */ /* 0x000fe40000100800 */
[----:B------:R0:W-:Y:S01]  /*34360*/  STL [R1+0x1eac], R0 ;  /* 0x001eac0001007387 */ /* 0x0001e20000100800 */
[----:B------:R-:W-:Y:S04]  /*34370*/  STL [R1+0x18a8], R29 ;  /* 0x0018a81d01007387 */ /* 0x000fe80000100800 */
[----:B0-----:R-:W2:Y:S01]  /*34380*/  LDL.LU R0, [R1+0x1874] ;  /* 0x0018740001007983 */ /* 0x001ea20000300800 */
[----:B------:R-:W-:Y:S02]  /*34390*/  STL [R1+0x187c], R28 ;  /* 0x00187c1c01007387 */ /* 0x000fe40000100800 */
[----:B------:R-:W3:Y:S02]  /*343a0*/  LDL.LU R13, [R1+0x1864] ;  /* 0x00186400010d7983 */ /* 0x000ee40000300800 */
[----:B------:R-:W-:Y:S01]  /*343b0*/  STL [R1+0x18a0], R2 ;  /* 0x0018a00201007387 */ /* 0x000fe20000100800 */
[----:B---3--:R0:W-:Y:S04]  /*343c0*/  STL [R1+0x1ea8], R13 ;  /* 0x001ea80d01007387 */ /* 0x0081e80000100800 */
[----:B0-----:R-:W3:Y:S01]  /*343d0*/  LDL.LU R13, [R1+0x186c] ;  /* 0x00186c00010d7983 */ /* 0x001ee20000300800 */
        /* <DEDUP_REMOVED lines=22> */
[----:B--2---:R-:W-:Y:S01]  /*34540*/  IADD3 R0, P6, R0, R3, RZ ;  /* 0x0000000300007210 */ /* 0x004fe20007fde0ff */
[----:B------:R-:W2:Y:S01]  /*34550*/  LDL.LU R27, [R1+0x1830] ;  /* 0x00183000011b7983 */ /* 0x000ea20000300800 */
[----:B------:R-:W2:Y:S02]  /*34560*/  LDL.LU R29, [R1+0x1804] ;  /* 0x00180400011d7983 */ /* 0x000ea40000300800 */
[----:B------:R-:W2:Y:S02]  /*34570*/  LDL.LU R28, [R1+0x1828] ;  /* 0x00182800011c7983 */ /* 0x000ea40000300800 */
[----:B------:R-:W2:Y:S01]  /*34580*/  LDL.LU R2, [R1+0x17fc] ;  /* 0x0017fc0001027983 */ /* 0x000ea20000300800 */
[----:B------:R0:W-:Y:S04]  /*34590*/  STL [R1+0x1874], R0 ;  /* 0x0018740001007387 */ /* 0x0001e80000100800 */
[----:B0-----:R-:W2:Y:S01]  /*345a0*/  LDL.LU R0, [R1+0x1eac] ;  /* 0x001eac0001007983 */ /* 0x001ea20000300800 */
[----:B------:R-:W2:Y:S02]  /*345b0*/  LDL.LU R3, [R1+0x1898] ;  /* 0x0018980001037983 */ /* 0x000ea40000300800 */
[----:B--2---:R-:W-:-:S05]  /*345c0*/  IMAD.X R3, R3, 0x1, R0, P1 ;  /* 0x0000000103037824 */ /* 0x004fca00008e0600 */
[----:B------:R0:W-:Y:S02]  /*345d0*/  STL [R1+0x1898], R3 ;  /* 0x0018980301007387 */ /* 0x0001e40000100800 */
[----:B0-----:R-:W-:-:S04]  /*345e0*/  IMAD.MOV.U32 R3, RZ, RZ, c[0x0][0x188] ;  /* 0x00006200ff037624 */ /* 0x001fc800078e00ff */
[----:B------:R-:W-:-:S04]  /*345f0*/  IMAD.SHL.U32 R3, R3, 0x40, RZ ;  /* 0x0000004003037824 */ /* 0x000fc800078e00ff */
[----:B------:R-:W-:-:S05]  /*34600*/  IMAD.SHL.U32 R3, R3, 0x2, RZ ;  /* 0x0000000203037824 */ /* 0x000fca00078e00ff */
[----:B---3--:R-:W-:-:S05]  /*34610*/  IADD3 R13, P1, R13, R3, RZ ;  /* 0x000000030d0d7210 */ /* 0x008fca0007f3e0ff */
[----:B------:R0:W-:Y:S04]  /*34620*/  STL [R1+0x186c], R13 ;  /* 0x00186c0d01007387 */ /* 0x0001e80000100800 */
[----:B0-----:R-:W2:Y:S01]  /*34630*/  LDL.LU R13, [R1+0x1ea8] ;  /* 0x001ea800010d7983 */ /* 0x001ea20000300800 */
[----:B------:R-:W3:Y:S02]  /*34640*/  LDL.LU R3, [R1+0x1890] ;  /* 0x0018900001037983 */ /* 0x000ee40000300800 */
[--C-:B----4-:R-:W-:Y:S02]  /*34650*/  IMAD.X R17, R17, 0x1, R0.reuse, P3 ;  /* 0x0000000111117824 */ /* 0x110fe400018e0600 */
[--C-:B------:R-:W-:Y:S02]  /*34660*/  IMAD.X R14, R14, 0x1, R0.reuse, P4 ;  /* 0x000000010e0e7824 */ /* 0x100fe400020e0600 */
[----:B------:R-:W-:-:S02]  /*34670*/  IMAD.X R5, R5, 0x1, R0, P5 ;  /* 0x0000000105057824 */ /* 0x000fc400028e0600 */
[--C-:B------:R-:W-:Y:S02]  /*34680*/  IMAD.X R7, R7, 0x1, R0.reuse, P6 ;  /* 0x0000000107077824 */ /* 0x100fe400030e0600 */
[--C-:B------:R-:W-:Y:S02]  /*34690*/  IMAD.X R6, R6, 0x1, R0.reuse, P1 ;  /* 0x0000000106067824 */ /* 0x100fe400008e0600 */
[----:B---3--:R-:W-:-:S05]  /*346a0*/  IMAD.X R3, R3, 0x1, R0, P2 ;  /* 0x0000000103037824 */ /* 0x008fca00010e0600 */
[----:B------:R0:W-:Y:S02]  /*346b0*/  STL [R1+0x1890], R3 ;  /* 0x0018900301007387 */ /* 0x0001e40000100800 */
[----:B0-----:R-:W-:-:S04]  /*346c0*/  IMAD.MOV.U32 R3, RZ, RZ, c[0x0][0x188] ;  /* 0x00006200ff037624 */ /* 0x001fc800078e00ff */
[----:B------:R-:W-:-:S04]  /*346d0*/  IMAD.SHL.U32 R3, R3, 0x40, RZ ;  /* 0x0000004003037824 */ /* 0x000fc800078e00ff */
[----:B------:R-:W-:-:S05]  /*346e0*/  IMAD.SHL.U32 R3, R3, 0x2, RZ ;  /* 0x0000000203037824 */ /* 0x000fca00078e00ff */
[-C--:B--2---:R-:W-:Y:S02]  /*346f0*/  IADD3 R13, P2, R13, R3.reuse, RZ ;  /* 0x000000030d0d7210 */ /* 0x084fe40007f5e0ff */
[-C--:B------:R-:W-:Y:S02]  /*34700*/  IADD3 R11, P3, R11, R3.reuse, RZ ;  /* 0x000000030b0b7210 */ /* 0x080fe40007f7e0ff */
[-C--:B------:R-:W-:Y:S02]  /*34710*/  IADD3 R12, P4, R12, R3.reuse, RZ ;  /* 0x000000030c0c7210 */ /* 0x080fe40007f9e0ff */
[-C--:B------:R-:W-:Y:S01]  /*34720*/  IADD3 R10, P5, R10, R3.reuse, RZ ;  /* 0x000000030a0a7210 */ /* 0x080fe20007fbe0ff */
[----:B------:R0:W-:Y:S01]  /*34730*/  STL [R1+0x1864], R13 ;  /* 0x0018640d01007387 */ /* 0x0001e20000100800 */
[----:B------:R-:W-:Y:S02]  /*34740*/  STL [R1+0x1888], R17 ;  /* 0x0018881101007387 */ /* 0x000fe40000100800 */
[----:B------:R-:W-:Y:S02]  /*34750*/  STL [R1+0x185c], R11 ;  /* 0x00185c0b01007387 */ /* 0x000fe40000100800 */
[----:B------:R-:W-:Y:S01]  /*34760*/  STL [R1+0x1880], R14 ;  /* 0x0018800e01007387 */ /* 0x000fe20000100800 */
[-C--:B------:R-:W-:Y:S01]  /*34770*/  IADD3 R9, P6, R9, R3.reuse, RZ ;  /* 0x0000000309097210 */ /* 0x080fe20007fde0ff */
[----:B------:R-:W-:Y:S01]  /*34780*/  STL [R1+0x1854], R12 ;  /* 0x0018540c01007387 */ /* 0x000fe20000100800 */
[----:B------:R-:W-:Y:S01]  /*34790*/  STL [R1+0x1878], R5 ;  /* 0x0018780501007387 */ /* 0x000fe20000100800 */
[-C--:B------:R-:W-:Y:S01]  /*347a0*/  IADD3 R4, P1, R4, R3.reuse, RZ ;  /* 0x0000000304047210 */ /* 0x080fe20007f3e0ff */
[----:B------:R-:W-:Y:S02]  /*347b0*/  STL [R1+0x184c], R10 ;  /* 0x00184c0a01007387 */ /* 0x000fe40000100800 */
[--C-:B------:R-:W-:Y:S01]  /*347c0*/  IMAD.X R8, R8, 0x1, R0.reuse, P2 ;  /* 0x0000000108087824 */ /* 0x100fe200010e0600 */
        /* <DEDUP_REMOVED lines=25> */
[----:B------:R-:W-:Y:S01]  /*34960*/  STL [R1+0x1814], R16 ;  /* 0x0018141001007387 */ /* 0x000fe20000100800 */
[-C--:B------:R-:W-:Y:S01]  /*34970*/  IADD3 R29, P2, R29, R3.reuse, RZ ;  /* 0x000000031d1d7210 */ /* 0x080fe20007f5e0ff */
[----:B------:R-:W-:Y:S02]  /*34980*/  STL [R1+0x1838], R15 ;  /* 0x0018380f01007387 */ /* 0x000fe40000100800 */
[--C-:B------:R-:W-:Y:S01]  /*34990*/  IMAD.X R28, R28, 0x1, R0.reuse, P3 ;  /* 0x000000011c1c7824 */ /* 0x100fe200018e0600 */
[----:B------:R-:W-:Y:S01]  /*349a0*/  STL [R1+0x180c], R26 ;  /* 0x00180c1a01007387 */ /* 0x000fe20000100800 */
[----:B------:R-:W-:Y:S01]  /*349b0*/  IADD3 R2, P3, R2, R3, RZ ;  /* 0x0000000302027210 */ /* 0x000fe20007f7e0ff */
[----:B------:R-:W-:Y:S02]  /*349c0*/  STL [R1+0x1830], R27 ;  /* 0x0018301b01007387 */ /* 0x000fe40000100800 */
[----:B------:R-:W2:Y:S01]  /*349d0*/  LDL.LU R3, [R1+0x1820] ;  /* 0x0018200001037983 */ /* 0x000ea20000300800 */
[----:B------:R-:W-:Y:S01]  /*349e0*/  STL [R1+0x1804], R29 ;  /* 0x0018041d01007387 */ /* 0x000fe20000100800 */
[----:B0-----:R-:W3:Y:S02]  /*349f0*/  LDL.LU R13, [R1+0x1810] ;  /* 0x00181000010d7983 */ /* 0x001ee40000300800 */
[----:B------:R-:W-:Y:S01]  /*34a00*/  STL [R1+0x1828], R28 ;  /* 0x0018281c01007387 */ /* 0x000fe20000100800 */
[----:B---3--:R0:W-:Y:S01]  /*34a10*/  STL [R1+0x1ea0], R13 ;  /* 0x001ea00d01007387 */ /* 0x0081e20000100800 */
[----:B------:R-:W-:Y:S03]  /*34a20*/  STL [R1+0x17fc], R2 ;  /* 0x0017fc0201007387 */ /* 0x000fe60000100800 */
[----:B0-----:R-:W3:Y:S01]  /*34a30*/  LDL.LU R13, [R1+0x17ec] ;  /* 0x0017ec00010d7983 */ /* 0x001ee20000300800 */
[----:B--2---:R-:W-:-:S03]  /*34a40*/  IMAD.X R3, R3, 0x1, R0, P4 ;  /* 0x0000000103037824 */ /* 0x004fc600020e0600 */
[----:B---3--:R0:W-:Y:S04]  /*34a50*/  STL [R1+0x1ea4], R13 ;  /* 0x001ea40d01007387 */ /* 0x0081e80000100800 */
        /* <DEDUP_REMOVED lines=27> */
[----:B------:R0:W-:Y:S02]  /*34c10*/  STL [R1+0x1820], R3 ;  /* 0x0018200301007387 */ /* 0x0001e40000100800 */
[----:B0-----:R-:W-:-:S04]  /*34c20*/  IMAD.MOV.U32 R3, RZ, RZ, c[0x0][0x188] ;  /* 0x00006200ff037624 */ /* 0x001fc800078e00ff */
[----:B------:R-:W-:-:S04]  /*34c30*/  IMAD.SHL.U32 R3, R3, 0x40, RZ ;  /* 0x0000004003037824 */ /* 0x000fc800078e00ff */
[----:B------:R-:W-:-:S05]  /*34c40*/  IMAD.SHL.U32 R3, R3, 0x2, RZ ;  /* 0x0000000203037824 */ /* 0x000fca00078e00ff */
[----:B--2---:R-:W-:-:S05]  /*34c50*/  IADD3 R13, P4, R13, R3, RZ ;  /* 0x000000030d0d7210 */ /* 0x004fca0007f9e0ff */
        /* <DEDUP_REMOVED lines=8> */
[----:B------:R-:W-:-:S05]  /*34ce0*/  IADD3 R13, P5, R13, R3, RZ ;  /* 0x000000030d0d7210 */ /* 0x000fca0007fbe0ff */
[----:B------:R0:W-:Y:S04]  /*34cf0*/  STL [R1+0x17ec], R13 ;  /* 0x0017ec0d01007387 */ /* 0x0001e80000100800 */
[----:B0-----:R-:W2:Y:S01]  /*34d00*/  LDL.LU R13, [R1+0x1ea0] ;  /* 0x001ea000010d7983 */ /* 0x001ea20000300800 */
[--C-:B----4-:R-:W-:Y:S01]  /*34d10*/  IMAD.X R11, R11, 0x1, R0.reuse, P1 ;  /* 0x000000010b0b7824 */ /* 0x110fe200008e0600 */
[-C--:B---3--:R-:W-:Y:S01]  /*34d20*/  IADD3 R14, P1, R14, R3.reuse, RZ ;  /* 0x000000030e0e7210 */ /* 0x088fe20007f3e0ff */
[--C-:B------:R-:W-:Y:S01]  /*34d30*/  IMAD.X R12, R12, 0x1, R0.reuse, P2 ;  /* 0x000000010c0c7824 */ /* 0x100fe200010e0600 */
[-C--:B------:R-:W-:Y:S01]  /*34d40*/  IADD3 R5, P2, R5, R3.reuse, RZ ;  /* 0x0000000305057210 */ /* 0x080fe20007f5e0ff */
        /* <DEDUP_REMOVED lines=15> */
[----:B------:R-:W-:Y:S01]  /*34e40*/  IADD3 R27, P5, R27, R3, RZ ;  /* 0x000000031b1b7210 */ /* 0x000fe20007fbe0ff */
[----:B------:R-:W-:-:S02]  /*34e50*/  IMAD.X R2, R2, 0x1, R0, P1 ;  /* 0x0000000102027824 */ /* 0x000fc400008e0600 */
[----:B--2---:R-:W-:Y:S01]  /*34e60*/  IMAD.X R13, R13, 0x1, R0, P6 ;  /* 0x000000010d0d7824 */ /* 0x004fe200030e0600 */
[----:B------:R-:W-:-:S04]  /*34e70*/  IADD3 R17, P6, R17, R3, RZ ;  /* 0x0000000311117210 */ /* 0x000fc80007fde0ff */
[----:B------:R-:W-:Y:S01]  /*34e80*/  STL [R1+0x1810], R13 ;  /* 0x0018100d01007387 */ /* 0x000fe20000100800 */
[----:B------:R-:W-:Y:S02]  /*34e90*/  STL [R1+0x17e4], R17 ;  /* 0x0017e41101007387 */ /* 0x000fe40000100800 */
[----:B------:R-:W-:Y:S02]  /*34ea0*/  STL [R1+0x1808], R11 ;  /* 0x0018080b01007387 */ /* 0x000fe40000100800 */
[----:B------:R-:W-:Y:S01]  /*34eb0*/  STL [R1+0x17dc], R14 ;  /* 0x0017dc0e01007387 */ /* 0x000fe20000100800 */
[----:B------:R-:W-:Y:S01]  /*34ec0*/  STL [R1+0x1800], R12 ;  /* 0x0018000c01007387 */ /* 0x000fe20000100800 */
[----:B------:R-:W-:Y:S02]  /*34ed0*/  STL [R1+0x17d4], R5 ;  /* 0x0017d40501007387 */ /* 0x000fe40000100800 */
[----:B------:R-:W-:Y:S02]  /*34ee0*/  STL [R1+0x17f8], R10 ;  /* 0x0017f80a01007387 */ /* 0x000fe40000100800 */
[----:B------:R-:W-:Y:S02]  /*34ef0*/  STL [R1+0x17cc], R7 ;  /* 0x0017cc0701007387 */ /* 0x000fe40000100800 */
[--C-:B------:R-:W-:Y:S01]  /*34f00*/  IMAD.X R19, R19, 0x1, R0.reuse, P6 ;  /* 0x0000000113137824 */ /* 0x100fe200030e0600 */
[----:B------:R-:W-:Y:S01]  /*34f10*/  STL [R1+0x17f0], R9 ;  /* 0x0017f00901007387 */ /* 0x000fe20000100800 */
[----:B------:R-:W-:Y:S01]  /*34f20*/  IADD3 R18, P6, R18, R3, RZ ;  /* 0x0000000312127210 */ /* 0x000fe20007fde0ff */
[----:B------:R-:W-:Y:S02]  /*34f30*/  STL [R1+0x17c4], R6 ;  /* 0x0017c40601007387 */ /* 0x000fe40000100800 */
[----:B------:R-:W-:Y:S01]  /*34f40*/  STL [R1+0x17e8], R4 ;  /* 0x0017e80401007387 */ /* 0x000fe20000100800 */
[----:B------:R-:W-:Y:S01]  /*34f50*/  STL [R1+0x17bc], R8 ;  /* 0x0017bc0801007387 */ /* 0x000fe20000100800 */
        /* <DEDUP_REMOVED lines=9> */
[----:B------:R-:W-:-:S02]  /*34ff0*/  IMAD.X R29, R29, 0x1, R0, P6 ;  /* 0x000000011d1d7824 */ /* 0x000fc400030e0600 */
[----:B------:R-:W-:Y:S01]  /*35000*/  STL [R1+0x1794], R15 ;  /* 0x0017940f01007387 */ /* 0x000fe20000100800 */
[-C--:B------:R-:W-:Y:S01]  /*35010*/  IADD3 R28, P6, R28, R3.reuse, RZ ;  /* 0x000000031c1c7210 */ /* 0x080fe20007fde0ff */
[----:B------:R-:W-:Y:S01]  /*35020*/  STL [R1+0x17b8], R26 ;  /* 0x0017b81a01007387 */ /* 0x000fe20000100800 */
[----:B------:R-:W-:Y:S02]  /*35030*/  STL [R1+0x178c], R27 ;  /* 0x00178c1b01007387 */ /* 0x000fe40000100800 */
[----:B------:R0:W-:Y:S02]  /*35040*/  STL [R1+0x1e9c], R0 ;  /* 0x001e9c0001007387 */ /* 0x0001e40000100800 */
[----:B------:R-:W-:Y:S01]  /*35050*/  STL [R1+0x17b0], R29 ;  /* 0x0017b01d01007387 */ /* 0x000fe20000100800 */
        /* <DEDUP_REMOVED lines=3051> */
[--C-:B------:R-:W-:Y:S01]  /*40f10*/  IMAD.X R25, R25, 0x1, R0.reuse, P6 ;  /* 0x0000000119197824 */ /* 0x100fe200030e0600 */
[----:B------:R-:W-:Y:S01]  /*40f20*/  IADD3 R24, P6, R24, UR8, RZ ;  /* 0x0000000818187c10 */ /* 0x000fe2000ffde0ff */
[--C-:B------:R-:W-:Y:S01]  /*40f30*/  IMAD.X R16, R16, 0x1, R0.reuse, P1 ;  /* 0x0000000110107824 */ /* 0x100fe200008e0600 */
[----:B------:R-:W-:Y:S01]  /*40f40*/  IADD3 R15, P1, R15, UR8, RZ ;  /* 0x000000080f0f7c10 */ /* 0x000fe2000ff3e0ff */
[--C-:B------:R-:W-:Y:S01]  /*40f50*/  IMAD.X R26, R26, 0x1, R0.reuse, P2 ;  /* 0x000000011a1a7824 */ /* 0x100fe200010e0600 */
[----:B------:R-:W-:Y:S01]  /*40f60*/  IADD3 R27, P2, R27, UR8, RZ ;  /* 0x000000081b1b7c10 */ /* 0x000fe2000ff5e0ff */
        /* <DEDUP_REMOVED lines=28> */
[----:B------:R-:W-:Y:S01]  /*41130*/  IADD3 R28, P3, R28, UR8, RZ ;  /* 0x000000081c1c7c10 */ /* 0x000fe2000ff7e0ff */
        /* <DEDUP_REMOVED lines=33> */
[----:B--2---:R-:W-:Y:S01]  /*41350*/  IADD3 R0, P4, R0, UR8, RZ ;  /* 0x0000000800007c10 */ /* 0x004fe2000ff9e0ff */
[----:B------:R-:W2:Y:S01]  /*41360*/  LDL.LU R27, [R1+0x1c5c] ;  /* 0x001c5c00011b7983 */ /* 0x000ea20000300800 */
[----:B------:R-:W2:Y:S02]  /*41370*/  LDL.LU R29, [R1+0x1bf8] ;  /* 0x001bf800011d7983 */ /* 0x000ea40000300800 */
[----:B------:R-:W2:Y:S02]  /*41380*/  LDL.LU R28, [R1+0x1c64] ;  /* 0x001c6400011c7983 */ /* 0x000ea40000300800 */
[----:B------:R-:W2:Y:S01]  /*41390*/  LDL.LU R2, [R1+0x1c00] ;  /* 0x001c000001027983 */ /* 0x000ea20000300800 */
[----:B------:R0:W-:Y:S04]  /*413a0*/  STL [R1+0x1bf4], R0 ;  /* 0x001bf40001007387 */ /* 0x0001e80000100800 */
[----:B0-----:R-:W3:Y:S02]  /*413b0*/  LDL.LU R0, [R1+0x1dac] ;  /* 0x001dac0001007983 */ /* 0x001ee40000300800 */
[----:B---3--:R-:W-:-:S05]  /*413c0*/  IMAD.X R3, R3, 0x1, R0, P5 ;  /* 0x0000000103037824 */ /* 0x008fca00028e0600 */
[----:B------:R0:W-:Y:S04]  /*413d0*/  STL [R1+0xbf8], R3 ;  /* 0x000bf80301007387 */ /* 0x0001e80000100800 */
[----:B0-----:R-:W3:Y:S01]  /*413e0*/  LDL.LU R3, [R1+0x1da8] ;  /* 0x001da80001037983 */ /* 0x001ee20000300800 */
[----:B----4-:R-:W-:Y:S01]  /*413f0*/  IADD3.X R13, R13, UR5, RZ, P6, !PT ;  /* 0x000000050d0d7c10 */ /* 0x010fe2000b7fe4ff */
[----:B------:R-:W-:Y:S01]  /*41400*/  IADD3 R17, P6, R17, UR8, RZ ;  /* 0x0000000811117c10 */ /* 0x000fe2000ffde0ff */
[----:B------:R-:W-:Y:S01]  /*41410*/  IADD3.X R11, R11, UR5, RZ, P1, !PT ;  /* 0x000000050b0b7c10 */ /* 0x000fe20008ffe4ff */
[----:B------:R0:W-:Y:S01]  /*41420*/  STL [R1+0x1d9c], R0 ;  /* 0x001d9c0001007387 */ /* 0x0001e20000100800 */
[----:B------:R-:W-:Y:S02]  /*41430*/  IADD3 R14, P1, R14, UR8, RZ ;  /* 0x000000080e0e7c10 */ /* 0x000fe4000ff3e0ff */
[----:B------:R-:W-:Y:S01]  /*41440*/  IADD3.X R12, R12, UR5, RZ, P2, !PT ;  /* 0x000000050c0c7c10 */ /* 0x000fe200097fe4ff */
[----:B------:R-:W-:Y:S01]  /*41450*/  IADD3 R5, P2, R5, UR8, RZ ;  /* 0x0000000805057c10 */ /* 0x000fe2000ff5e0ff */
        /* <DEDUP_REMOVED lines=14> */
[----:B---3--:R-:W-:-:S05]  /*41540*/  IADD3 R3, P5, R3, UR8, RZ ;  /* 0x0000000803037c10 */ /* 0x008fca000ffbe0ff */
[----:B------:R-:W-:Y:S01]  /*41550*/  STL [R1+0x1bfc], R3 ;  /* 0x001bfc0301007387 */ /* 0x000fe20000100800 */
[----:B------:R-:W-:Y:S02]  /*41560*/  STL [R1+0xbf4], R13 ;  /* 0x000bf40d01007387 */ /* 0x000fe40000100800 */
[----:B------:R-:W-:Y:S02]  /*41570*/  STL [R1+0x1c04], R17 ;  /* 0x001c041101007387 */ /* 0x000fe40000100800 */
[----:B------:R-:W-:Y:S01]  /*41580*/  STL [R1+0x1bb8], R11 ;  /* 0x001bb80b01007387 */ /* 0x000fe20000100800 */
[----:B------:R-:W-:Y:S01]  /*41590*/  STL [R1+0x1c0c], R14 ;  /* 0x001c0c0e01007387 */ /* 0x000fe20000100800 */
[----:B------:R-:W-:Y:S02]  /*415a0*/  STL [R1+0x1bbc], R12 ;  /* 0x001bbc0c01007387 */ /* 0x000fe40000100800 */
[----:B------:R-:W-:Y:S01]  /*415b0*/  STL [R1+0x1c14], R5 ;  /* 0x001c140501007387 */ /* 0x000fe20000100800 */
[----:B------:R-:W-:Y:S01]  /*415c0*/  IADD3.X R4, R4, UR5, RZ, P5, !PT ;  /* 0x0000000504047c10 */ /* 0x000fe2000affe4ff */
[----:B------:R-:W-:Y:S01]  /*415d0*/  STL [R1+0x1bc0], R10 ;  /* 0x001bc00a01007387 */ /* 0x000fe20000100800 */
[----:B------:R-:W-:Y:S01]  /*415e0*/  IADD3 R8, P5, R8, UR8, RZ ;  /* 0x0000000808087c10 */ /* 0x000fe2000ffbe0ff */
        /* <DEDUP_REMOVED lines=11> */
[----:B------:R-:W-:Y:S01]  /*416a0*/  IADD3.X R26, R26, UR5, RZ, P5, !PT ;  /* 0x000000051a1a7c10 */ /* 0x000fe2000affe4ff */
[----:B------:R-:W-:Y:S01]  /*416b0*/  STL [R1+0x1be0], R25 ;  /* 0x001be01901007387 */ /* 0x000fe20000100800 */
[----:B--2---:R-:W-:Y:S01]  /*416c0*/  IADD3 R27, P5, R27, UR8, RZ ;  /* 0x000000081b1b7c10 */ /* 0x004fe2000ffbe0ff */
[----:B------:R-:W-:Y:S01]  /*416d0*/  STL [R1+0x1c4c], R24 ;  /* 0x001c4c1801007387 */ /* 0x000fe20000100800 */
[----:B------:R-:W-:Y:S02]  /*416e0*/  STL [R1+0x1be8], R16 ;  /* 0x001be81001007387 */ /* 0x000fe40000100800 */
[----:B------:R-:W-:Y:S02]  /*416f0*/  STL [R1+0x1c54], R15 ;  /* 0x001c540f01007387 */ /* 0x000fe40000100800 */
[----:B------:R-:W-:Y:S01]  /*41700*/  STL [R1+0x1bf0], R26 ;  /* 0x001bf01a01007387 */ /* 0x000fe20000100800 */
[----:B------:R-:W-:Y:S01]  /*41710*/  STL [R1+0x1c5c], R27 ;  /* 0x001c5c1b01007387 */ /* 0x000fe20000100800 */
[----:B0-----:R-:W2:Y:S01]  /*41720*/  LDL.LU R0, [R1+0x1c74] ;  /* 0x001c740001007983 */ /* 0x001ea20000300800 */
[----:B------:R-:W-:Y:S01]  /*41730*/  IADD3.X R29, R29, UR5, RZ, P6, !PT ;  /* 0x000000051d1d7c10 */ /* 0x000fe2000b7fe4ff */
[----:B------:R-:W-:-:S04]  /*41740*/  IADD3 R28, P6, R28, UR8, RZ ;  /* 0x000000081c1c7c10 */ /* 0x000fc8000ffde0ff */
[----:B------:R-:W-:Y:S04]  /*41750*/  STL [R1+0x1bf8], R29 ;  /* 0x001bf81d01007387 */ /* 0x000fe80000100800 */
[----:B--2---:R0:W-:Y:S01]  /*41760*/  STL [R1+0x1da0], R0 ;  /* 0x001da00001007387 */ /* 0x0041e20000100800 */
[----:B------:R-:W-:Y:S03]  /*41770*/  STL [R1+0x1c64], R28 ;  /* 0x001c641c01007387 */ /* 0x000fe60000100800 */
[----:B0-----:R-:W2:Y:S01]  /*41780*/  LDL.LU R0, [R1+0x1c08] ;  /* 0x001c080001007983 */ /* 0x001ea20000300800 */
[----:B------:R-:W-:-:S05]  /*41790*/  IADD3.X R2, R2, UR5, RZ, P1, !PT ;  /* 0x0000000502027c10 */ /* 0x000fca0008ffe4ff */
[----:B------:R-:W-:Y:S04]  /*417a0*/  STL [R1+0x1c00], R2 ;  /* 0x001c000201007387 */ /* 0x000fe80000100800 */
        /* <DEDUP_REMOVED lines=30> */
[----:B--2---:R-:W-:-:S05]  /*41990*/  IADD3 R0, P1, R0, UR8, RZ ;  /* 0x0000000800007c10 */ /* 0x004fca000ff3e0ff */
[----:B------:R0:W-:Y:S04]  /*419a0*/  STL [R1+0x1c6c], R0 ;  /* 0x001c6c0001007387 */ /* 0x0001e80000100800 */
[----:B0-----:R-:W2:Y:S02]  /*419b0*/  LDL.LU R0, [R1+0x1da4] ;  /* 0x001da40001007983 */ /* 0x001ea40000300800 */
[----:B--2---:R-:W-:-:S05]  /*419c0*/  IADD3.X R0, R0, UR5, RZ, P2, !PT ;  /* 0x0000000500007c10 */ /* 0x004fca00097fe4ff */
[----:B------:R0:W-:Y:S04]  /*419d0*/  STL [R1+0x1c08], R0 ;  /* 0x001c080001007387 */ /* 0x0001e80000100800 */
[----:B0-----:R-:W2:Y:S01]  /*419e0*/  LDL.LU R0, [R1+0x1da0] ;  /* 0x001da00001007983 */ /* 0x001ea20000300800 */
[----:B---3--:R-:W-:Y:S01]  /*419f0*/  IADD3.X R18, R18, UR5, RZ, P3, !PT ;  /* 0x0000000512127c10 */ /* 0x008fe20009ffe4ff */
[----:B----4-:R-:W-:Y:S01]  /*41a00*/  IADD3 R19, P3, R19, UR8, RZ ;  /* 0x0000000813137c10 */ /* 0x010fe2000ff7e0ff */
[----:B------:R-:W-:Y:S01]  /*41a10*/  IADD3.X R25, R25, UR5, RZ, P4, !PT ;  /* 0x0000000519197c10 */ /* 0x000fe2000a7fe4ff */
[----:B------:R-:W-:Y:S01]  /*41a20*/  IADD3 R24, P4, R24, UR8, RZ ;  /* 0x0000000818187c10 */ /* 0x000fe2000ff9e0ff */
[----:B------:R-:W-:Y:S01]  /*41a30*/  IADD3.X R16, R16, UR5, RZ, P5, !PT ;  /* 0x0000000510107c10 */ /* 0x000fe2000affe4ff */
[----:B------:R-:W-:Y:S01]  /*41a40*/  IADD3 R15, P5, R15, UR8, RZ ;  /* 0x000000080f0f7c10 */ /* 0x000fe2000ffbe0ff */
[----:B------:R-:W-:-:S02]  /*41a50*/  IADD3.X R28, R28, UR5, RZ, P6, !PT ;  /* 0x000000051c1c7c10 */ /* 0x000fc4000b7fe4ff */
[----:B--2---:R-:W-:-:S05]  /*41a60*/  IADD3 R0, P2, R0, UR8, RZ ;  /* 0x0000000800007c10 */ /* 0x004fca000ff5e0ff */
[----:B------:R0:W-:Y:S04]  /*41a70*/  STL [R1+0x1c74], R0 ;  /* 0x001c740001007387 */ /* 0x0001e80000100800 */
[----:B0-----:R0:W5:Y:S01]  /*41a80*/  LDL.LU R0, [R1+0x1d9c] ;  /* 0x001d9c0001007983 */ /* 0x0011620000300800 */
[----:B------:R1:W-:Y:S03]  /*41a90*/  STL [R1+0x1c10], R18 ;  /* 0x001c101201007387 */ /* 0x0003e60000100800 */
[----:B-1----:R0:W5:Y:S01]  /*41aa0*/  LDL.LU R18, [R1+0x1d98] ;  /* 0x001d980001127983 */ /* 0x0021620000300800 */
[----:B------:R1:W-:Y:S03]  /*41ab0*/  STL [R1+0x1c7c], R19 ;  /* 0x001c7c1301007387 */ /* 0x0003e60000100800 */
[----:B-1----:R0:W5:Y:S01]  /*41ac0*/  LDL.LU R19, [R1+0x1d94] ;  /* 0x001d940001137983 */ /* 0x0021620000300800 */
[----:B------:R1:W-:Y:S03]  /*41ad0*/  STL [R1+0x1c18], R25 ;  /* 0x001c181901007387 */ /* 0x0003e60000100800 */
[----:B-1----:R-:W2:Y:S01]  /*41ae0*/  LDL.LU R25, [R1+0x1d90] ;  /* 0x001d900001197983 */ /* 0x002ea20000300800 */
[----:B------:R1:W-:Y:S03]  /*41af0*/  STL [R1+0x1c84], R24 ;  /* 0x001c841801007387 */ /* 0x0003e60000100800 */
[----:B-1----:R-:W3:Y:S01]  /*41b00*/  LDL.LU R24, [R1+0x1d8c] ;  /* 0x001d8c0001187983 */ /* 0x002ee20000300800 */
[----:B------:R1:W-:Y:S03]  /*41b10*/  STL [R1+0x1c20], R16 ;  /* 0x001c201001007387 */ /* 0x0003e60000100800 */
[----:B-1----:R-:W4:Y:S01]  /*41b20*/  LDL.LU R16, [R1+0x1d88] ;  /* 0x001d880001107983 */ /* 0x002f220000300800 */
[----:B------:R1:W-:Y:S03]  /*41b30*/  STL [R1+0x1c8c], R15 ;  /* 0x001c8c0f01007387 */ /* 0x0003e60000100800 */
[----:B-1----:R-:W4:Y:S01]  /*41b40*/  LDL.LU R15, [R1+0x1d84] ;  /* 0x001d8400010f7983 */ /* 0x002f220000300800 */
[----:B------:R-:W-:-:S02]  /*41b50*/  IADD3 R29, P6, R29, UR8, RZ ;  /* 0x000000081d1d7c10 */ /* 0x000fc4000ffde0ff */
        /* <DEDUP_REMOVED lines=8> */
[----:B-1----:R0:W5:Y:S01]  /*41be0*/  LDL.LU R28, [R1+0x1d80] ;  /* 0x001d8000011c7983 */ /* 0x0021620000300800 */
[----:B------:R1:W-:Y:S01]  /*41bf0*/  STL [R1+0x1c94], R29 ;  /* 0x001c941d01007387 */ /* 0x0003e20000100800 */
[----:B------:R-:W-:-:S02]  /*41c00*/  IADD3 R5, P4, R5, UR8, RZ ;  /* 0x0000000805057c10 */ /* 0x000fc4000ff9e0ff */
[----:B------:R-:W-:Y:S01]  /*41c10*/  IADD3.X R10, R10, UR5, RZ, P5, !PT ;  /* 0x000000050a0a7c10 */ /* 0x000fe2000affe4ff */
[----:B------:R-:W-:Y:S01]  /*41c20*/  IADD3 R7, P5, R7, UR8, RZ ;  /* 0x0000000807077c10 */ /* 0x000fe2000ffbe0ff */
[----:B------:R-:W-:Y:S01]  /*41c30*/  IADD3.X R9, R9, UR5, RZ, P6, !PT ;  /* 0x0000000509097c10 */ /* 0x000fe2000b7fe4ff */
[----:B-1----:R0:W5:Y:S01]  /*41c40*/  LDL.LU R29, [R1+0x1d7c] ;  /* 0x001d7c00011d7983 */ /* 0x0021620000300800 */
[----:B------:R-:W-:Y:S02]  /*41c50*/  STL [R1+0x1c30], R3 ;  /* 0x001c300301007387 */ /* 0x000fe40000100800 */
[----:B------:R1:W-:Y:S02]  /*41c60*/  STL [R1+0x1cb0], R2 ;  /* 0x001cb00201007387 */ /* 0x0003e40000100800 */
[----:B------:R-:W-:Y:S01]  /*41c70*/  STL [R1+0x1c38], R13 ;  /* 0x001c380d01007387 */ /* 0x000fe20000100800 */
[----:B------:R-:W-:Y:S01]  /*41c80*/  STL [R1+0x1cac], R17 ;  /* 0x001cac1101007387 */ /* 0x000fe20000100800 */
[----:B------:R-:W-:Y:S02]  /*41c90*/  STL [R1+0x1c40], R11 ;  /* 0x001c400b01007387 */ /* 0x000fe40000100800 */
[----:B------:R-:W-:Y:S02]  /*41ca0*/  STL [R1+0x1ca8], R14 ;  /* 0x001ca80e01007387 */ /* 0x000fe40000100800 */
[----:B------:R-:W-:Y:S01]  /*41cb0*/  STL [R1+0x1c48], R12 ;  /* 0x001c480c01007387 */ /* 0x000fe20000100800 */
[----:B------:R-:W-:Y:S01]  /*41cc0*/  IADD3 R6, P6, R6, UR8, RZ ;  /* 0x0000000806067c10 */ /* 0x000fe2000ffde0ff */
[----:B------:R2:W-:Y:S01]  /*41cd0*/  STL [R1+0x1ca4], R5 ;  /* 0x001ca40501007387 */ /* 0x0005e20000100800 */
[----:B------:R-:W-:Y:S01]  /*41ce0*/  IADD3.X R4, R4, UR5, RZ, P1, !PT ;  /* 0x0000000504047c10 */ /* 0x000fe20008ffe4ff */
[----:B------:R-:W-:Y:S01]  /*41cf0*/  STL [R1+0x1c50], R10 ;  /* 0x001c500a01007387 */ /* 0x000fe20000100800 */
[----:B------:R-:W-:Y:S01]  /*41d00*/  IADD3 R8, P1, R8, UR8, RZ ;  /* 0x0000000808087c10 */ /* 0x000fe2000ff3e0ff */
[----:B------:R3:W-:Y:S01]  /*41d10*/  STL [R1+0x1ca0], R7 ;  /* 0x001ca00701007387 */ /* 0x0007e20000100800 */
[----:B------:R-:W-:Y:S01]  /*41d20*/  IADD3.X R20, R20, UR5, RZ, P2, !PT ;  /* 0x0000000514147c10 */ /* 0x000fe200097fe4ff */
[----:B------:R-:W-:Y:S01]  /*41d30*/  STL [R1+0x1c58], R9 ;  /* 0x001c580901007387 */ /* 0x000fe20000100800 */
[----:B------:R-:W-:Y:S01]  /*41d40*/  IADD3.X R21, R21, UR5, RZ, P3, !PT ;  /* 0x0000000515157c10 */ /* 0x000fe20009ffe4ff */
[----:B------:R-:W-:Y:S01]  /*41d50*/  STL [R1+0x1c9c], R6 ;  /* 0x001c9c0601007387 */ /* 0x000fe20000100800 */
[----:B------:R-:W-:-:S03]  /*41d60*/  IADD3.X R22, R22, UR5, RZ, P4, !PT ;  /* 0x0000000516167c10 */ /* 0x000fc6000a7fe4ff */
[----:B-1----:R-:W1:Y:S01]  /*41d70*/  S2R R2, SR_TID.X ;  /* 0x0000000000027919 */ /* 0x002e620000002100 */
[----:B------:R4:W-:Y:S01]  /*41d80*/  STL [R1+0x1c60], R4 ;  /* 0x001c600401007387 */ /* 0x0009e20000100800 */
[----:B------:R-:W-:Y:S01]  /*41d90*/  IADD3.X R23, R23, UR5, RZ, P5, !PT ;  /* 0x0000000517177c10 */ /* 0x000fe2000affe4ff */
[----:B------:R0:W-:Y:S01]  /*41da0*/  STL [R1+0x1c98], R8 ;  /* 0x001c980801007387 */ /* 0x0001e20000100800 */
[----:B------:R-:W-:Y:S01]  /*41db0*/  IADD3.X R26, R26, UR5, RZ, P6, !PT ;  /* 0x000000051a1a7c10 */ /* 0x000fe2000b7fe4ff */
[----:B------:R0:W-:Y:S01]  /*41dc0*/  STL [R1+0x1c68], R20 ;  /* 0x001c681401007387 */ /* 0x0001e20000100800 */
[----:B------:R0:W-:Y:S01]  /*41dd0*/  STL [R1+0x1c70], R21 ;  /* 0x001c701501007387 */ /* 0x0001e20000100800 */
[----:B------:R-:W-:Y:S01]  /*41de0*/  IADD3.X R27, R27, UR5, RZ, P1, !PT ;  /* 0x000000051b1b7c10 */ /* 0x000fe20008ffe4ff */
[----:B------:R0:W-:Y:S01]  /*41df0*/  STL [R1+0x1c78], R22 ;  /* 0x001c781601007387 */ /* 0x0001e20000100800 */
[----:B------:R0:W-:Y:S01]  /*41e00*/  STL [R1+0x1c80], R23 ;  /* 0x001c801701007387 */ /* 0x0001e20000100800 */
[----:B------:R0:W-:Y:S02]  /*41e10*/  STL [R1+0x1c88], R26 ;  /* 0x001c881a01007387 */ /* 0x0001e40000100800 */
[----:B------:R-:W-:-:S04]  /*41e20*/  IMAD.MOV.U32 R3, RZ, RZ, c[0x0][0x188] ;  /* 0x00006200ff037624 */ /* 0x000fc800078e00ff */
[----:B------:R-:W-:-:S04]  /*41e30*/  IMAD.SHL.U32 R3, R3, 0x40, RZ ;  /* 0x0000004003037824 */ /* 0x000fc800078e00ff */
[----:B------:R-:W-:Y:S01]  /*41e40*/  IMAD.SHL.U32 R3, R3, 0x2, RZ ;  /* 0x0000000203037824 */ /* 0x000fe200078e00ff */
[----:B-1----:R-:W-:-:S05]  /*41e50*/  LOP3.LUT R2, R2, 0x3f, RZ, 0xc0, !PT ;  /* 0x0000003f02027812 */ /* 0x002fca00078ec0ff */
[----:B------:R-:W-:Y:S02]  /*41e60*/  IMAD.SHL.U32 R2, R2, 0x2, RZ ;  /* 0x0000000202027824 */ /* 0x000fe400078e00ff */
[----:B--2---:R-:W-:Y:S02]  /*41e70*/  IMAD.MOV.U32 R5, RZ, RZ, R25 ;  /* 0x000000ffff057224 */ /* 0x004fe400078e0019 */
[----:B---3--:R-:W-:Y:S02]  /*41e80*/  IMAD.MOV.U32 R7, RZ, RZ, R24 ;  /* 0x000000ffff077224 */ /* 0x008fe400078e0018 */
[----:B----4-:R-:W-:-:S05]  /*41e90*/  IMAD.MOV.U32 R4, RZ, RZ, R16 ;  /* 0x000000ffff047224 */ /* 0x010fca00078e0010 */
[----:B------:R0:W-:Y:S01]  /*41ea0*/  STL.64 [R1+0x5e8], R4 ;  /* 0x0005e80401007387 */ /* 0x0001e20000100a00 */
[----:B------:R0:W-:Y:S02]  /*41eb0*/  STL [R1+0x1c90], R27 ;  /* 0x001c901b01007387 */ /* 0x0001e40000100800 */
[----:B------:R-:W-:-:S05]  /*41ec0*/  IMAD.MOV.U32 R6, RZ, RZ, R15 ;  /* 0x000000ffff067224 */ /* 0x000fca00078e000f */
[----:B------:R0:W-:Y:S01]  /*41ed0*/  STL.64 [R1+0x660], R6 ;  /* 0x0006600601007387 */ /* 0x0001e20000100a00 */
[----:B------:R-:W-:Y:S01]  /*41ee0*/  @!P0 CALL.REL.NOINC `(.L_x_2) ;  /* 0x0000001000008944 */ /* 0x000fe20003c00000 */
[----:B------:R-:W-:Y:S05]  /*41ef0*/  BRA `(.L_x_3) ;  /* 0xfffca49000007947 */ /* 0x000fea000383ffff */
.L_x_2:
[----:B0-----:R-:W2:Y:S04]  /*41f00*/  LDL.LU R26, [R1+0x438] ;  /* 0x00043800011a7983 */ /* 0x001ea80000300800 */
[----:B--2---:R-:W-:Y:S04]  /*41f10*/  STL [R1+0x1f20], R26 ;  /* 0x001f201a01007387 */ /* 0x004fe80000100800 */
[----:B------:R-:W2:Y:S04]  /*41f20*/  LDL.LU R27, [R1+0x43c] ;  /* 0x00043c00011b7983 */ /* 0x000ea80000300800 */
        /* <DEDUP_REMOVED lines=35> */
[----:B------:R-:W2:Y:S01]  /*42160*/  LDL.LU R26, [R1+0x40c] ;  /* 0x00040c00011a7983 */ /* 0x000ea20000300800 */
[----:B0----5:R-:W-:-:S03]  /*42170*/  IMAD.MOV.U32 R27, RZ, RZ, R19 ;  /* 0x000000ffff1b7224 */ /* 0x021fc600078e0013 */
        /* <DEDUP_REMOVED lines=35> */
[----:B------:R-:W2:Y:S04]  /*423b0*/  LDL.LU R2, [R1+0x448] ;  /* 0x0004480001027983 */ /* 0x000ea80000300800 */
[----:B------:R-:W3:Y:S04]  /*423c0*/  LDL.LU R0, [R1+0x3d4] ;  /* 0x0003d40001007983 */ /* 0x000ee80000300800 */
[----:B------:R-:W3:Y:S04]  /*423d0*/  LDL.LU R3, [R1+0x3d0] ;  /* 0x0003d00001037983 */ /* 0x000ee80000300800 */
[----:B------:R-:W4:Y:S04]  /*423e0*/  LDL.LU R16, [R1+0x414] ;  /* 0x0004140001107983 */ /* 0x000f280000300800 */
[----:B------:R-:W4:Y:S04]  /*423f0*/  LDL.LU R25, [R1+0x410] ;  /* 0x0004100001197983 */ /* 0x000f280000300800 */
[----:B------:R-:W2:Y:S04]  /*42400*/  LDL.LU R15, [R1+0x404] ;  /* 0x00040400010f7983 */ /* 0x000ea80000300800 */
        /* <DEDUP_REMOVED lines=10> */
[----:B------:R-:W2:Y:S01]  /*424b0*/  LDL.LU R6, [R1+0x348] ;  /* 0x0003480001067983 */ /* 0x000ea20000300800 */
[----:B0-----:R-:W-:-:S03]  /*424c0*/  IMAD.MOV.U32 R26, RZ, RZ, R18 ;  /* 0x000000ffff1a7224 */ /* 0x001fc600078e0012 */
[----:B------:R-:W2:Y:S04]  /*424d0*/  LDL.LU R4, [R1+0x224] ;  /* 0x0002240001047983 */ /* 0x000ea80000300800 */
[----:B------:R-:W2:Y:S04]  /*424e0*/  LDL.LU R8, [R1+0x220] ;  /* 0x0002200001087983 */ /* 0x000ea80000300800 */
[----:B------:R-:W2:Y:S04]  /*424f0*/  LDL.LU R20, [R1+0x294] ;  /* 0x0002940001147983 */ /* 0x000ea80000300800 */
[----:B------:R-:W2:Y:S04]  /*42500*/  LDL.LU R21, [R1+0x290] ;  /* 0x0002900001157983 */ /* 0x000ea80000300800 */
[----:B------:R-:W2:Y:S01]  /*42510*/  LDL.LU R22, [R1+0x304] ;  /* 0x0003040001167983 */ /* 0x000ea20000300800 */
[----:B------:R-:W-:-:S03]  /*42520*/  F2FP.BF16.PACK_AB R27, R26, R27 ;  /* 0x0000001b1a1b723e */ /* 0x000fc600000010ff */
[----:B------:R-:W2:Y:S04]  /*42530*/  LDL.LU R23, [R1+0x300] ;  /* 0x0003000001177983 */ /* 0x000ea80000300800 */
[----:B------:R-:W2:Y:S04]  /*42540*/  LDL.LU R18, [R1+0x344] ;  /* 0x0003440001127983 */ /* 0x000ea80000300800 */
[----:B------:R-:W2:Y:S04]  /*42550*/  LDL.LU R19, [R1+0x340] ;  /* 0x0003400001137983 */ /* 0x000ea80000300800 */
[----:B------:R0:W-:Y:S04]  /*42560*/  STL [R1+0x1d80], R28 ;  /* 0x001d801c01007387 */ /* 0x0001e80000100800 */
[----:B0-----:R-:W2:Y:S04]  /*42570*/  LDL.LU R28, [R1+0x44c] ;  /* 0x00044c00011c7983 */ /* 0x001ea80000300800 */
[----:B------:R0:W-:Y:S04]  /*42580*/  STL [R1+0x1d7c], R29 ;  /* 0x001d7c1d01007387 */ /* 0x0001e80000100800 */
[----:B0-----:R-:W2:Y:S04]  /*42590*/  LDL.LU R29, [R1+0x408] ;  /* 0x00040800011d7983 */ /* 0x001ea80000300800 */
[----:B------:R-:W2:Y:S04]  /*425a0*/  LDL.LU R26, [R1+0x1fb0] ;  /* 0x001fb000011a7983 */ /* 0x000ea80000300800 */
[----:B------:R0:W-:Y:S04]  /*425b0*/  STL [R1+0x19c], R27 ;  /* 0x00019c1b01007387 */ /* 0x0001e80000100800 */
[----:B0-----:R-:W2:Y:S02]  /*425c0*/  LDL.LU R27, [R1+0x1fac] ;  /* 0x001fac00011b7983 */ /* 0x001ea40000300800 */
[----:B--2---:R-:W-:-:S02]  /*425d0*/  F2FP.BF16.PACK_AB R27, R26, R27 ;  /* 0x0000001b1a1b723e */ /* 0x004fc400000010ff */
        /* <DEDUP_REMOVED lines=64> */
[----:B------:R-:W2:Y:S01]  /*429e0*/  LDL.LU R26, [R1+0x1f28] ;  /* 0x001f2800011a7983 */ /* 0x000ea20000300800 */
[----:B------:R-:W-:Y:S02]  /*429f0*/  F2FP.BF16.PACK_AB R28, R28, R2 ;  /* 0x000000021c1c723e */ /* 0x000fe400000010ff */
[----:B---3--:R-:W-:Y:S01]  /*42a00*/  F2FP.BF16.PACK_AB R3, R0, R3 ;  /* 0x000000030003723e */ /* 0x008fe200000010ff */
[----:B------:R0:W-:Y:S01]  /*42a10*/  STL [R1+0x158], R27 ;  /* 0x0001581b01007387 */ /* 0x0001e20000100800 */
[----:B----4-:R-:W-:Y:S02]  /*42a20*/  F2FP.BF16.PACK_AB R2, R16, R25 ;  /* 0x000000191002723e */ /* 0x010fe400000010ff */
[----:B------:R-:W-:Y:S01]  /*42a30*/  F2FP.BF16.PACK_AB R0, R15, R24 ;  /* 0x000000180f00723e */ /* 0x000fe200000010ff */
[----:B0-----:R-:W3:Y:S01]  /*42a40*/  LDL.LU R27, [R1+0x1f24] ;  /* 0x001f2400011b7983 */ /* 0x001ee20000300800 */
[----:B--2---:R-:W-:-:S03]  /*42a50*/  F2FP.BF16.PACK_AB R29, R26, R29 ;  /* 0x0000001d1a1d723e */ /* 0x004fc600000010ff */
[----:B------:R-:W2:Y:S04]  /*42a60*/  LDL.LU R26, [R1+0x1f20] ;  /* 0x001f2000011a7983 */ /* 0x000ea80000300800 */
[----:B------:R-:W-:Y:S04]  /*42a70*/  STL [R1+0x154], R29 ;  /* 0x0001541d01007387 */ /* 0x000fe80000100800 */
[----:B------:R-:W-:Y:S04]  /*42a80*/  STL [R1+0x150], R28 ;  /* 0x0001501c01007387 */ /* 0x000fe80000100800 */
[----:B------:R0:W-:Y:S04]  /*42a90*/  STL [R1+0x14c], R3 ;  /* 0x00014c0301007387 */ /* 0x0001e80000100800 */
[----:B------:R1:W-:Y:S04]  /*42aa0*/  STL [R1+0x148], R2 ;  /* 0x0001480201007387 */ /* 0x0003e80000100800 */
[----:B------:R4:W-:Y:S01]  /*42ab0*/  STL [R1+0x144], R0 ;  /* 0x0001440001007387 */ /* 0x0009e20000100800 */
[----:B0-----:R-:W-:-:S02]  /*42ac0*/  F2FP.BF16.PACK_AB R3, R13, R17 ;  /* 0x000000110d03723e */ /* 0x001fc400000010ff */
[----:B-1----:R-:W-:-:S03]  /*42ad0*/  F2FP.BF16.PACK_AB R2, R11, R14 ;  /* 0x0000000e0b02723e */ /* 0x002fc600000010ff */
[----:B------:R0:W-:Y:S01]  /*42ae0*/  STL [R1+0x140], R3 ;  /* 0x0001400301007387 */ /* 0x0001e20000100800 */
[----:B----4-:R-:W-:-:S03]  /*42af0*/  F2FP.BF16.PACK_AB R0, R12, R5 ;  /* 0x000000050c00723e */ /* 0x010fc600000010ff */
[----:B------:R1:W-:Y:S04]  /*42b00*/  STL [R1+0x13c], R2 ;  /* 0x00013c0201007387 */ /* 0x0003e80000100800 */
[----:B------:R4:W-:Y:S01]  /*42b10*/  STL [R1+0x138], R0 ;  /* 0x0001380001007387 */ /* 0x0009e20000100800 */
[----:B0-----:R-:W-:Y:S02]  /*42b20*/  F2FP.BF16.PACK_AB R3, R10, R7 ;  /* 0x000000070a03723e */ /* 0x001fe400000010ff */
[----:B-1----:R-:W-:-:S03]  /*42b30*/  F2FP.BF16.PACK_AB R2, R9, R6 ;  /* 0x000000060902723e */ /* 0x002fc600000010ff */
[----:B------:R0:W-:Y:S01]  /*42b40*/  STL [R1+0x134], R3 ;  /* 0x0001340301007387 */ /* 0x0001e20000100800 */
[----:B----4-:R-:W-:-:S03]  /*42b50*/  F2FP.BF16.PACK_AB R0, R4, R8 ;  /* 0x000000080400723e */ /* 0x010fc600000010ff */
[----:B------:R1:W-:Y:S04]  /*42b60*/  STL [R1+0x130], R2 ;  /* 0x0001300201007387 */ /* 0x0003e80000100800 */
[----:B------:R4:W-:Y:S01]  /*42b70*/  STL [R1+0x12c], R0 ;  /* 0x00012c0001007387 */ /* 0x0009e20000100800 */
[----:B0-----:R-:W-:Y:S02]  /*42b80*/  F2FP.BF16.PACK_AB R3, R20, R21 ;  /* 0x000000151403723e */ /* 0x001fe400000010ff */
[----:B-1----:R-:W-:-:S03]  /*42b90*/  F2FP.BF16.PACK_AB R2, R22, R23 ;  /* 0x000000171602723e */ /* 0x002fc600000010ff */
[----:B------:R-:W-:Y:S01]  /*42ba0*/  STL [R1+0x128], R3 ;  /* 0x0001280301007387 */ /* 0x000fe20000100800 */
[----:B----4-:R-:W-:-:S03]  /*42bb0*/  F2FP.BF16.PACK_AB R0, R18, R19 ;  /* 0x000000131200723e */ /* 0x010fc600000010ff */
[----:B------:R-:W-:Y:S04]  /*42bc0*/  STL [R1+0x124], R2 ;  /* 0x0001240201007387 */ /* 0x000fe80000100800 */
[----:B------:R-:W-:Y:S04]  /*42bd0*/  STL [R1+0x120], R0 ;  /* 0x0001200001007387 */ /* 0x000fe80000100800 */
[----:B------:R-:W4:Y:S04]  /*42be0*/  LDL.LU R29, [R1+0x3c8] ;  /* 0x0003c800011d7983 */ /* 0x000f280000300800 */
[----:B----4-:R0:W-:Y:S04]  /*42bf0*/  STL [R1+0x1e98], R29 ;  /* 0x001e981d01007387 */ /* 0x0101e80000100800 */
[----:B0-----:R-:W4:Y:S04]  /*42c00*/  LDL.LU R29, [R1+0x458] ;  /* 0x00045800011d7983 */ /* 0x001f280000300800 */
        /* <DEDUP_REMOVED lines=30> */
[----:B----4-:R-:W-:Y:S04]  /*42df0*/  STL [R1+0x1f18], R29 ;  /* 0x001f181d01007387 */ /* 0x010fe80000100800 */
        /* <DEDUP_REMOVED lines=34> */
[----:B0-----:R-:W4:Y:S01]  /*43020*/  LDL.LU R28, [R1+0x42c] ;  /* 0x00042c00011c7983 */ /* 0x001f220000300800 */
[----:B--2---:R-:W-:-:S03]  /*43030*/  IMAD.MOV.U32 R29, RZ, RZ, R26 ;  /* 0x000000ffff1d7224 */ /* 0x004fc600078e001a */
[----:B----4-:R3:W-:Y:S04]  /*43040*/  STL [R1+0x1f1c], R28 ;  /* 0x001f1c1c01007387 */ /* 0x0107e80000100800 */
[----:B------:R-:W2:Y:S04]  /*43050*/  LDL.LU R2, [R1+0x468] ;  /* 0x0004680001027983 */ /* 0x000ea80000300800 */
        /* <DEDUP_REMOVED lines=14> */
[----:B---3--:R-:W-:-:S03]  /*43140*/  IMAD.MOV.U32 R28, RZ, RZ, R27 ;  /* 0x000000ffff1c7224 */ /* 0x008fc600078e001b */
[----:B------:R-:W3:Y:S04]  /*43150*/  LDL.LU R9, [R1+0x4ac] ;  /* 0x0004ac0001097983 */ /* 0x000ee80000300800 */
[----:B------:R-:W3:Y:S04]  /*43160*/  LDL.LU R6, [R1+0x4a8] ;  /* 0x0004a80001067983 */ /* 0x000ee80000300800 */
[----:B------:R-:W2:Y:S04]  /*43170*/  LDL.LU R4, [R1+0x4bc] ;  /* 0x0004bc0001047983 */ /* 0x000ea80000300800 */
[----:B------:R-:W2:Y:S04]  /*43180*/  LDL.LU R8, [R1+0x4b8] ;  /* 0x0004b80001087983 */ /* 0x000ea80000300800 */
[----:B------:R-:W2:Y:S01]  /*43190*/  LDL.LU R20, [R1+0x484] ;  /* 0x0004840001147983 */ /* 0x000ea20000300800 */
[----:B------:R-:W-:-:S03]  /*431a0*/  F2FP.BF16.PACK_AB R29, R28, R29 ;  /* 0x0000001d1c1d723e */ /* 0x000fc600000010ff */
        /* <DEDUP_REMOVED lines=76> */
[----:B----4-:R-:W-:Y:S02]  /*43670*/  F2FP.BF16.PACK_AB R0, R0, R3 ;  /* 0x000000030000723e */ /* 0x010fe400000010ff */
[----:B------:R-:W-:Y:S01]  /*43680*/  F2FP.BF16.PACK_AB R3, R16, R25 ;  /* 0x000000191003723e */ /* 0x000fe200000010ff */
[----:B------:R-:W-:Y:S01]  /*43690*/  STL [R1+0xd8], R29 ;  /* 0x0000d81d01007387 */ /* 0x000fe20000100800 */
[----:B--2---:R-:W-:-:S05]  /*436a0*/  F2FP.BF16.PACK_AB R2, R28, R2 ;  /* 0x000000021c02723e */ /* 0x004fca00000010ff */
[----:B------:R0:W-:Y:S04]  /*436b0*/  STL [R1+0xd4], R2 ;  /* 0x0000d40201007387 */ /* 0x0001e80000100800 */
[----:B------:R1:W-:Y:S04]  /*436c0*/  STL [R1+0xd0], R0 ;  /* 0x0000d00001007387 */ /* 0x0003e80000100800 */
[----:B------:R2:W-:Y:S01]  /*436d0*/  STL [R1+0xcc], R3 ;  /* 0x0000cc0301007387 */ /* 0x0005e20000100800 */
[----:B0-----:R-:W-:Y:S02]  /*436e0*/  F2FP.BF16.PACK_AB R2, R15, R24 ;  /* 0x000000180f02723e */ /* 0x001fe400000010ff */
[----:B-1----:R-:W-:-:S03]  /*436f0*/  F2FP.BF16.PACK_AB R0, R13, R17 ;  /* 0x000000110d00723e */ /* 0x002fc600000010ff */
[----:B------:R0:W-:Y:S01]  /*43700*/  STL [R1+0xc8], R2 ;  /* 0x0000c80201007387 */ /* 0x0001e20000100800 */
[----:B--2---:R-:W-:-:S03]  /*43710*/  F2FP.BF16.PACK_AB R3, R11, R14 ;  /* 0x0000000e0b03723e */ /* 0x004fc600000010ff */
[----:B------:R1:W-:Y:S04]  /*43720*/  STL [R1+0xc4], R0 ;  /* 0x0000c40001007387 */ /* 0x0003e80000100800 */
[----:B------:R3:W-:Y:S01]  /*43730*/  STL [R1+0xc0], R3 ;  /* 0x0000c00301007387 */ /* 0x0007e20000100800 */
[----:B0-----:R-:W-:Y:S02]  /*43740*/  F2FP.BF16.PACK_AB R2, R12, R5 ;  /* 0x000000050c02723e */ /* 0x001fe400000010ff */
[----:B-1----:R-:W-:-:S03]  /*43750*/  F2FP.BF16.PACK_AB R0, R10, R7 ;  /* 0x000000070a00723e */ /* 0x002fc600000010ff */
[----:B------:R0:W-:Y:S01]  /*43760*/  STL [R1+0xbc], R2 ;  /* 0x0000bc0201007387 */ /* 0x0001e20000100800 */
[----:B---3--:R-:W-:-:S03]  /*43770*/  F2FP.BF16.PACK_AB R3, R9, R6 ;  /* 0x000000060903723e */ /* 0x008fc600000010ff */
[----:B------:R1:W-:Y:S04]  /*43780*/  STL [R1+0xb8], R0 ;  /* 0x0000b80001007387 */ /* 0x0003e80000100800 */
[----:B------:R2:W-:Y:S01]  /*43790*/  STL [R1+0xb4], R3 ;  /* 0x0000b40301007387 */ /* 0x0005e20000100800 */
[----:B0-----:R-:W-:Y:S02]  /*437a0*/  F2FP.BF16.PACK_AB R2, R4, R8 ;  /* 0x000000080402723e */ /* 0x001fe400000010ff */
[----:B-1----:R-:W-:-:S03]  /*437b0*/  F2FP.BF16.PACK_AB R0, R20, R21 ;  /* 0x000000151400723e */ /* 0x002fc600000010ff */
[----:B------:R0:W-:Y:S01]  /*437c0*/  STL [R1+0xb0], R2 ;  /* 0x0000b00201007387 */ /* 0x0001e20000100800 */
[----:B--2---:R-:W-:-:S03]  /*437d0*/  F2FP.BF16.PACK_AB R3, R22, R23 ;  /* 0x000000171603723e */ /* 0x004fc600000010ff */
[----:B------:R1:W-:Y:S04]  /*437e0*/  STL [R1+0xac], R0 ;  /* 0x0000ac0001007387 */ /* 0x0003e80000100800 */
[----:B------:R-:W-:Y:S04]  /*437f0*/  STL [R1+0xa8], R3 ;  /* 0x0000a80301007387 */ /* 0x000fe80000100800 */
[----:B------:R-:W2:Y:S01]  /*43800*/  LDL.LU R29, [R1+0x238] ;  /* 0x00023800011d7983 */ /* 0x000ea20000300800 */
[----:B0-----:R-:W-:Y:S02]  /*43810*/  F2FP.BF16.PACK_AB R2, R18, R19 ;  /* 0x000000131202723e */ /* 0x001fe400000010ff */
[----:B-1----:R-:W-:-:S03]  /*43820*/  F2FP.BF16.PACK_AB R0, R26, R27 ;  /* 0x0000001b1a00723e */ /* 0x002fc600000010ff */
[----:B------:R-:W-:Y:S04]  /*43830*/  STL [R1+0xa4], R2 ;  /* 0x0000a40201007387 */ /* 0x000fe80000100800 */
[----:B--2---:R0:W-:Y:S04]  /*43840*/  STL [R1+0x1e0c], R29 ;  /* 0x001e0c1d01007387 */ /* 0x0041e80000100800 */
[----:B------:R-:W-:Y:S04]  /*43850*/  STL [R1+0xa0], R0 ;  /* 0x0000a00001007387 */ /* 0x000fe80000100800 */
        /* <DEDUP_REMOVED lines=33> */
[----:B------:R-:W3:Y:S04]  /*43a70*/  LDL.LU R28, [R1+0x24c] ;  /* 0x00024c00011c7983 */ /* 0x000ee80000300800 */
[----:B---3--:R0:W-:Y:S04]  /*43a80*/  STL [R1+0x1e08], R28 ;  /* 0x001e081c01007387 */ /* 0x0081e80000100800 */
[----:B0-----:R-:W3:Y:S04]  /*43a90*/  LDL.LU R28, [R1+0x23c] ;  /* 0x00023c00011c7983 */ /* 0x001ee80000300800 */
        /* <DEDUP_REMOVED lines=33> */
[----:B0-----:R-:W2:Y:S04]  /*43cb0*/  LDL.LU R28, [R1+0x36c] ;  /* 0x00036c00011c7983 */ /* 0x001ea80000300800 */
[----:B------:R-:W3:Y:S04]  /*43cc0*/  LDL.LU R2, [R1+0x248] ;  /* 0x0002480001027983 */ /* 0x000ee80000300800 */
[----:B------:R-:W4:Y:S04]  /*43cd0*/  LDL.LU R0, [R1+0x25c] ;  /* 0x00025c0001007983 */ /* 0x000f280000300800 */
[----:B------:R-:W4:Y:S04]  /*43ce0*/  LDL.LU R3, [R1+0x258] ;  /* 0x0002580001037983 */ /* 0x000f280000300800 */
[----:B------:R-:W3:Y:S04]  /*43cf0*/  LDL.LU R16, [R1+0x504] ;  /* 0x0005040001107983 */ /* 0x000ee80000300800 */
        /* <DEDUP_REMOVED lines=22> */
[----:B------:R-:W3:Y:S01]  /*43e60*/  LDL.LU R27, [R1+0x540] ;  /* 0x00054000011b7983 */ /* 0x000ee20000300800 */
[----:B--2---:R-:W-:-:S03]  /*43e70*/  F2FP.BF16.PACK_AB R29, R28, R29 ;  /* 0x0000001d1c1d723e */ /* 0x004fc600000010ff */
        /* <DEDUP_REMOVED lines=70> */
[----:B---3--:R-:W-:Y:S01]  /*442e0*/  F2FP.BF16.PACK_AB R3, R16, R25 ;  /* 0x000000191003723e */ /* 0x008fe200000010ff */
        /* <DEDUP_REMOVED lines=64> */
[----:B---3--:R0:W-:Y:S04]  /*446f0*/  STL [R1+0x1dc0], R5 ;  /* 0x001dc00501007387 */ /* 0x0081e80000100800 */
[----:B0-----:R-:W3:Y:S04]  /*44700*/  LDL.LU R5, [R1+0x57c] ;  /* 0x00057c0001057983 */ /* 0x001ee80000300800 */
[----:B------:R-:W4:Y:S04]  /*44710*/  LDL.LU R4, [R1+0x598] ;  /* 0x0005980001047983 */ /* 0x000f280000300800 */
[----:B----4-:R0:W-:Y:S04]  /*44720*/  STL [R1+0x1dbc], R4 ;  /* 0x001dbc0401007387 */ /* 0x0101e80000100800 */
[----:B0-----:R-:W4:Y:S04]  /*44730*/  LDL.LU R4, [R1+0x58c] ;  /* 0x00058c0001047983 */ /* 0x001f280000300800 */
[----:B------:R-:W2:Y:S04]  /*44740*/  LDL.LU R11, [R1+0x550] ;  /* 0x00055000010b7983 */ /* 0x000ea80000300800 */
[----:B--2---:R0:W-:Y:S04]  /*44750*/  STL [R1+0x1db8], R11 ;  /* 0x001db80b01007387 */ /* 0x0041e80000100800 */
[----:B0-----:R-:W2:Y:S04]  /*44760*/  LDL.LU R11, [R1+0x59c] ;  /* 0x00059c00010b7983 */ /* 0x001ea80000300800 */
        /* <DEDUP_REMOVED lines=36> */
[----:B------:R-:W2:Y:S01]  /*449b0*/  LDL.LU R28, [R1+0x5dc] ;  /* 0x0005dc00011c7983 */ /* 0x000ea20000300800 */
[----:B------:R-:W-:-:S03]  /*449c0*/  F2FP.BF16.PACK_AB R7, R6, R7 ;  /* 0x000000070607723e */ /* 0x000fc600000010ff */
[----:B--2---:R0:W-:Y:S04]  /*449d0*/  STL [R1+0x1d84], R28 ;  /* 0x001d841c01007387 */ /* 0x0041e80000100800 */
[----:B0-----:R-:W2:Y:S04]  /*449e0*/  LDL.LU R28, [R1+0x5cc] ;  /* 0x0005cc00011c7983 */ /* 0x001ea80000300800 */
        /* <DEDUP_REMOVED lines=40> */
[----:B------:R0:W-:Y:S04]  /*44c70*/  STL [R1], R7 ;  /* 0x0000000701007387 */ /* 0x0001e80000100800 */
[----:B0-----:R-:W2:Y:S02]  /*44c80*/  LDL.LU R7, [R1+0x1dc8] ;  /* 0x001dc80001077983 */ /* 0x001ea40000300800 */
[----:B--2---:R-:W-:-:S02]  /*44c90*/  F2FP.BF16.PACK_AB R7, R6, R7 ;  /* 0x000000070607723e */ /* 0x004fc400000010ff */
[----:B------:R-:W3:Y:S02]  /*44ca0*/  LDL.LU R6, [R1+0x1dc4] ;  /* 0x001dc40001067983 */ /* 0x000ee40000300800 */
[----:B---3--:R-:W-:Y:S02]  /*44cb0*/  F2FP.BF16.PACK_AB R6, R5, R6 ;  /* 0x000000060506723e */ /* 0x008fe400000010ff */
[----:B------:R-:W4:Y:S02]  /*44cc0*/  LDL.LU R5, [R1+0x1dc0] ;  /* 0x001dc00001057983 */ /* 0x000f240000300800 */
[----:B----4-:R-:W-:Y:S02]  /*44cd0*/  F2FP.BF16.PACK_AB R5, R4, R5 ;  /* 0x000000050405723e */ /* 0x010fe400000010ff */
[----:B------:R-:W2:Y:S02]  /*44ce0*/  LDL.LU R4, [R1+0x1dbc] ;  /* 0x001dbc0001047983 */ /* 0x000ea40000300800 */
[----:B--2---:R-:W-:-:S02]  /*44cf0*/  F2FP.BF16.PACK_AB R4, R11, R4 ;  /* 0x000000040b04723e */ /* 0x004fc400000010ff */
[----:B------:R-:W2:Y:S02]  /*44d00*/  LDL.LU R11, [R1+0x1db8] ;  /* 0x001db800010b7983 */ /* 0x000ea40000300800 */
[----:B--2---:R-:W-:Y:S02]  /*44d10*/  F2FP.BF16.PACK_AB R11, R10, R11 ;  /* 0x0000000b0a0b723e */ /* 0x004fe400000010ff */
[----:B------:R-:W2:Y:S02]  /*44d20*/  LDL.LU R10, [R1+0x1db4] ;  /* 0x001db400010a7983 */ /* 0x000ea40000300800 */
[----:B--2---:R-:W-:Y:S02]  /*44d30*/  F2FP.BF16.PACK_AB R10, R9, R10 ;  /* 0x0000000a090a723e */ /* 0x004fe400000010ff */
        /* <DEDUP_REMOVED lines=22> */
[----:B------:R-:W2:Y:S01]  /*44ea0*/  LDL.LU R28, [R1+0x1d84] ;  /* 0x001d8400011c7983 */ /* 0x000ea20000300800 */
[----:B------:R-:W-:Y:S02]  /*44eb0*/  F2FP.BF16.PACK_AB R21, R29, R21 ;  /* 0x000000151d15723e */ /* 0x000fe400000010ff */
[----:B--2---:R-:W-:Y:S02]  /*44ec0*/  F2FP.BF16.PACK_AB R22, R28, R22 ;  /* 0x000000161c16723e */ /* 0x004fe400000010ff */
[----:B------:R-:W2:Y:S04]  /*44ed0*/  LDL.LU R28, [R1+0x1d80] ;  /* 0x001d8000011c7983 */ /* 0x000ea80000300800 */
[----:B------:R-:W2:Y:S01]  /*44ee0*/  LDL.LU R29, [R1+0x1d7c] ;  /* 0x001d7c00011d7983 */ /* 0x000ea20000300800 */
[----:B------:R-:W-:-:S02]  /*44ef0*/  F2FP.BF16.PACK_AB R25, R25, R24 ;  /* 0x000000181919723e */ /* 0x000fc400000010ff */
[----:B------:R-:W-:Y:S02]  /*44f00*/  F2FP.BF16.PACK_AB R20, R2, R20 ;  /* 0x000000140214723e */ /* 0x000fe400000010ff */
[----:B------:R-:W-:Y:S02]  /*44f10*/  F2FP.BF16.PACK_AB R27, R0, R27 ;  /* 0x0000001b001b723e */ /* 0x000fe400000010ff */
[----:B------:R-:W-:Y:S02]  /*44f20*/  F2FP.BF16.PACK_AB R26, R3, R26 ;  /* 0x0000001a031a723e */ /* 0x000fe400000010ff */
[----:B--2---:R-:W-:Y:S02]  /*44f30*/  F2FP.BF16.PACK_AB R24, R29, R28 ;  /* 0x0000001c1d18723e */ /* 0x004fe400000010ff */
.L_x_1:
[----:B------:R-:W1:Y:S04]  /*44f40*/  S2R R29, SR_TID.X ;  /* 0x00000000001d7919 */ /* 0x000e680000002100 */
[----:B------:R-:W-:Y:S01]  /*44f50*/  BAR.SYNC.DEFER_BLOCKING 0x0 ;  /* 0x0000000000007b1d */ /* 0x000fe20000010000 */
[----:B01----:R-:W-:-:S02]  /*44f60*/  IMAD.SHL.U32 R0, R29, 0x80, RZ ;  /* 0x000000801d007824 */ /* 0x003fc400078e00ff */
[C---:B------:R-:W-:Y:S02]  /*44f70*/  IMAD.SHL.U32 R3, R29.reuse, 0x20, RZ ;  /* 0x000000201d037824 */ /* 0x040fe400078e00ff */
[C---:B------:R-:W-:Y:S01]  /*44f80*/  IMAD.SHL.U32 R28, R29.reuse, 0x4, RZ ;  /* 0x000000041d1c7824 */ /* 0x040fe200078e00ff */
[----:B------:R-:W-:Y:S01]  /*44f90*/  LOP3.LUT R0, R0, 0xc00, RZ, 0xc0, !PT ;  /* 0x00000c0000007812 */ /* 0x000fe200078ec0ff */
[----:B------:R-:W-:-:S03]  /*44fa0*/  IMAD.SHL.U32 R2, R29, 0x8, RZ ;  /* 0x000000081d027824 */ /* 0x000fc600078e00ff */
[----:B------:R-:W-:Y:S02]  /*44fb0*/  LOP3.LUT R0, R0, 0x60, R3, 0xf8, !PT ;  /* 0x0000006000007812 */ /* 0x000fe400078ef803 */
[----:B------:R-:W2:Y:S01]  /*44fc0*/  LDL.LU R3, [R1+0x1d00] ;  /* 0x001d000001037983 */ /* 0x000ea20000300800 */
[----:B------:R-:W-:Y:S02]  /*44fd0*/  LOP3.LUT R2, R2, 0x100, RZ, 0xc0, !PT ;  /* 0x0000010002027812 */ /* 0x000fe400078ec0ff */
[----:B------:R-:W-:Y:S02]  /*44fe0*/  LOP3.LUT R0, R0, 0x70, R28, 0x78, !PT ;  /* 0x0000007000007812 */ /* 0x000fe400078e781c */
[----:B------:R-:W3:Y:S01]  /*44ff0*/  LDL.LU R28, [R1+0x1cf8] ;  /* 0x001cf800011c7983 */ /* 0x000ee20000300800 */
[----:B------:R-:W-:Y:S02]  /*45000*/  LOP3.LUT R29, R29, 0x3f, RZ, 0xc0, !PT ;  /* 0x0000003f1d1d7812 */ /* 0x000fe400078ec0ff */
[----:B------:R-:W-:-:S02]  /*45010*/  IMAD.IADD R0, R2, 0x1, R0 ;  /* 0x0000000102007824 */ /* 0x000fc400078e0200 */
[----:B------:R-:W4:Y:S04]  /*45020*/  LDL.LU R2, [R1+0x1d04] ;  /* 0x001d040001027983 */ /* 0x000f280000300800 */
[----:B------:R0:W-:Y:S04]  /*45030*/  STS.128 [R0], R24 ;  /* 0x0000001800007388 */ /* 0x0001e80000000c00 */
[----:B------:R1:W-:Y:S04]  /*45040*/  STS.128 [R0+0x80], R20 ;  /* 0x0000801400007388 */ /* 0x0003e80000000c00 */
[----:B0-----:R-:W5:Y:S04]  /*45050*/  LDL.LU R24, [R1+0x10] ;  /* 0x0000100001187983 */ /* 0x001f680000300800 */
[----:B------:R-:W5:Y:S04]  /*45060*/  LDL.LU R25, [R1+0x14] ;  /* 0x0000140001197983 */ /* 0x000f680000300800 */
[----:B------:R-:W5:Y:S04]  /*45070*/  LDL.LU R26, [R1+0x18] ;  /* 0x00001800011a7983 */ /* 0x000f680000300800 */
[----:B------:R-:W5:Y:S04]  /*45080*/  LDL.LU R27, [R1+0x1c] ;  /* 0x00001c00011b7983 */ /* 0x000f680000300800 */
[----:B-1----:R-:W5:Y:S04]  /*45090*/  LDL.LU R20, [R1] ;  /* 0x0000000001147983 */ /* 0x002f680000300800 */
[----:B------:R-:W5:Y:S04]  /*450a0*/  LDL.LU R21, [R1+0x4] ;  /* 0x0000040001157983 */ /* 0x000f680000300800 */
[----:B------:R-:W5:Y:S04]  /*450b0*/  LDL.LU R22, [R1+0x8] ;  /* 0x0000080001167983 */ /* 0x000f680000300800 */
[----:B------:R-:W5:Y:S04]  /*450c0*/  LDL.LU R23, [R1+0xc] ;  /* 0x00000c0001177983 */ /* 0x000f680000300800 */
[----:B------:R-:W-:Y:S04]  /*450d0*/  STS.128 [R0+0x200], R16 ;  /* 0x0002001000007388 */ /* 0x000fe80000000c00 */
[----:B------:R-:W-:Y:S04]  /*450e0*/  STS.128 [R0+0x280], R12 ;  /* 0x0002800c00007388 */ /* 0x000fe80000000c00 */
[----:B------:R-:W-:Y:S01]  /*450f0*/  BAR.SYNC.DEFER_BLOCKING 0x0 ;  /* 0x0000000000007b1d */ /* 0x000fe20000010000 */
[----:B---3--:R-:W-:-:S05]  /*45100*/  LOP3.LUT R28, R28, 0xc00, RZ, 0xc0, !PT ;  /* 0x00000c001c1c7812 */ /* 0x008fca00078ec0ff */
[----:B------:R-:W-:-:S05]  /*45110*/  IMAD R28, R29, 0x10, R28 ;  /* 0x000000101d1c7824 */ /* 0x000fca00078e021c */
[----:B------:R-:W0:Y:S01]  /*45120*/  LDS.128 R16, [R28] ;  /* 0x000000001c107984 */ /* 0x000e220000000c00 */
[----:B------:R-:W-:Y:S02]  /*45130*/  LOP3.LUT R29, R28, 0x20, RZ, 0x3c, !PT ;  /* 0x000000201c1d7812 */ /* 0x000fe400078e3cff */
[----:B--2---:R-:W-:Y:S02]  /*45140*/  ISETP.GE.AND P1, PT, R3, c[0x0][0x17c], PT ;  /* 0x00005f0003007a0c */ /* 0x004fe40003f26270 */
[----:B----4-:R-:W-:Y:S02]  /*45150*/  ISETP.GE.AND P0, PT, R2, c[0x0][0x17c], PT ;  /* 0x00005f0002007a0c */ /* 0x010fe40003f06270 */
[C---:B------:R-:W-:Y:S01]  /*45160*/  LOP3.LUT R3, R28.reuse, 0x40, RZ, 0x3c, !PT ;  /* 0x000000401c037812 */ /* 0x040fe200078e3cff */
[----:B------:R-:W-:Y:S01]  /*45170*/  STL [R1+0x2a0], R29 ;  /* 0x0002a01d01007387 */ /* 0x000fe20000100800 */
[----:B------:R-:W-:Y:S01]  /*45180*/  LOP3.LUT R2, R28, 0x60, RZ, 0x3c, !PT ;  /* 0x000000601c027812 */ /* 0x000fe200078e3cff */
[----:B0-----:R-:W-:-:S02]  /*45190*/  IMAD.MOV.U32 R12, RZ, RZ, R16 ;  /* 0x000000ffff0c7224 */ /* 0x001fc400078e0010 */
[----:B------:R-:W-:Y:S04]  /*451a0*/  STL.64 [R1+0x1c0], R16 ;  /* 0x0001c01001007387 */ /* 0x000fe80000100a00 */
[----:B------:R-:W-:Y:S04]  /*451b0*/  STL.64 [R1+0x1c8], R18 ;  /* 0x0001c81201007387 */ /* 0x000fe80000100a00 */
[----:B------:R-:W-:Y:S04]  /*451c0*/  STL [R1+0x2a4], R3 ;  /* 0x0002a40301007387 */ /* 0x000fe80000100800 */
[----:B------:R-:W-:Y:S04]  /*451d0*/  STL [R1+0x2a8], R2 ;  /* 0x0002a80201007387 */ /* 0x000fe80000100800 */
[----:B------:R-:W-:Y:S04]  /*451e0*/  STL [R1+0x1f8c], R12 ;  /* 0x001f8c0c01007387 */ /* 0x000fe80000100800 */
[----:B------:R-:W0:Y:S04]  /*451f0*/  LDS.128 R12, [R29] ;  /* 0x000000001d0c7984 */ /* 0x000e280000000c00 */
[----:B------:R-:W1:Y:S04]  /*45200*/  LDS.128 R16, [R3] ;  /* 0x0000000003107984 */ /* 0x000e680000000c00 */
[----:B0-----:R-:W-:Y:S04]  /*45210*/  STL.64 [R1+0x200], R12 ;  /* 0x0002000c01007387 */ /* 0x001fe80000100a00 */
[----:B------:R-:W-:Y:S04]  /*45220*/  STL.64 [R1+0x208], R14 ;  /* 0x0002080e01007387 */ /* 0x000fe80000100a00 */
[----:B------:R-:W0:Y:S04]  /*45230*/  LDS.128 R12, [R2] ;  /* 0x00000000020c7984 */ /* 0x000e280000000c00 */
[----:B------:R-:W-:Y:S06]  /*45240*/  BAR.SYNC.DEFER_BLOCKING 0x0 ;  /* 0x0000000000007b1d */ /* 0x000fec0000010000 */
[----:B------:R-:W-:Y:S04]  /*45250*/  STS.128 [R0], R8 ;  /* 0x0000000800007388 */ /* 0x000fe80000000c00 */
[----:B------:R-:W-:Y:S04]  /*45260*/  STS.128 [R0+0x80], R4 ;  /* 0x0000800400007388 */ /* 0x000fe80000000c00 */
[----:B-----5:R-:W-:Y:S04]  /*45270*/  STS.128 [R0+0x200], R20 ;  /* 0x0002001400007388 */ /* 0x020fe80000000c00 */
[----:B------:R-:W-:Y:S04]  /*45280*/  STS.128 [R0+0x280], R24 ;  /* 0x0002801800007388 */ /* 0x000fe80000000c00 */
[----:B------:R-:W-:Y:S06]  /*45290*/  BAR.SYNC.DEFER_BLOCKING 0x0 ;  /* 0x0000000000007b1d */ /* 0x000fec0000010000 */
[----:B------:R-:W2:Y:S04]  /*452a0*/  LDS.128 R8, [R28] ;  /* 0x000000001c087984 */ /* 0x000ea80000000c00 */
[----:B------:R-:W3:Y:S04]  /*452b0*/  LDS.128 R4, [R29] ;  /* 0x000000001d047984 */ /* 0x000ee80000000c00 */
[----:B-1----:R1:W-:Y:S04]  /*452c0*/  STL.64 [R1+0x240], R16 ;  /* 0x0002401001007387 */ /* 0x0023e80000100a00 */
[----:B------:R4:W-:Y:S04]  /*452d0*/  STL.64 [R1+0x248], R18 ;  /* 0x0002481201007387 */ /* 0x0009e80000100a00 */
[----:B0-----:R-:W-:Y:S04]  /*452e0*/  STL.64 [R1+0x280], R12 ;  /* 0x0002800c01007387 */ /* 0x001fe80000100a00 */
[----:B------:R-:W-:Y:S04]  /*452f0*/  STL.64 [R1+0x288], R14 ;  /* 0x0002880e01007387 */ /* 0x000fe80000100a00 */
[----:B-1----:R-:W5:Y:S04]  /*45300*/  LDL.LU R16, [R1+0xc0] ;  /* 0x0000c00001107983 */ /* 0x002f680000300800 */
[----:B--2---:R-:W-:Y:S04]  /*45310*/  STL.64 [R1+0x1b0], R8 ;  /* 0x0001b00801007387 */ /* 0x004fe80000100a00 */
[----:B------:R-:W-:Y:S04]  /*45320*/  STL.64 [R1+0x1b8], R10 ;  /* 0x0001b80a01007387 */ /* 0x000fe80000100a00 */
[----:B---3--:R0:W-:Y:S04]  /*45330*/  STL.64 [R1+0x1f0], R4 ;  /* 0x0001f00401007387 */ /* 0x0081e80000100a00 */
[----:B------:R1:W-:Y:S04]  /*45340*/  STL.64 [R1+0x1f8], R6 ;  /* 0x0001f80601007387 */ /* 0x0003e80000100a00 */
[----:B------:R-:W5:Y:S04]  /*45350*/  LDL.LU R17, [R1+0xc4] ;  /* 0x0000c40001117983 */ /* 0x000f680000300800 */
[----:B----4-:R-:W2:Y:S04]  /*45360*/  LDL.LU R18, [R1+0xc8] ;  /* 0x0000c80001127983 */ /* 0x010ea80000300800 */
[----:B------:R-:W2:Y:S04]  /*45370*/  LDL.LU R19, [R1+0xcc] ;  /* 0x0000cc0001137983 */ /* 0x000ea80000300800 */
[----:B--2---:R-:W-:Y:S04]  /*45380*/  STL.64 [R1+0x1fd8], R18 ;  /* 0x001fd81201007387 */ /* 0x004fe80000100a00 */
[----:B-----5:R2:W-:Y:S04]  /*45390*/  STL.64 [R1+0x1fd0], R16 ;  /* 0x001fd01001007387 */ /* 0x0205e80000100a00 */
[----:B0-----:R-:W3:Y:S04]  /*453a0*/  LDL.LU R4, [R1+0x90] ;  /* 0x0000900001047983 */ /* 0x001ee80000300800 */
[----:B------:R-:W3:Y:S04]  /*453b0*/  LDL.LU R5, [R1+0x94] ;  /* 0x0000940001057983 */ /* 0x000ee80000300800 */
[----:B-1----:R-:W4:Y:S04]  /*453c0*/  LDL.LU R6, [R1+0x98] ;  /* 0x0000980001067983 */ /* 0x002f280000300800 */
[----:B------:R-:W4:Y:S04]  /*453d0*/  LDL.LU R7, [R1+0x9c] ;  /* 0x00009c0001077983 */ /* 0x000f280000300800 */
[----:B----4-:R-:W-:Y:S04]  /*453e0*/  STL.64 [R1+0x1fe8], R6 ;  /* 0x001fe80601007387 */ /* 0x010fe80000100a00 */
[----:B---3--:R-:W-:Y:S04]  /*453f0*/  STL.64 [R1+0x1fe0], R4 ;  /* 0x001fe00401007387 */ /* 0x008fe80000100a00 */
[----:B--2---:R-:W2:Y:S04]  /*45400*/  LDL.LU R16, [R1+0x80] ;  /* 0x0000800001107983 */ /* 0x004ea80000300800 */
[----:B------:R-:W2:Y:S04]  /*45410*/  LDL.LU R17, [R1+0x84] ;  /* 0x0000840001117983 */ /* 0x000ea80000300800 */
[----:B------:R-:W3:Y:S04]  /*45420*/  LDL.LU R18, [R1+0x88] ;  /* 0x0000880001127983 */ /* 0x000ee80000300800 */
[----:B------:R-:W3:Y:S04]  /*45430*/  LDL.LU R19, [R1+0x8c] ;  /* 0x00008c0001137983 */ /* 0x000ee80000300800 */
[----:B------:R-:W4:Y:S04]  /*45440*/  LDL.LU R20, [R1+0x50] ;  /* 0x0000500001147983 */ /* 0x000f280000300800 */
[----:B------:R-:W4:Y:S04]  /*45450*/  LDL.LU R21, [R1+0x54] ;  /* 0x0000540001157983 */ /* 0x000f280000300800 */
[----:B------:R-:W5:Y:S04]  /*45460*/  LDL.LU R22, [R1+0x58] ;  /* 0x0000580001167983 */ /* 0x000f680000300800 */
[----:B------:R-:W5:Y:S04]  /*45470*/  LDL.LU R23, [R1+0x5c] ;  /* 0x00005c0001177983 */ /* 0x000f680000300800 */
[----:B-----5:R-:W-:Y:S04]  /*45480*/  STL.64 [R1+0x2018], R22 ;  /* 0x0020181601007387 */ /* 0x020fe80000100a00 */
[----:B----4-:R0:W-:Y:S04]  /*45490*/  STL.64 [R1+0x2010], R20 ;  /* 0x0020101401007387 */ /* 0x0101e80000100a00 */
[----:B0-----:R-:W4:Y:S04]  /*454a0*/  LDL.LU R20, [R1+0x30] ;  /* 0x0000300001147983 */ /* 0x001f280000300800 */
        /* <DEDUP_REMOVED lines=10> */
[----:B----4-:R-:W-:Y:S04]  /*45550*/  STL.64 [R1+0x2030], R20 ;  /* 0x0020301401007387 */ /* 0x010fe80000100a00 */
[----:B---3--:R-:W-:Y:S04]  /*45560*/  STL.64 [R1+0x1ff8], R18 ;  /* 0x001ff81201007387 */ /* 0x008fe80000100a00 */
[----:B--2---:R0:W-:Y:S04]  /*45570*/  STL.64 [R1+0x1ff0], R16 ;  /* 0x001ff01001007387 */ /* 0x0041e80000100a00 */
[----:B------:R-:W1:Y:S04]  /*45580*/  LDS.128 R20, [R3] ;  /* 0x0000000003147984 */ /* 0x000e680000000c00 */
[----:B0-----:R-:W2:Y:S04]  /*45590*/  LDL.LU R16, [R1+0x60] ;  /* 0x0000600001107983 */ /* 0x001ea80000300800 */
[----:B------:R-:W2:Y:S04]  /*455a0*/  LDL.LU R17, [R1+0x64] ;  /* 0x0000640001117983 */ /* 0x000ea80000300800 */
[----:B------:R-:W3:Y:S04]  /*455b0*/  LDL.LU R18, [R1+0x68] ;  /* 0x0000680001127983 */ /* 0x000ee80000300800 */
[----:B------:R-:W3:Y:S04]  /*455c0*/  LDL.LU R19, [R1+0x6c] ;  /* 0x00006c0001137983 */ /* 0x000ee80000300800 */
[----:B---3--:R-:W-:Y:S04]  /*455d0*/  STL.64 [R1+0x2008], R18 ;  /* 0x0020081201007387 */ /* 0x008fe80000100a00 */
[----:B--2---:R0:W-:Y:S04]  /*455e0*/  STL.64 [R1+0x2000], R16 ;  /* 0x0020001001007387 */ /* 0x0041e80000100a00 */
[----:B0-----:R-:W2:Y:S04]  /*455f0*/  LDL.LU R16, [R1+0x40] ;  /* 0x0000400001107983 */ /* 0x001ea80000300800 */
[----:B------:R-:W2:Y:S04]  /*45600*/  LDL.LU R17, [R1+0x44] ;  /* 0x0000440001117983 */ /* 0x000ea80000300800 */
[----:B------:R-:W2:Y:S04]  /*45610*/  LDL.LU R18, [R1+0x48] ;  /* 0x0000480001127983 */ /* 0x000ea80000300800 */
[----:B------:R-:W2:Y:S04]  /*45620*/  LDL.LU R19, [R1+0x4c] ;  /* 0x00004c0001137983 */ /* 0x000ea80000300800 */
[----:B------:R-:W3:Y:S04]  /*45630*/  LDL.LU R4, [R1+0x70] ;  /* 0x0000700001047983 */ /* 0x000ee80000300800 */
[----:B------:R-:W3:Y:S04]  /*45640*/  LDL.LU R5, [R1+0x74] ;  /* 0x0000740001057983 */ /* 0x000ee80000300800 */
[----:B------:R-:W3:Y:S04]  /*45650*/  LDL.LU R6, [R1+0x78] ;  /* 0x0000780001067983 */ /* 0x000ee80000300800 */
[----:B------:R-:W3:Y:S04]  /*45660*/  LDL.LU R7, [R1+0x7c] ;  /* 0x00007c0001077983 */ /* 0x000ee80000300800 */
[----:B------:R-:W4:Y:S04]  /*45670*/  LDL.LU R12, [R1+0xb0] ;  /* 0x0000b000010c7983 */ /* 0x000f280000300800 */
[----:B------:R-:W4:Y:S04]  /*45680*/  LDL.LU R13, [R1+0xb4] ;  /* 0x0000b400010d7983 */ /* 0x000f280000300800 */
[----:B------:R-:W4:Y:S04]  /*45690*/  LDL.LU R14, [R1+0xb8] ;  /* 0x0000b800010e7983 */ /* 0x000f280000300800 */
[----:B------:R-:W4:Y:S04]  /*456a0*/  LDL.LU R15, [R1+0xbc] ;  /* 0x0000bc00010f7983 */ /* 0x000f280000300800 */
[----:B------:R-:W5:Y:S04]  /*456b0*/  LDL.LU R8, [R1+0xa0] ;  /* 0x0000a00001087983 */ /* 0x000f680000300800 */
[----:B------:R-:W5:Y:S04]  /*456c0*/  LDL.LU R9, [R1+0xa4] ;  /* 0x0000a40001097983 */ /* 0x000f680000300800 */
[----:B------:R-:W5:Y:S04]  /*456d0*/  LDL.LU R10, [R1+0xa8] ;  /* 0x0000a800010a7983 */ /* 0x000f680000300800 */
[----:B------:R-:W5:Y:S04]  /*456e0*/  LDL.LU R11, [R1+0xac] ;  /* 0x0000ac00010b7983 */ /* 0x000f680000300800 */
[----:B------:R-:W2:Y:S04]  /*456f0*/  LDL.LU R24, [R1+0xd0] ;  /* 0x0000d00001187983 */ /* 0x000ea80000300800 */
[----:B------:R-:W2:Y:S04]  /*45700*/  LDL.LU R25, [R1+0xd4] ;  /* 0x0000d40001197983 */ /* 0x000ea80000300800 */
[----:B------:R-:W2:Y:S04]  /*45710*/  LDL.LU R26, [R1+0xd8] ;  /* 0x0000d800011a7983 */ /* 0x000ea80000300800 */
[----:B------:R-:W2:Y:S04]  /*45720*/  LDL.LU R27, [R1+0xdc] ;  /* 0x0000dc00011b7983 */ /* 0x000ea80000300800 */
[----:B-1----:R-:W-:Y:S04]  /*45730*/  STL.64 [R1+0x230], R20 ;  /* 0x0002301401007387 */ /* 0x002fe80000100a00 */
[----:B------:R-:W-:Y:S04]  /*45740*/  STL.64 [R1+0x238], R22 ;  /* 0x0002381601007387 */ /* 0x000fe80000100a00 */
[----:B------:R-:W0:Y:S04]  /*45750*/  LDS.128 R20, [R2] ;  /* 0x0000000002147984 */ /* 0x000e280000000c00 */
[----:B------:R-:W-:Y:S06]  /*45760*/  BAR.SYNC.DEFER_BLOCKING 0x0 ;  /* 0x0000000000007b1d */ /* 0x000fec0000010000 */
[----:B0-----:R-:W-:Y:S04]  /*45770*/  STL.64 [R1+0x290], R20 ;  /* 0x0002901401007387 */ /* 0x001fe80000100a00 */
[----:B------:R0:W-:Y:S04]  /*45780*/  STL.64 [R1+0x298], R22 ;  /* 0x0002981601007387 */ /* 0x0001e80000100a00 */
[----:B0-----:R-:W2:Y:S04]  /*45790*/  LDL.LU.64 R22, [R1+0x2038] ;  /* 0x0020380001167983 */ /* 0x001ea80000300a00 */
[----:B------:R-:W2:Y:S04]  /*457a0*/  LDL.LU.64 R20, [R1+0x2030] ;  /* 0x0020300001147983 */ /* 0x000ea80000300a00 */
[----:B--2---:R0:W-:Y:S04]  /*457b0*/  STS.128 [R0], R20 ;  /* 0x0000001400007388 */ /* 0x0041e80000000c00 */
[----:B0-----:R-:W2:Y:S04]  /*457c0*/  LDL.LU.64 R22, [R1+0x2028] ;  /* 0x0020280001167983 */ /* 0x001ea80000300a00 */
[----:B------:R-:W2:Y:S04]  /*457d0*/  LDL.LU.64 R20, [R1+0x2020] ;  /* 0x0020200001147983 */ /* 0x000ea80000300a00 */
[----:B--2---:R0:W-:Y:S04]  /*457e0*/  STS.128 [R0+0x80], R20 ;  /* 0x0000801400007388 */ /* 0x0041e80000000c00 */
[----:B0-----:R-:W2:Y:S04]  /*457f0*/  LDL.LU.64 R22, [R1+0x2018] ;  /* 0x0020180001167983 */ /* 0x001ea80000300a00 */
[----:B------:R-:W2:Y:S04]  /*45800*/  LDL.LU.64 R20, [R1+0x2010] ;  /* 0x0020100001147983 */ /* 0x000ea80000300a00 */
[----:B------:R-:W-:Y:S04]  /*45810*/  STS.128 [R0+0x200], R16 ;  /* 0x0002001000007388 */ /* 0x000fe80000000c00 */
[----:B--2---:R-:W-:Y:S04]  /*45820*/  STS.128 [R0+0x280], R20 ;  /* 0x0002801400007388 */ /* 0x004fe80000000c00 */
[----:B------:R-:W-:Y:S06]  /*45830*/  BAR.SYNC.DEFER_BLOCKING 0x0 ;  /* 0x0000000000007b1d */ /* 0x000fec0000010000 */
[----:B------:R-:W0:Y:S04]  /*45840*/  LDS.128 R16, [R28] ;  /* 0x000000001c107984 */ /* 0x000e280000000c00 */
[----:B------:R-:W1:Y:S04]  /*45850*/  LDS.128 R20, [R29] ;  /* 0x000000001d147984 */ /* 0x000e680000000c00 */
[----:B0-----:R-:W-:Y:S04]  /*45860*/  STL.64 [R1+0x1a0], R16 ;  /* 0x0001a01001007387 */ /* 0x001fe80000100a00 */
[----:B------:R-:W-:Y:S04]  /*45870*/  STL.64 [R1+0x1a8], R18 ;  /* 0x0001a81201007387 */ /* 0x000fe80000100a00 */
[----:B------:R-:W0:Y:S04]  /*45880*/  LDS.128 R16, [R3] ;  /* 0x0000000003107984 */ /* 0x000e280000000c00 */
[----:B-1----:R1:W-:Y:S04]  /*45890*/  STL.64 [R1+0x1e0], R20 ;  /* 0x0001e01401007387 */ /* 0x0023e80000100a00 */
[----:B------:R2:W-:Y:S04]  /*458a0*/  STL.64 [R1+0x1e8], R22 ;  /* 0x0001e81601007387 */ /* 0x0005e80000100a00 */
[----:B-1----:R-:W4:Y:S04]  /*458b0*/  LDL.LU R20, [R1+0xe0] ;  /* 0x0000e00001147983 */ /* 0x002f280000300800 */
[----:B0-----:R-:W-:Y:S04]  /*458c0*/  STL.64 [R1+0x220], R16 ;  /* 0x0002201001007387 */ /* 0x001fe80000100a00 */
[----:B------:R-:W-:Y:S04]  /*458d0*/  STL.64 [R1+0x228], R18 ;  /* 0x0002281201007387 */ /* 0x000fe80000100a00 */
[----:B------:R-:W0:Y:S04]  /*458e0*/  LDS.128 R16, [R2] ;  /* 0x0000000002107984 */ /* 0x000e280000000c00 */
[----:B------:R-:W4:Y:S04]  /*458f0*/  LDL.LU R21, [R1+0xe4] ;  /* 0x0000e40001157983 */ /* 0x000f280000300800 */
[----:B--2---:R-:W2:Y:S04]  /*45900*/  LDL.LU R22, [R1+0xe8] ;  /* 0x0000e80001167983 */ /* 0x004ea80000300800 */
[----:B------:R-:W2:Y:S04]  /*45910*/  LDL.LU R23, [R1+0xec] ;  /* 0x0000ec0001177983 */ /* 0x000ea80000300800 */
[----:B------:R-:W-:Y:S06]  /*45920*/  BAR.SYNC.DEFER_BLOCKING 0x0 ;  /* 0x0000000000007b1d */ /* 0x000fec0000010000 */
[----:B0-----:R-:W-:Y:S04]  /*45930*/  STL.64 [R1+0x270], R16 ;  /* 0x0002701001007387 */ /* 0x001fe80000100a00 */
[----:B------:R0:W-:Y:S04]  /*45940*/  STL.64 [R1+0x278], R18 ;  /* 0x0002781201007387 */ /* 0x0001e80000100a00 */
[----:B0-----:R-:W2:Y:S04]  /*45950*/  LDL.LU.64 R18, [R1+0x2008] ;  /* 0x0020080001127983 */ /* 0x001ea80000300a00 */
[----:B------:R-:W2:Y:S04]  /*45960*/  LDL.LU.64 R16, [R1+0x2000] ;  /* 0x0020000001107983 */ /* 0x000ea80000300a00 */
[----:B---3--:R-:W-:Y:S04]  /*45970*/  STS.128 [R0+0x80], R4 ;  /* 0x0000800400007388 */ /* 0x008fe80000000c00 */
[----:B--2---:R0:W-:Y:S04]  /*45980*/  STS.128 [R0], R16 ;  /* 0x0000001000007388 */ /* 0x0041e80000000c00 */
[----:B0-----:R-:W2:Y:S04]  /*45990*/  LDL.LU.64 R18, [R1+0x1ff8] ;  /* 0x001ff80001127983 */ /* 0x001ea80000300a00 */
[----:B------:R-:W2:Y:S04]  /*459a0*/  LDL.LU.64 R16, [R1+0x1ff0] ;  /* 0x001ff00001107983 */ /* 0x000ea80000300a00 */
[----:B------:R-:W3:Y:S04]  /*459b0*/  LDL.LU.64 R6, [R1+0x1fe8] ;  /* 0x001fe80001067983 */ /* 0x000ee80000300a00 */
[----:B------:R-:W3:Y:S04]  /*459c0*/  LDL.LU.64 R4, [R1+0x1fe0] ;  /* 0x001fe00001047983 */ /* 0x000ee80000300a00 */
[----:B--2---:R0:W-:Y:S04]  /*459d0*/  STS.128 [R0+0x200], R16 ;  /* 0x0002001000007388 */ /* 0x0041e80000000c00 */
[----:B0-----:R-:W2:Y:S04]  /*459e0*/  LDL.LU.64 R18, [R1+0x1fd8] ;  /* 0x001fd80001127983 */ /* 0x001ea80000300a00 */
[----:B------:R-:W2:Y:S04]  /*459f0*/  LDL.LU.64 R16, [R1+0x1fd0] ;  /* 0x001fd00001107983 */ /* 0x000ea80000300a00 */
[----:B---3--:R-:W-:Y:S04]  /*45a00*/  STS.128 [R0+0x280], R4 ;  /* 0x0002800400007388 */ /* 0x008fe80000000c00 */
[----:B------:R-:W-:Y:S06]  /*45a10*/  BAR.SYNC.DEFER_BLOCKING 0x0 ;  /* 0x0000000000007b1d */ /* 0x000fec0000010000 */
[----:B------:R-:W0:Y:S04]  /*45a20*/  LDS.128 R4, [R28] ;  /* 0x000000001c047984 */ /* 0x000e280000000c00 */
[----:B0-----:R-:W-:Y:S04]  /*45a30*/  STL.64 [R1+0x50], R4 ;  /* 0x0000500401007387 */ /* 0x001fe80000100a00 */
[----:B------:R-:W-:Y:S04]  /*45a40*/  STL.64 [R1+0x58], R6 ;  /* 0x0000580601007387 */ /* 0x000fe80000100a00 */
[----:B------:R-:W0:Y:S04]  /*45a50*/  LDS.128 R4, [R29] ;  /* 0x000000001d047984 */ /* 0x000e280000000c00 */
[----:B0-----:R-:W-:Y:S04]  /*45a60*/  STL.64 [R1+0x1d0], R4 ;  /* 0x0001d00401007387 */ /* 0x001fe80000100a00 */
[----:B------:R-:W-:Y:S04]  /*45a70*/  STL.64 [R1+0x1d8], R6 ;  /* 0x0001d80601007387 */ /* 0x000fe80000100a00 */
[----:B------:R-:W0:Y:S04]  /*45a80*/  LDS.128 R4, [R3] ;  /* 0x0000000003047984 */ /* 0x000e280000000c00 */
[----:B0-----:R-:W-:Y:S04]  /*45a90*/  STL.64 [R1+0x210], R4 ;  /* 0x0002100401007387 */ /* 0x001fe80000100a00 */
[----:B------:R-:W-:Y:S04]  /*45aa0*/  STL.64 [R1+0x218], R6 ;  /* 0x0002180601007387 */ /* 0x000fe80000100a00 */
[----:B------:R-:W0:Y:S04]  /*45ab0*/  LDS.128 R4, [R2] ;  /* 0x0000000002047984 */ /* 0x000e280000000c00 */
[----:B------:R-:W-:Y:S06]  /*45ac0*/  BAR.SYNC.DEFER_BLOCKING 0x0 ;  /* 0x0000000000007b1d */ /* 0x000fec0000010000 */
[----:B-----5:R-:W-:Y:S04]  /*45ad0*/  STS.128 [R0], R8 ;  /* 0x0000000800007388 */ /* 0x020fe80000000c00 */
[----:B----4-:R-:W-:Y:S04]  /*45ae0*/  STS.128 [R0+0x80], R12 ;  /* 0x0000800c00007388 */ /* 0x010fe80000000c00 */
[----:B------:R-:W-:Y:S04]  /*45af0*/  STS.128 [R0+0x280], R24 ;  /* 0x0002801800007388 */ /* 0x000fe80000000c00 */
[----:B0-----:R-:W-:Y:S04]  /*45b00*/  STL.64 [R1+0x260], R4 ;  /* 0x0002600401007387 */ /* 0x001fe80000100a00 */
[----:B------:R-:W-:Y:S04]  /*45b10*/  STL.64 [R1+0x268], R6 ;  /* 0x0002680601007387 */ /* 0x000fe80000100a00 */
[----:B--2---:R-:W-:Y:S04]  /*45b20*/  STS.128 [R0+0x200], R16 ;  /* 0x0002001000007388 */ /* 0x004fe80000000c00 */
[----:B------:R-:W-:Y:S06]  /*45b30*/  BAR.SYNC.DEFER_BLOCKING 0x0 ;  /* 0x0000000000007b1d */ /* 0x000fec0000010000 */
[----:B------:R-:W0:Y:S04]  /*45b40*/  LDS.128 R4, [R28] ;  /* 0x000000001c047984 */ /* 0x000e280000000c00 */
[----:B------:R-:W1:Y:S04]  /*45b50*/  LDS.128 R12, [R29] ;  /* 0x000000001d0c7984 */ /* 0x000e680000000c00 */
[----:B------:R-:W2:Y:S04]  /*45b60*/  LDS.128 R8, [R3] ;  /* 0x0000000003087984 */ /* 0x000ea80000000c00 */
[----:B0-----:R-:W-:Y:S04]  /*45b70*/  STL.64 [R1+0x40], R4 ;  /* 0x0000400401007387 */ /* 0x001fe80000100a00 */
[----:B------:R-:W-:Y:S04]  /*45b80*/  STL.64 [R1+0x48], R6 ;  /* 0x0000480601007387 */ /* 0x000fe80000100a00 */
[----:B------:R-:W0:Y:S04]  /*45b90*/  LDS.128 R4, [R2] ;  /* 0x0000000002047984 */ /* 0x000e280000000c00 */
[----:B-1----:R1:W-:Y:S04]  /*45ba0*/  STL.64 [R1+0x90], R12 ;  /* 0x0000900c01007387 */ /* 0x0023e80000100a00 */
[----:B------:R3:W-:Y:S04]  /*45bb0*/  STL.64 [R1+0x98], R14 ;  /* 0x0000980e01007387 */ /* 0x0007e80000100a00 */
[----:B------:R-:W4:Y:S04]  /*45bc0*/  LDL.LU R24, [R1+0x100] ;  /* 0x0001000001187983 */ /* 0x000f280000300800 */
[----:B--2---:R-:W-:Y:S04]  /*45bd0*/  STL.64 [R1+0xc0], R8 ;  /* 0x0000c00801007387 */ /* 0x004fe80000100a00 */
[----:B------:R-:W-:Y:S04]  /*45be0*/  STL.64 [R1+0xc8], R10 ;  /* 0x0000c80a01007387 */ /* 0x000fe80000100a00 */
[----:B------:R-:W-:Y:S06]  /*45bf0*/  BAR.SYNC.DEFER_BLOCKING 0x0 ;  /* 0x0000000000007b1d */ /* 0x000fec0000010000 */
[----:B0-----:R-:W-:Y:S04]  /*45c00*/  STL.64 [R1+0x250], R4 ;  /* 0x0002500401007387 */ /* 0x001fe80000100a00 */
[----:B------:R-:W-:Y:S04]  /*45c10*/  STL.64 [R1+0x258], R6 ;  /* 0x0002580601007387 */ /* 0x000fe80000100a00 */
[----:B------:R-:W4:Y:S04]  /*45c20*/  LDL.LU R25, [R1+0x104] ;  /* 0x0001040001197983 */ /* 0x000f280000300800 */
[----:B------:R-:W4:Y:S04]  /*45c30*/  LDL.LU R26, [R1+0x108] ;  /* 0x00010800011a7983 */ /* 0x000f280000300800 */
[----:B------:R-:W4:Y:S04]  /*45c40*/  LDL.LU R27, [R1+0x10c] ;  /* 0x00010c00011b7983 */ /* 0x000f280000300800 */
[----:B------:R-:W2:Y:S04]  /*45c50*/  LDL.LU R16, [R1+0xf0] ;  /* 0x0000f00001107983 */ /* 0x000ea80000300800 */
[----:B------:R-:W2:Y:S04]  /*45c60*/  LDL.LU R17, [R1+0xf4] ;  /* 0x0000f40001117983 */ /* 0x000ea80000300800 */
[----:B------:R-:W2:Y:S04]  /*45c70*/  LDL.LU R18, [R1+0xf8] ;  /* 0x0000f80001127983 */ /* 0x000ea80000300800 */
[----:B------:R-:W2:Y:S04]  /*45c80*/  LDL.LU R19, [R1+0xfc] ;  /* 0x0000fc0001137983 */ /* 0x000ea80000300800 */
[----:B-1----:R-:W5:Y:S04]  /*45c90*/  LDL.LU R12, [R1+0x150] ;  /* 0x00015000010c7983 */ /* 0x002f680000300800 */
[----:B------:R-:W5:Y:S04]  /*45ca0*/  LDL.LU R13, [R1+0x154] ;  /* 0x00015400010d7983 */ /* 0x000f680000300800 */
[----:B---3--:R-:W3:Y:S04]  /*45cb0*/  LDL.LU R14, [R1+0x158] ;  /* 0x00015800010e7983 */ /* 0x008ee80000300800 */
[----:B------:R-:W3:Y:S04]  /*45cc0*/  LDL.LU R15, [R1+0x15c] ;  /* 0x00015c00010f7983 */ /* 0x000ee80000300800 */
[----:B------:R0:W-:Y:S04]  /*45cd0*/  STS.128 [R0], R20 ;  /* 0x0000001400007388 */ /* 0x0001e80000000c00 */
[----:B0-----:R-:W2:Y:S04]  /*45ce0*/  LDL.LU R20, [R1+0x110] ;  /* 0x0001100001147983 */ /* 0x001ea80000300800 */
[----:B------:R-:W2:Y:S04]  /*45cf0*/  LDL.LU R21, [R1+0x114] ;  /* 0x0001140001157983 */ /* 0x000ea80000300800 */
[----:B------:R-:W2:Y:S04]  /*45d00*/  LDL.LU R22, [R1+0x118] ;  /* 0x0001180001167983 */ /* 0x000ea80000300800 */
[----:B------:R-:W2:Y:S04]  /*45d10*/  LDL.LU R23, [R1+0x11c] ;  /* 0x00011c0001177983 */ /* 0x000ea80000300800 */
[----:B---3--:R-:W-:Y:S04]  /*45d20*/  STL.64 [R1+0x1f98], R14 ;  /* 0x001f980e01007387 */ /* 0x008fe80000100a00 */
[----:B-----5:R0:W-:Y:S04]  /*45d30*/  STL.64 [R1+0x1f90], R12 ;  /* 0x001f900c01007387 */ /* 0x0201e80000100a00 */
[----:B0-----:R-:W3:Y:S04]  /*45d40*/  LDL.LU R12, [R1+0x140] ;  /* 0x00014000010c7983 */ /* 0x001ee80000300800 */
[----:B------:R-:W3:Y:S04]  /*45d50*/  LDL.LU R13, [R1+0x144] ;  /* 0x00014400010d7983 */ /* 0x000ee80000300800 */
[----:B------:R-:W5:Y:S04]  /*45d60*/  LDL.LU R14, [R1+0x148] ;  /* 0x00014800010e7983 */ /* 0x000f680000300800 */
[----:B------:R-:W5:Y:S04]  /*45d70*/  LDL.LU R15, [R1+0x14c] ;  /* 0x00014c00010f7983 */ /* 0x000f680000300800 */
[----:B-----5:R-:W-:Y:S04]  /*45d80*/  STL.64 [R1+0x1fa8], R14 ;  /* 0x001fa80e01007387 */ /* 0x020fe80000100a00 */
[----:B---3--:R0:W-:Y:S04]  /*45d90*/  STL.64 [R1+0x1fa0], R12 ;  /* 0x001fa00c01007387 */ /* 0x0081e80000100a00 */
[----:B0-----:R-:W3:Y:S04]  /*45da0*/  LDL.LU R12, [R1+0x130] ;  /* 0x00013000010c7983 */ /* 0x001ee80000300800 */
[----:B------:R-:W3:Y:S04]  /*45db0*/  LDL.LU R13, [R1+0x134] ;  /* 0x00013400010d7983 */ /* 0x000ee80000300800 */
[----:B------:R-:W5:Y:S04]  /*45dc0*/  LDL.LU R14, [R1+0x138] ;  /* 0x00013800010e7983 */ /* 0x000f680000300800 */
[----:B------:R-:W5:Y:S04]  /*45dd0*/  LDL.LU R15, [R1+0x13c] ;  /* 0x00013c00010f7983 */ /* 0x000f680000300800 */
[----:B--2---:R-:W-:Y:S04]  /*45de0*/  STS.128 [R0+0x80], R16 ;  /* 0x0000801000007388 */ /* 0x004fe80000000c00 */
[----:B----4-:R-:W-:Y:S04]  /*45df0*/  STS.128 [R0+0x200], R24 ;  /* 0x0002001800007388 */ /* 0x010fe80000000c00 */
[----:B------:R-:W-:Y:S04]  /*45e00*/  STS.128 [R0+0x280], R20 ;  /* 0x0002801400007388 */ /* 0x000fe80000000c00 */
[----:B------:R-:W-:Y:S06]  /*45e10*/  BAR.SYNC.DEFER_BLOCKING 0x0 ;  /* 0x0000000000007b1d */ /* 0x000fec0000010000 */
[----:B------:R-:W0:Y:S04]  /*45e20*/  LDS.128 R20, [R28] ;  /* 0x000000001c147984 */ /* 0x000e280000000c00 */
[----:B-----5:R-:W-:Y:S04]  /*45e30*/  STL.64 [R1+0x1fb8], R14 ;  /* 0x001fb80e01007387 */ /* 0x020fe80000100a00 */
[----:B---3--:R1:W-:Y:S04]  /*45e40*/  STL.64 [R1+0x1fb0], R12 ;  /* 0x001fb00c01007387 */ /* 0x0083e80000100a00 */
[----:B-1----:R-:W2:Y:S04]  /*45e50*/  LDL.LU R12, [R1+0x120] ;  /* 0x00012000010c7983 */ /* 0x002ea80000300800 */
[----:B------:R-:W2:Y:S04]  /*45e60*/  LDL.LU R13, [R1+0x124] ;  /* 0x00012400010d7983 */ /* 0x000ea80000300800 */
[----:B------:R-:W3:Y:S04]  /*45e70*/  LDL.LU R14, [R1+0x128] ;  /* 0x00012800010e7983 */ /* 0x000ee80000300800 */
[----:B------:R-:W3:Y:S04]  /*45e80*/  LDL.LU R15, [R1+0x12c] ;  /* 0x00012c00010f7983 */ /* 0x000ee80000300800 */
[----:B---3--:R-:W-:Y:S04]  /*45e90*/  STL.64 [R1+0x1fc8], R14 ;  /* 0x001fc80e01007387 */ /* 0x008fe80000100a00 */
[----:B--2---:R-:W-:Y:S04]  /*45ea0*/  STL.64 [R1+0x1fc0], R12 ;  /* 0x001fc00c01007387 */ /* 0x004fe80000100a00 */
[----:B------:R-:W1:Y:S04]  /*45eb0*/  LDS.128 R12, [R29] ;  /* 0x000000001d0c7984 */ /* 0x000e680000000c00 */
[----:B------:R-:W2:Y:S04]  /*45ec0*/  LDL.LU R8, [R1+0x160] ;  /* 0x0001600001087983 */ /* 0x000ea80000300800 */
        /* <DEDUP_REMOVED lines=11> */
[----:B------:R-:W5:Y:S04]  /*45f80*/  LDL R4, [R1+0x1cd0] ;  /* 0x001cd00001047983 */ /* 0x000f680000100800 */
[----:B0-----:R0:W-:Y:S04]  /*45f90*/  STL.64 [R1+0x30], R20 ;  /* 0x0000301401007387 */ /* 0x0011e80000100a00 */
[----:B------:R1:W-:Y:S04]  /*45fa0*/  STL.64 [R1+0x38], R22 ;  /* 0x0000381601007387 */ /* 0x0003e80000100a00 */
[----:B0-----:R-:W2:Y:S04]  /*45fb0*/  LDL.LU R20, [R1+0x190] ;  /* 0x0001900001147983 */ /* 0x001ea80000300800 */
[----:B-1----:R-:W-:Y:S04]  /*45fc0*/  STL.64 [R1+0x80], R12 ;  /* 0x0000800c01007387 */ /* 0x002fe80000100a00 */
[----:B------:R-:W-:Y:S04]  /*45fd0*/  STL.64 [R1+0x88], R14 ;  /* 0x0000880e01007387 */ /* 0x000fe80000100a00 */
[----:B------:R-:W0:Y:S04]  /*45fe0*/  LDS.128 R12, [R3] ;  /* 0x00000000030c7984 */ /* 0x000e280000000c00 */
[----:B------:R-:W2:Y:S04]  /*45ff0*/  LDL.LU R21, [R1+0x194] ;  /* 0x0001940001157983 */ /* 0x000ea80000300800 */
[----:B------:R-:W2:Y:S04]  /*46000*/  LDL.LU R22, [R1+0x198] ;  /* 0x0001980001167983 */ /* 0x000ea80000300800 */
[----:B------:R-:W2:Y:S04]  /*46010*/  LDL.LU R23, [R1+0x19c] ;  /* 0x00019c0001177983 */ /* 0x000ea80000300800 */
[----:B0-----:R-:W-:Y:S04]  /*46020*/  STL.64 [R1+0xa0], R12 ;  /* 0x0000a00c01007387 */ /* 0x001fe80000100a00 */
[----:B------:R-:W-:Y:S04]  /*46030*/  STL.64 [R1+0xa8], R14 ;  /* 0x0000a80e01007387 */ /* 0x000fe80000100a00 */
[----:B------:R-:W0:Y:S04]  /*46040*/  LDS.128 R12, [R2] ;  /* 0x00000000020c7984 */ /* 0x000e280000000c00 */
[----:B0-----:R-:W-:Y:S04]  /*46050*/  STL.64 [R1+0xe0], R12 ;  /* 0x0000e00c01007387 */ /* 0x001fe80000100a00 */
[----:B------:R0:W-:Y:S04]  /*46060*/  STL.64 [R1+0xe8], R14 ;  /* 0x0000e80e01007387 */ /* 0x0001e80000100a00 */
[----:B0-----:R-:W2:Y:S04]  /*46070*/  LDL.LU.64 R14, [R1+0x1fc8] ;  /* 0x001fc800010e7983 */ /* 0x001ea80000300a00 */
[----:B------:R-:W2:Y:S04]  /*46080*/  LDL.LU.64 R12, [R1+0x1fc0] ;  /* 0x001fc000010c7983 */ /* 0x000ea80000300a00 */
[----:B------:R-:W-:Y:S06]  /*46090*/  BAR.SYNC.DEFER_BLOCKING 0x0 ;  /* 0x0000000000007b1d */ /* 0x000fec0000010000 */
[----:B--2---:R0:W-:Y:S04]  /*460a0*/  STS.128 [R0], R12 ;  /* 0x0000000c00007388 */ /* 0x0041e80000000c00 */
[----:B0-----:R-:W2:Y:S04]  /*460b0*/  LDL.LU.64 R14, [R1+0x1fb8] ;  /* 0x001fb800010e7983 */ /* 0x001ea80000300a00 */
[----:B------:R-:W2:Y:S04]  /*460c0*/  LDL.LU.64 R12, [R1+0x1fb0] ;  /* 0x001fb000010c7983 */ /* 0x000ea80000300a00 */
[----:B------:R-:W3:Y:S04]  /*460d0*/  LDL.LU R5, [R1+0x1cd4] ;  /* 0x001cd40001057983 */ /* 0x000ee80000300800 */
[----:B--2---:R0:W-:Y:S04]  /*460e0*/  STS.128 [R0+0x80], R12 ;  /* 0x0000800c00007388 */ /* 0x0041e80000000c00 */
[----:B0-----:R-:W2:Y:S04]  /*460f0*/  LDL.LU.64 R14, [R1+0x1fa8] ;  /* 0x001fa800010e7983 */ /* 0x001ea80000300a00 */
[----:B------:R-:W2:Y:S04]  /*46100*/  LDL.LU.64 R12, [R1+0x1fa0] ;  /* 0x001fa000010c7983 */ /* 0x000ea80000300a00 */
[----:B--2---:R0:W-:Y:S04]  /*46110*/  STS.128 [R0+0x200], R12 ;  /* 0x0002000c00007388 */ /* 0x0041e80000000c00 */
[----:B0-----:R-:W2:Y:S04]  /*46120*/  LDL.LU.64 R14, [R1+0x1f98] ;  /* 0x001f9800010e7983 */ /* 0x001ea80000300a00 */
[----:B------:R-:W2:Y:S04]  /*46130*/  LDL.LU.64 R12, [R1+0x1f90] ;  /* 0x001f9000010c7983 */ /* 0x000ea80000300a00 */
[----:B--2---:R-:W-:Y:S04]  /*46140*/  STS.128 [R0+0x280], R12 ;  /* 0x0002800c00007388 */ /* 0x004fe80000000c00 */
[----:B------:R-:W-:Y:S06]  /*46150*/  BAR.SYNC.DEFER_BLOCKING 0x0 ;  /* 0x0000000000007b1d */ /* 0x000fec0000010000 */
[----:B------:R-:W0:Y:S04]  /*46160*/  LDS.128 R12, [R28] ;  /* 0x000000001c0c7984 */ /* 0x000e280000000c00 */
[----:B0-----:R-:W-:Y:S04]  /*46170*/  STL.64 [R1], R12 ;  /* 0x0000000c01007387 */ /* 0x001fe80000100a00 */
        /* <DEDUP_REMOVED lines=9> */
[----:B0-----:R0:W-:Y:S04]  /*46210*/  STL.64 [R1+0xd0], R12 ;  /* 0x0000d00c01007387 */ /* 0x0011e80000100a00 */
[----:B------:R-:W-:Y:S04]  /*46220*/  STL.64 [R1+0xd8], R14 ;  /* 0x0000d80e01007387 */ /* 0x000fe80000100a00 */
[----:B0-----:R-:W2:Y:S04]  /*46230*/  LDL.LU R12, [R1+0x1f8c] ;  /* 0x001f8c00010c7983 */ /* 0x001ea80000300800 */
[----:B------:R0:W-:Y:S04]  /*46240*/  STS.128 [R0], R8 ;  /* 0x0000000800007388 */ /* 0x0001e80000000c00 */
[----:B---3--:R-:W-:Y:S04]  /*46250*/  STS.128 [R0+0x80], R24 ;  /* 0x0000801800007388 */ /* 0x008fe80000000c00 */
[----:B----4-:R-:W-:Y:S04]  /*46260*/  STS.128 [R0+0x200], R16 ;  /* 0x0002001000007388 */ /* 0x010fe80000000c00 */
[----:B------:R-:W-:Y:S04]  /*46270*/  STS.128 [R0+0x280], R20 ;  /* 0x0002801400007388 */ /* 0x000fe80000000c00 */
[----:B------:R-:W-:Y:S01]  /*46280*/  BAR.SYNC.DEFER_BLOCKING 0x0 ;  /* 0x0000000000007b1d */ /* 0x000fe20000010000 */
[C---:B-----5:R-:W-:Y:S01]  /*46290*/  ISETP.GE.AND P3, PT, R4.reuse, c[0x0][0x178], PT ;  /* 0x00005e0004007a0c */ /* 0x060fe20003f66270 */
[----:B------:R-:W-:-:S03]  /*462a0*/  IMAD R4, R4, c[0x0][0x194], RZ ;  /* 0x0000650004047a24 */ /* 0x000fc600078e02ff */
[C---:B------:R-:W-:Y:S01]  /*462b0*/  ISETP.LT.AND P3, PT, R5.reuse, c[0x0][0x17c], !P3 ;  /* 0x00005f0005007a0c */ /* 0x040fe20005f61270 */
[----:B------:R-:W-:Y:S01]  /*462c0*/  IMAD R29, R5, c[0x0][0x198], RZ ;  /* 0x00006600051d7a24 */ /* 0x000fe200078e02ff */
[C---:B------:R-:W-:Y:S01]  /*462d0*/  LEA R2, P2, R4.reuse, c[0x0][0x170], 0x1 ;  /* 0x00005c0004027a11 */ /* 0x040fe200078408ff */
[----:B0-----:R-:W3:Y:S03]  /*462e0*/  LDL R10, [R1+0x1cd8] ;  /* 0x001cd800010a7983 */ /* 0x001ee60000100800 */
[----:B------:R-:W-:Y:S01]  /*462f0*/  LEA.HI.X.SX32 R3, R4, c[0x0][0x174], 0x1, P2 ;  /* 0x00005d0004037a11 */ /* 0x000fe200010f0eff */
[----:B------:R-:W4:Y:S04]  /*46300*/  LDL R9, [R1+0x1cdc] ;  /* 0x001cdc0001097983 */ /* 0x000f280000100800 */
[----:B------:R-:W-:Y:S01]  /*46310*/  IMAD.WIDE R6, R29, 0x2, R2 ;  /* 0x000000021d067825 */ /* 0x000fe200078e0202 */
[----:B------:R-:W5:Y:S04]  /*46320*/  LDL R8, [R1+0x1ce4] ;  /* 0x001ce40001087983 */ /* 0x000f680000100800 */
[----:B------:R-:W-:Y:S04]  /*46330*/  STL [R1+0x1f88], R3 ;  /* 0x001f880301007387 */ /* 0x000fe80000100800 */
[----:B--2---:R0:W-:Y:S04]  /*46340*/  @P3 STG.E.U16 [R6.64], R12 ;  /* 0x0000000c06003986 */ /* 0x0041e8000c101506 */
[----:B------:R1:W2:Y:S04]  /*46350*/  LDS.128 R12, [R28] ;  /* 0x000000001c0c7984 */ /* 0x0002a80000000c00 */
[----:B0-----:R-:W4:Y:S04]  /*46360*/  LDL R7, [R1+0x50] ;  /* 0x0000500001077983 */ /* 0x001f280000100800 */
[----:B-1----:R-:W4:Y:S04]  /*46370*/  LDL.LU R28, [R1+0x40] ;  /* 0x00004000011c7983 */ /* 0x002f280000300800 */
[----:B--2---:R0:W-:Y:S04]  /*46380*/  STL [R1+0x1ee0], R13 ;  /* 0x001ee00d01007387 */ /* 0x0041e80000100800 */
[----:B0-----:R-:W2:Y:S01]  /*46390*/  LDL R13, [R1+0x1ce0] ;  /* 0x001ce000010d7983 */ /* 0x001ea20000100800 */
[----:B------:R-:W-:Y:S01]  /*463a0*/  IMAD.MOV.U32 R26, RZ, RZ, c[0x0][0x194] ;  /* 0x00006500ff1a7624 */ /* 0x000fe200078e00ff */
[----:B------:R-:W-:-:S03]  /*463b0*/  ISETP.GE.AND P2, PT, R5, c[0x0][0x17c], PT ;  /* 0x00005f0005007a0c */ /* 0x000fc60003f46270 */
[----:B------:R-:W-:-:S04]  /*463c0*/  IMAD R4, R26, 0x40, R4 ;  /* 0x000000401a047824 */ /* 0x000fc800078e0204 */
[----:B------:R-:W-:Y:S01]  /*463d0*/  IMAD R5, R26, 0x40, R4 ;  /* 0x000000401a057824 */ /* 0x000fe200078e0204 */
[----:B------:R-:W-:-:S03]  /*463e0*/  LEA R20, P4, R4, c[0x0][0x170], 0x1 ;  /* 0x00005c0004147a11 */ /* 0x000fc600078808ff */
[----:B------:R-:W-:Y:S01]  /*463f0*/  IMAD R6, R26, 0x40, R5 ;  /* 0x000000401a067824 */ /* 0x000fe200078e0205 */
[----:B------:R-:W-:Y:S02]  /*46400*/  LEA.HI.X.SX32 R21, R4, c[0x0][0x174], 0x1, P4 ;  /* 0x00005d0004157a11 */ /* 0x000fe400020f0eff */
[C---:B------:R-:W-:Y:S01]  /*46410*/  LEA R4, P5, R5.reuse, c[0x0][0x170], 0x1 ;  /* 0x00005c0005047a11 */ /* 0x040fe200078a08ff */
[----:B------:R-:W-:Y:S01]  /*46420*/  IMAD R0, R26, 0x40, R6 ;  /* 0x000000401a007824 */ /* 0x000fe200078e0206 */
[----:B------:R-:W-:Y:S01]  /*46430*/  LEA R18, P6, R6, c[0x0][0x170], 0x1 ;  /* 0x00005c0006127a11 */ /* 0x000fe200078c08ff */
[----:B------:R0:W-:Y:S01]  /*46440*/  STL [R1+0x1e60], R14 ;  /* 0x001e600e01007387 */ /* 0x0001e20000100800 */
[----:B------:R-:W-:Y:S02]  /*46450*/  LEA.HI.X.SX32 R5, R5, c[0x0][0x174], 0x1, P5 ;  /* 0x00005d0005057a11 */ /* 0x000fe400028f0eff */
[----:B------:R-:W-:Y:S02]  /*46460*/  LEA R16, P5, R0, c[0x0][0x170], 0x1 ;  /* 0x00005c0000107a11 */ /* 0x000fe400078a08ff */
[----:B------:R-:W-:Y:S01]  /*46470*/  LEA.HI.X.SX32 R19, R6, c[0x0][0x174], 0x1, P6 ;  /* 0x00005d0006137a11 */ /* 0x000fe200030f0eff */
[----:B------:R-:W-:Y:S01]  /*46480*/  IMAD R6, R26, 0x40, R0 ;  /* 0x000000401a067824 */ /* 0x000fe200078e0200 */
[----:B------:R-:W-:Y:S01]  /*46490*/  LEA.HI.X.SX32 R17, R0, c[0x0][0x174], 0x1, P5 ;  /* 0x00005d0000117a11 */ /* 0x000fe200028f0eff */
[----:B0-----:R-:W4:Y:S01]  /*464a0*/  LDL R14, [R1+0x1cd0] ;  /* 0x001cd000010e7983 */ /* 0x001f220000100800 */
[----:B---3--:R-:W-:-:S03]  /*464b0*/  ISETP.LT.AND P3, PT, R10, c[0x0][0x178], !P2 ;  /* 0x00005e000a007a0c */ /* 0x008fc60005761270 */
[----:B------:R0:W-:Y:S01]  /*464c0*/  STL [R1+0x1de0], R15 ;  /* 0x001de00f01007387 */ /* 0x0001e20000100800 */
[----:B------:R-:W-:-:S03]  /*464d0*/  IMAD.WIDE R10, R29, 0x2, R20 ;  /* 0x000000021d0a7825 */ /* 0x000fc600078e0214 */
[----:B0-----:R-:W3:Y:S01]  /*464e0*/  LDL R15, [R1+0x1cf0] ;  /* 0x001cf000010f7983 */ /* 0x001ee20000100800 */
[----:B--2---:R-:W-:-:S03]  /*464f0*/  ISETP.LT.AND P6, PT, R13, c[0x0][0x178], !P2 ;  /* 0x00005e000d007a0c */ /* 0x004fc600057c1270 */
[----:B------:R0:W-:Y:S04]  /*46500*/  STL [R1+0x1f80], R13 ;  /* 0x001f800d01007387 */ /* 0x0001e80000100800 */
[----:B------:R-:W2:Y:S04]  /*46510*/  LDL R27, [R1+0x1cec] ;  /* 0x001cec00011b7983 */ /* 0x000ea80000100800 */
[----:B------:R-:W2:Y:S04]  /*46520*/  LDL R3, [R1+0x30] ;  /* 0x0000300001037983 */ /* 0x000ea80000100800 */
[----:B0-----:R-:W2:Y:S04]  /*46530*/  LDL R13, [R1+0x1a0] ;  /* 0x0001a000010d7983 */ /* 0x001ea80000100800 */
[----:B------:R-:W2:Y:S04]  /*46540*/  LDL R0, [R1+0x1ce8] ;  /* 0x001ce80001007983 */ /* 0x000ea80000100800 */
[----:B------:R0:W-:Y:S04]  /*46550*/  STL [R1+0x1f84], R21 ;  /* 0x001f841501007387 */ /* 0x0001e80000100800 */
[----:B0-----:R-:W2:Y:S01]  /*46560*/  LDL R21, [R1+0x1b0] ;  /* 0x0001b00001157983 */ /* 0x001ea20000100800 */
[----:B----4-:R-:W-:-:S02]  /*46570*/  ISETP.LT.AND P4, PT, R9, c[0x0][0x178], !P2 ;  /* 0x00005e0009007a0c */ /* 0x010fc40005781270 */
[----:B-----5:R-:W-:Y:S01]  /*46580*/  ISETP.LT.AND P5, PT, R8, c[0x0][0x178], !P2 ;  /* 0x00005e0008007a0c */ /* 0x020fe200057a1270 */
[----:B------:R-:W-:-:S04]  /*46590*/  IMAD.WIDE R22, R29, 0x2, R4 ;  /* 0x000000021d167825 */ /* 0x000fc800078e0204 */
[----:B------:R-:W-:-:S04]  /*465a0*/  IMAD.WIDE R24, R29, 0x2, R18 ;  /* 0x000000021d187825 */ /* 0x000fc800078e0212 */
[----:B------:R-:W-:Y:S01]  /*465b0*/  IMAD.WIDE R8, R29, 0x2, R16 ;  /* 0x000000021d087825 */ /* 0x000fe200078e0210 */
[----:B--2---:R0:W-:Y:S04]  /*465c0*/  @P3 STG.E.U16 [R10.64], R21 ;  /* 0x000000150a003986 */ /* 0x0041e8000c101506 */
[----:B------:R-:W-:Y:S04]  /*465d0*/  @P4 STG.E.U16 [R22.64], R13 ;  /* 0x0000000d16004986 */ /* 0x000fe8000c101506 */
[----:B------:R1:W-:Y:S01]  /*465e0*/  @P6 STG.E.U16 [R24.64], R7 ;  /* 0x0000000718006986 */ /* 0x0003e2000c101506 */
[----:B------:R-:W-:-:S03]  /*465f0*/  ISETP.LT.AND P4, PT, R0, c[0x0][0x178], !P2 ;  /* 0x00005e0000007a0c */ /* 0x000fc60005781270 */
[----:B------:R2:W-:Y:S01]  /*46600*/  @P5 STG.E.U16 [R8.64], R28 ;  /* 0x0000001c08005986 */ /* 0x0005e2000c101506 */
[----:B0-----:R-:W-:Y:S02]  /*46610*/  LEA R10, P5, R6, c[0x0][0x170], 0x1 ;  /* 0x00005c00060a7a11 */ /* 0x001fe400078a08ff */
[----:B---3--:R-:W-:Y:S01]  /*46620*/  ISETP.LT.AND P3, PT, R15, c[0x0][0x178], !P2 ;  /* 0x00005e000f007a0c */ /* 0x008fe20005761270 */
[----:B------:R-:W3:Y:S01]  /*46630*/  LDL R21, [R1+0x1cd8] ;  /* 0x001cd80001157983 */ /* 0x000ee20000100800 */
[----:B-1----:R-:W-:-:S03]  /*46640*/  IMAD R7, R26, 0x40, R6 ;  /* 0x000000401a077824 */ /* 0x002fc600078e0206 */
[----:B------:R-:W4:Y:S01]  /*46650*/  LDL R13, [R1+0x1cdc] ;  /* 0x001cdc00010d7983 */ /* 0x000f220000100800 */
[----:B------:R-:W-:Y:S01]  /*46660*/  IMAD R0, R26, 0x40, R7 ;  /* 0x000000401a007824 */ /* 0x000fe200078e0207 */
[C---:B--2---:R-:W-:Y:S02]  /*46670*/  LEA R8, P6, R7.reuse, c[0x0][0x170], 0x1 ;  /* 0x00005c0007087a11 */ /* 0x044fe400078c08ff */
[----:B------:R-:W-:Y:S02]  /*46680*/  LEA.HI.X.SX32 R11, R6, c[0x0][0x174], 0x1, P5 ;  /* 0x00005d00060b7a11 */ /* 0x000fe400028f0eff */
[C---:B------:R-:W-:Y:S02]  /*46690*/  LEA R6, P5, R0.reuse, c[0x0][0x170], 0x1 ;  /* 0x00005c0000067a11 */ /* 0x040fe400078a08ff */
[----:B------:R-:W-:Y:S01]  /*466a0*/  LEA.HI.X.SX32 R9, R7, c[0x0][0x174], 0x1, P6 ;  /* 0x00005d0007097a11 */ /* 0x000fe200030f0eff */
[----:B------:R-:W-:Y:S01]  /*466b0*/  IMAD.WIDE R24, R29, 0x2, R10 ;  /* 0x000000021d187825 */ /* 0x000fe200078e020a */
[----:B------:R-:W-:Y:S01]  /*466c0*/  LEA.HI.X.SX32 R7, R0, c[0x0][0x174], 0x1, P5 ;  /* 0x00005d0000077a11 */ /* 0x000fe200028f0eff */
[----:B------:R-:W-:Y:S01]  /*466d0*/  STL [R1+0x1f74], R15 ;  /* 0x001f740f01007387 */ /* 0x000fe20000100800 */
[----:B------:R-:W-:Y:S01]  /*466e0*/  ISETP.LT.AND P2, PT, R27, c[0x0][0x178], !P2 ;  /* 0x00005e001b007a0c */ /* 0x000fe20005741270 */
[C---:B------:R-:W-:Y:S01]  /*466f0*/  IMAD.WIDE R26, R29.reuse, 0x2, R8 ;  /* 0x000000021d1a7825 */ /* 0x040fe200078e0208 */
[C---:B------:R-:W-:Y:S01]  /*46700*/  IADD3 R0, R29.reuse, c[0x0][0x198], RZ ;  /* 0x000066001d007a10 */ /* 0x040fe20007ffe0ff */
[----:B------:R-:W-:Y:S02]  /*46710*/  STL [R1+0x1f78], R14 ;  /* 0x001f780e01007387 */ /* 0x000fe40000100800 */
[----:B------:R-:W-:-:S02]  /*46720*/  IMAD.WIDE R22, R29, 0x2, R6 ;  /* 0x000000021d167825 */ /* 0x000fc400078e0206 */
[----:B------:R-:W-:Y:S04]  /*46730*/  STL [R1+0x1f7c], R11 ;  /* 0x001f7c0b01007387 */ /* 0x000fe80000100800 */
[----:B------:R-:W2:Y:S04]  /*46740*/  LDL.LU R29, [R1+0x50] ;  /* 0x00005000011d7983 */ /* 0x000ea80000300800 */
[----:B------:R0:W-:Y:S04]  /*46750*/  @P4 STG.E.U16 [R24.64], R3 ;  /* 0x0000000318004986 */ /* 0x0001e8000c101506 */
[----:B0-----:R-:W5:Y:S04]  /*46760*/  LDL.LU R3, [R1+0x1f88] ;  /* 0x001f880001037983 */ /* 0x001f680000300800 */
[----:B------:R-:W2:Y:S04]  /*46770*/  LDL R24, [R1] ;  /* 0x0000000001187983 */ /* 0x000ea80000100800 */
[----:B------:R-:W3:Y:S04]  /*46780*/  LDL.LU R25, [R1+0x1c0] ;  /* 0x0001c00001197983 */ /* 0x000ee80000300800 */
[----:B--2---:R0:W-:Y:S01]  /*46790*/  @P3 STG.E.U16 [R26.64], R24 ;  /* 0x000000181a003986 */ /* 0x0041e2000c101506 */
[----:B----4-:R-:W-:-:S03]  /*467a0*/  ISETP.LT.AND P3, PT, R13, c[0x0][0x178], !P0 ;  /* 0x00005e000d007a0c */ /* 0x010fc60004761270 */
[----:B------:R1:W-:Y:S01]  /*467b0*/  @P2 STG.E.U16 [R22.64], R12 ;  /* 0x0000000c16002986 */ /* 0x0003e2000c101506 */
[----:B---3--:R-:W-:-:S03]  /*467c0*/  ISETP.LT.AND P2, PT, R21, c[0x0][0x178], !P0 ;  /* 0x00005e0015007a0c */ /* 0x008fc60004741270 */
[----:B0-----:R-:W2:Y:S04]  /*467d0*/  LDL.LU R27, [R1+0x1a0] ;  /* 0x0001a000011b7983 */ /* 0x001ea80000300800 */
[----:B-1----:R-:W3:Y:S04]  /*467e0*/  LDL R22, [R1+0x1ce4] ;  /* 0x001ce40001167983 */ /* 0x002ee80000100800 */
[----:B------:R-:W4:Y:S04]  /*467f0*/  LDL.LU R23, [R1+0x1b0] ;  /* 0x0001b00001177983 */ /* 0x000f280000300800 */
[----:B------:R-:W4:Y:S04]  /*46800*/  LDL.LU R21, [R1+0x1f84] ;  /* 0x001f840001157983 */ /* 0x000f280000300800 */
[----:B------:R-:W4:Y:S01]  /*46810*/  LDL.LU R13, [R1+0x1f80] ;  /* 0x001f8000010d7983 */ /* 0x000f220000300800 */
[----:B------:R-:W-:-:S02]  /*46820*/  ISETP.LT.AND P6, PT, R14, c[0x0][0x178], !P0 ;  /* 0x00005e000e007a0c */ /* 0x000fc400047c1270 */
[----:B------:R-:W-:Y:S01]  /*46830*/  PRMT R26, R25, 0x7632, R26 ;  /* 0x00007632191a7816 */ /* 0x000fe2000000001a */
[----:B-----5:R-:W-:Y:S01]  /*46840*/  IMAD.WIDE R24, R0, 0x2, R2 ;  /* 0x0000000200187825 */ /* 0x020fe200078e0202 */
[----:B------:R-:W-:-:S09]  /*46850*/  PRMT R15, R29, 0x7632, R15 ;  /* 0x000076321d0f7816 */ /* 0x000fd2000000000f */
[----:B------:R0:W-:Y:S02]  /*46860*/  @P6 STG.E.U16 [R24.64], R26 ;  /* 0x0000001a18006986 */ /* 0x0001e4000c101506 */
[----:B0-----:R-:W-:Y:S01]  /*46870*/  IMAD.WIDE R24, R0, 0x2, R4 ;  /* 0x0000000200187825 */ /* 0x001fe200078e0204 */
[----:B--2---:R-:W-:Y:S02]  /*46880*/  PRMT R14, R27, 0x7632, R14 ;  /* 0x000076321b0e7816 */ /* 0x004fe4000000000e */
[----:B---3--:R-:W-:Y:S02]  /*46890*/  ISETP.LT.AND P5, PT, R22, c[0x0][0x178], !P0 ;  /* 0x00005e0016007a0c */ /* 0x008fe400047a1270 */
[----:B----4-:R-:W-:Y:S01]  /*468a0*/  PRMT R11, R23, 0x7632, R11 ;  /* 0x00007632170b7816 */ /* 0x010fe2000000000b */
[C---:B------:R-:W-:Y:S01]  /*468b0*/  IMAD.WIDE R22, R0.reuse, 0x2, R20 ;  /* 0x0000000200167825 */ /* 0x040fe200078e0214 */
[----:B------:R-:W-:Y:S01]  /*468c0*/  ISETP.LT.AND P4, PT, R13, c[0x0][0x178], !P0 ;  /* 0x00005e000d007a0c */ /* 0x000fe20004781270 */
[----:B------:R-:W-:Y:S02]  /*468d0*/  STL [R1+0x1f6c], R13 ;  /* 0x001f6c0d01007387 */ /* 0x000fe40000100800 */
[----:B------:R-:W-:-:S02]  /*468e0*/  IMAD.WIDE R26, R0, 0x2, R18 ;  /* 0x00000002001a7825 */ /* 0x000fc400078e0212 */
[----:B------:R-:W-:Y:S04]  /*468f0*/  STL [R1+0x1f70], R20 ;  /* 0x001f701401007387 */ /* 0x000fe80000100800 */
[----:B------:R-:W-:Y:S04]  /*46900*/  STL [R1+0x1f68], R21 ;  /* 0x001f681501007387 */ /* 0x000fe80000100800 */
[----:B------:R0:W-:Y:S04]  /*46910*/  STL [R1+0x1f64], R19 ;  /* 0x001f641301007387 */ /* 0x0001e80000100800 */
[----:B------:R1:W-:Y:S04]  /*46920*/  @P2 STG.E.U16 [R22.64], R11 ;  /* 0x0000000b16002986 */ /* 0x0003e8000c101506 */
[----:B0-----:R-:W2:Y:S04]  /*46930*/  LDL R19, [R1+0x1ce8] ;  /* 0x001ce80001137983 */ /* 0x001ea80000100800 */
[----:B------:R0:W-:Y:S04]  /*46940*/  @P3 STG.E.U16 [R24.64], R14 ;  /* 0x0000000e18003986 */ /* 0x0001e8000c101506 */
[----:B-1----:R-:W3:Y:S04]  /*46950*/  LDL.LU R11, [R1+0x1f7c] ;  /* 0x001f7c00010b7983 */ /* 0x002ee80000300800 */
[----:B------:R-:W4:Y:S04]  /*46960*/  LDL.LU R22, [R1] ;  /* 0x0000000001167983 */ /* 0x000f280000300800 */
[----:B------:R-:W5:Y:S04]  /*46970*/  LDL R23, [R1+0x1cd8] ;  /* 0x001cd80001177983 */ /* 0x000f680000100800 */
[----:B0-----:R-:W2:Y:S04]  /*46980*/  LDL.LU R14, [R1+0x1f78] ;  /* 0x001f7800010e7983 */ /* 0x001ea80000300800 */
[----:B------:R-:W2:Y:S04]  /*46990*/  LDL R24, [R1+0x1cec] ;  /* 0x001cec0001187983 */ /* 0x000ea80000100800 */
[----:B------:R-:W3:Y:S04]  /*469a0*/  LDL.LU R25, [R1+0x2a0] ;  /* 0x0002a00001197983 */ /* 0x000ee80000300800 */
[----:B------:R0:W-:Y:S04]  /*469b0*/  @P4 STG.E.U16 [R26.64], R15 ;  /* 0x0000000f1a004986 */ /* 0x0001e8000c101506 */
[----:B0-----:R-:W3:Y:S04]  /*469c0*/  LDL.LU R15, [R1+0x1f74] ;  /* 0x001f7400010f7983 */ /* 0x001ee80000300800 */
[----:B------:R-:W3:Y:S01]  /*469d0*/  LDL.LU R27, [R1+0x30] ;  /* 0x00003000011b7983 */ /* 0x000ee20000300800 */
[----:B--2---:R-:W-:-:S02]  /*469e0*/  ISETP.LT.AND P2, PT, R24, c[0x0][0x178], !P0 ;  /* 0x00005e0018007a0c */ /* 0x004fc40004741270 */
[----:B---3--:R-:W-:Y:S02]  /*469f0*/  PRMT R20, R27, 0x7632, R20 ;  /* 0x000076321b147816 */ /* 0x008fe40000000014 */
[----:B------:R-:W0:Y:S01]  /*46a00*/  LDS.128 R24, [R25] ;  /* 0x0000000019187984 */ /* 0x000e220000000c00 */
[----:B------:R-:W-:-:S03]  /*46a10*/  ISETP.LT.AND P6, PT, R14, c[0x0][0x178], !P1 ;  /* 0x00005e000e007a0c */ /* 0x000fc60004fc1270 */
[----:B------:R1:W-:Y:S04]  /*46a20*/  STL [R1+0x1f5c], R14 ;  /* 0x001f5c0e01007387 */ /* 0x0003e80000100800 */
[----:B0-----:R0:W-:Y:S04]  /*46a30*/  STL.64 [R1+0x20], R24 ;  /* 0x0000201801007387 */ /* 0x0011e80000100a00 */
[----:B------:R2:W-:Y:S04]  /*46a40*/  STL.64 [R1+0x28], R26 ;  /* 0x0000281a01007387 */ /* 0x0005e80000100a00 */
[----:B-1----:R-:W3:Y:S01]  /*46a50*/  LDL R14, [R1+0x1d0] ;  /* 0x0001d000010e7983 */ /* 0x002ee20000100800 */
[----:B------:R-:W-:Y:S01]  /*46a60*/  PRMT R12, R28, 0x7632, R12 ;  /* 0x000076321c0c7816 */ /* 0x000fe2000000000c */
[----:B------:R-:W-:Y:S01]  /*46a70*/  IMAD.WIDE R28, R0, 0x2, R16 ;  /* 0x00000002001c7825 */ /* 0x000fe200078e0210 */
[----:B------:R-:W-:-:S02]  /*46a80*/  ISETP.LT.AND P3, PT, R19, c[0x0][0x178], !P0 ;  /* 0x00005e0013007a0c */ /* 0x000fc40004761270 */
[----:B------:R-:W-:Y:S01]  /*46a90*/  ISETP.LT.AND P4, PT, R15, c[0x0][0x178], !P0 ;  /* 0x00005e000f007a0c */ /* 0x000fe20004781270 */
[----:B0-----:R-:W-:Y:S01]  /*46aa0*/  IMAD.WIDE R24, R0, 0x2, R10 ;  /* 0x0000000200187825 */ /* 0x001fe200078e020a */
[----:B------:R0:W-:Y:S01]  /*46ab0*/  @P5 STG.E.U16 [R28.64], R12 ;  /* 0x0000000c1c005986 */ /* 0x0001e2000c101506 */
[----:B----4-:R-:W-:Y:S02]  /*46ac0*/  PRMT R13, R22, 0x7632, R13 ;  /* 0x00007632160d7816 */ /* 0x010fe4000000000d */
[----:B------:R-:W-:Y:S01]  /*46ad0*/  PRMT R21, R12, 0x7632, R21 ;  /* 0x000076320c157816 */ /* 0x000fe20000000015 */
[----:B--2---:R-:W-:Y:S01]  /*46ae0*/  IMAD.WIDE R26, R0, 0x2, R6 ;  /* 0x00000002001a7825 */ /* 0x004fe200078e0206 */
[----:B-----5:R-:W-:-:S03]  /*46af0*/  ISETP.LT.AND P0, PT, R23, c[0x0][0x178], !P1 ;  /* 0x00005e0017007a0c */ /* 0x020fc60004f01270 */
[C---:B------:R-:W-:Y:S01]  /*46b00*/  IMAD.WIDE R22, R0.reuse, 0x2, R8 ;  /* 0x0000000200167825 */ /* 0x040fe200078e0208 */
[----:B0-----:R-:W-:Y:S01]  /*46b10*/  IADD3 R12, R0, c[0x0][0x198], RZ ;  /* 0x00006600000c7a10 */ /* 0x001fe20007ffe0ff */
[----:B---3--:R0:W-:Y:S04]  /*46b20*/  STL [R1+0x1f60], R14 ;  /* 0x001f600e01007387 */ /* 0x0081e80000100800 */
[----:B------:R-:W2:Y:S04]  /*46b30*/  LDL R0, [R1+0x1cdc] ;  /* 0x001cdc0001007983 */ /* 0x000ea80000100800 */
[----:B------:R1:W-:Y:S04]  /*46b40*/  @P3 STG.E.U16 [R24.64], R20 ;  /* 0x0000001418003986 */ /* 0x0003e8000c101506 */
[----:B0-----:R-:W3:Y:S01]  /*46b50*/  LDL R14, [R1+0x1cec] ;  /* 0x001cec00010e7983 */ /* 0x001ee20000100800 */
[----:B--2---:R-:W-:-:S03]  /*46b60*/  ISETP.LT.AND P5, PT, R0, c[0x0][0x178], !P1 ;  /* 0x00005e0000007a0c */ /* 0x004fc60004fa1270 */
[----:B------:R-:W2:Y:S04]  /*46b70*/  LDL R0, [R1+0x1cd8] ;  /* 0x001cd80001007983 */ /* 0x000ea80000100800 */
[----:B-1----:R-:W4:Y:S04]  /*46b80*/  LDL.LU R20, [R1+0x1f70] ;  /* 0x001f700001147983 */ /* 0x002f280000300800 */
[----:B------:R-:W5:Y:S01]  /*46b90*/  LDL R24, [R1+0x200] ;  /* 0x0002000001187983 */ /* 0x000f620000100800 */
[----:B------:R-:W-:-:S03]  /*46ba0*/  IMAD.WIDE R28, R12, 0x2, R2 ;  /* 0x000000020c1c7825 */ /* 0x000fc600078e0202 */
[----:B------:R-:W2:Y:S04]  /*46bb0*/  LDL R25, [R1+0x1ce4] ;  /* 0x001ce40001197983 */ /* 0x000ea80000100800 */
[----:B------:R0:W-:Y:S04]  /*46bc0*/  @P4 STG.E.U16 [R22.64], R13 ;  /* 0x0000000d16004986 */ /* 0x0001e8000c101506 */
[----:B------:R1:W-:Y:S04]  /*46bd0*/  @P2 STG.E.U16 [R26.64], R21 ;  /* 0x000000151a002986 */ /* 0x0003e8000c101506 */
[----:B0-----:R-:W2:Y:S04]  /*46be0*/  LDL.LU R13, [R1+0x1f6c] ;  /* 0x001f6c00010d7983 */ /* 0x001ea80000300800 */
[----:B-1----:R-:W4:Y:S04]  /*46bf0*/  LDL.LU R21, [R1+0x1f68] ;  /* 0x001f680001157983 */ /* 0x002f280000300800 */
[----:B------:R-:W2:Y:S04]  /*46c00*/  LDL.LU R26, [R1+0x1d0c] ;  /* 0x001d0c00011a7983 */ /* 0x000ea80000300800 */
[----:B------:R-:W3:Y:S04]  /*46c10*/  LDL.LU R27, [R1+0x1d08] ;  /* 0x001d0800011b7983 */ /* 0x000ee80000300800 */
[----:B------:R-:W-:Y:S04]  /*46c20*/  STL [R1+0x1f54], R28 ;  /* 0x001f541c01007387 */ /* 0x000fe80000100800 */
[----:B-----5:R0:W-:Y:S04]  /*46c30*/  @P6 STG.E.U16 [R28.64], R24 ;  /* 0x000000181c006986 */ /* 0x0201e8000c101506 */
[----:B0-----:R-:W5:Y:S04]  /*46c40*/  LDL.LU R28, [R1+0x1f0] ;  /* 0x0001f000011c7983 */ /* 0x001f680000300800 */
[----:B------:R0:W-:Y:S04]  /*46c50*/  STL [R1+0x1f50], R29 ;  /* 0x001f501d01007387 */ /* 0x0001e80000100800 */
[----:B0-----:R-:W3:Y:S01]  /*46c60*/  LDL.LU R29, [R1+0x1e0] ;  /* 0x0001e000011d7983 */ /* 0x001ee20000300800 */
[----:B----4-:R-:W-:Y:S01]  /*46c70*/  IMAD.WIDE R22, R12, 0x2, R20 ;  /* 0x000000020c167825 */ /* 0x010fe200078e0214 */
[----:B--2---:R-:W-:-:S02]  /*46c80*/  ISETP.LT.AND P6, PT, R25, c[0x0][0x178], !P1 ;  /* 0x00005e0019007a0c */ /* 0x004fc40004fc1270 */
[----:B------:R-:W-:Y:S01]  /*46c90*/  ISETP.LT.AND P4, PT, R13, c[0x0][0x178], !P1 ;  /* 0x00005e000d007a0c */ /* 0x000fe20004f81270 */
[----:B------:R-:W-:Y:S01]  /*46ca0*/  IMAD.WIDE R24, R12, 0x2, R4 ;  /* 0x000000020c187825 */ /* 0x000fe200078e0204 */
[----:B------:R0:W-:Y:S01]  /*46cb0*/  STL [R1+0x1f58], R13 ;  /* 0x001f580d01007387 */ /* 0x0001e20000100800 */
[----:B------:R-:W-:-:S03]  /*46cc0*/  ISETP.LT.AND P3, PT, R19, c[0x0][0x178], !P1 ;  /* 0x00005e0013007a0c */ /* 0x000fc60004f61270 */
[----:B0-----:R-:W2:Y:S04]  /*46cd0*/  LDL R13, [R1+0x70] ;  /* 0x00007000010d7983 */ /* 0x001ea80000100800 */
[----:B------:R-:W4:Y:S04]  /*46ce0*/  LDL.LU R19, [R1+0x1f64] ;  /* 0x001f640001137983 */ /* 0x000f280000300800 */
[----:B-----5:R4:W-:Y:S04]  /*46cf0*/  @P0 STG.E.U16 [R22.64], R28 ;  /* 0x0000001c16000986 */ /* 0x0209e8000c101506 */
[----:B---3--:R-:W-:Y:S01]  /*46d00*/  @P5 STG.E.U16 [R24.64], R29 ;  /* 0x0000001d18005986 */ /* 0x008fe2000c101506 */
[----:B------:R-:W-:-:S02]  /*46d10*/  ISETP.LT.AND P5, PT, R15, c[0x0][0x178], !P1 ;  /* 0x00005e000f007a0c */ /* 0x000fc40004fa1270 */
[----:B------:R-:W-:Y:S02]  /*46d20*/  ISETP.LT.AND P1, PT, R14, c[0x0][0x178], !P1 ;  /* 0x00005e000e007a0c */ /* 0x000fe40004f21270 */
[----:B------:R-:W3:Y:S01]  /*46d30*/  LDL.LU R14, [R1+0x1f60] ;  /* 0x001f6000010e7983 */ /* 0x000ee20000300800 */
[----:B----4-:R-:W-:-:S05]  /*46d40*/  IMAD.WIDE R22, R12, 0x2, R18 ;  /* 0x000000020c167825 */ /* 0x010fca00078e0212 */
[----:B---3--:R0:W-:Y:S04]  /*46d50*/  @P4 STG.E.U16 [R22.64], R14 ;  /* 0x0000000e16004986 */ /* 0x0081e8000c101506 */
[----:B0-----:R-:W3:Y:S04]  /*46d60*/  LDL.LU R14, [R1+0x1f5c] ;  /* 0x001f5c00010e7983 */ /* 0x001ee80000300800 */
[----:B------:R-:W4:Y:S04]  /*46d70*/  LDL R22, [R1+0x90] ;  /* 0x0000900001167983 */ /* 0x000f280000100800 */
[----:B------:R-:W5:Y:S01]  /*46d80*/  LDL R23, [R1+0x80] ;  /* 0x0000800001177983 */ /* 0x000f620000100800 */
[----:B------:R-:W-:Y:S01]  /*46d90*/  ISETP.GE.AND P2, PT, R26, c[0x0][0x17c], PT ;  /* 0x00005f001a007a0c */ /* 0x000fe20003f46270 */
[----:B------:R-:W-:Y:S01]  /*46da0*/  IMAD.WIDE R24, R12, 0x2, R16 ;  /* 0x000000020c187825 */ /* 0x000fe200078e0210 */
[----:B------:R-:W-:-:S03]  /*46db0*/  ISETP.GE.AND P0, PT, R27, c[0x0][0x17c], PT ;  /* 0x00005f001b007a0c */ /* 0x000fc60003f06270 */
[C---:B------:R-:W-:Y:S01]  /*46dc0*/  IMAD.WIDE R26, R12.reuse, 0x2, R10 ;  /* 0x000000020c1a7825 */ /* 0x040fe200078e020a */
[----:B----4-:R0:W-:Y:S04]  /*46dd0*/  @P6 STG.E.U16 [R24.64], R22 ;  /* 0x0000001618006986 */ /* 0x0101e8000c101506 */
[----:B-----5:R1:W-:Y:S04]  /*46de0*/  @P3 STG.E.U16 [R26.64], R23 ;  /* 0x000000171a003986 */ /* 0x0203e8000c101506 */
[----:B0-----:R-:W4:Y:S01]  /*46df0*/  LDL.LU R24, [R1+0x200] ;  /* 0x0002000001187983 */ /* 0x001f220000300800 */
[----:B-1----:R-:W-:-:S03]  /*46e00*/  IMAD.WIDE R22, R12, 0x2, R8 ;  /* 0x000000020c167825 */ /* 0x002fc600078e0208 */
[----:B------:R-:W5:Y:S04]  /*46e10*/  LDL R25, [R1+0x1cdc] ;  /* 0x001cdc0001197983 */ /* 0x000f680000100800 */
[----:B--2---:R0:W-:Y:S04]  /*46e20*/  @P5 STG.E.U16 [R22.64], R13 ;  /* 0x0000000d16005986 */ /* 0x0041e8000c101506 */
[----:B0-----:R-:W2:Y:S04]  /*46e30*/  LDL.LU R13, [R1+0x1f58] ;  /* 0x001f5800010d7983 */ /* 0x001ea80000300800 */
[----:B------:R-:W2:Y:S01]  /*46e40*/  LDL R23, [R1+0x20] ;  /* 0x0000200001177983 */ /* 0x000ea20000100800 */
[----:B---3--:R-:W-:-:S02]  /*46e50*/  ISETP.LT.AND P6, PT, R14, c[0x0][0x178], !P2 ;  /* 0x00005e000e007a0c */ /* 0x008fc400057c1270 */
[----:B------:R-:W-:Y:S02]  /*46e60*/  ISETP.LT.AND P4, PT, R0, c[0x0][0x178], !P2 ;  /* 0x00005e0000007a0c */ /* 0x000fe40005781270 */
[C---:B------:R-:W-:Y:S01]  /*46e70*/  IADD3 R0, R12.reuse, c[0x0][0x198], RZ ;  /* 0x000066000c007a10 */ /* 0x040fe20007ffe0ff */
[----:B------:R-:W-:Y:S01]  /*46e80*/  IMAD.WIDE R26, R12, 0x2, R6 ;  /* 0x000000020c1a7825 */ /* 0x000fe200078e0206 */
[----:B----4-:R-:W-:Y:S02]  /*46e90*/  PRMT R12, R24, 0x7632, R12 ;  /* 0x00007632180c7816 */ /* 0x010fe4000000000c */
[----:B-----5:R-:W-:Y:S01]  /*46ea0*/  ISETP.LT.AND P3, PT, R25, c[0x0][0x178], !P2 ;  /* 0x00005e0019007a0c */ /* 0x020fe20005761270 */
[----:B------:R-:W-:Y:S01]  /*46eb0*/  IMAD.WIDE R24, R0, 0x2, R2 ;  /* 0x0000000200187825 */ /* 0x000fe200078e0202 */
[----:B--2---:R0:W-:Y:S04]  /*46ec0*/  @P1 STG.E.U16 [R26.64], R23 ;  /* 0x000000171a001986 */ /* 0x0041e8000c101506 */
[----:B------:R1:W-:Y:S04]  /*46ed0*/  @P6 STG.E.U16 [R24.64], R12 ;  /* 0x0000000c18006986 */ /* 0x0003e8000c101506 */
[----:B0-----:R-:W2:Y:S01]  /*46ee0*/  LDL.LU R27, [R1+0x80] ;  /* 0x00008000011b7983 */ /* 0x001ea20000300800 */
[----:B------:R-:W-:-:S03]  /*46ef0*/  PRMT R26, R28, 0x7632, R26 ;  /* 0x000076321c1a7816 */ /* 0x000fc6000000001a */
[----:B------:R-:W2:Y:S01]  /*46f00*/  LDL.LU R28, [R1+0x1f54] ;  /* 0x001f5400011c7983 */ /* 0x000ea20000300800 */
[----:B-1----:R-:W-:-:S03]  /*46f10*/  PRMT R12, R29, 0x7632, R12 ;  /* 0x000076321d0c7816 */ /* 0x002fc6000000000c */
[----:B------:R-:W3:Y:S01]  /*46f20*/  LDL.LU R29, [R1+0x1f50] ;  /* 0x001f5000011d7983 */ /* 0x000ee20000300800 */
[----:B------:R-:W-:-:S03]  /*46f30*/  IMAD.WIDE R24, R0, 0x2, R4 ;  /* 0x0000000200187825 */ /* 0x000fc600078e0204 */
[----:B------:R0:W-:Y:S04]  /*46f40*/  STL.64 [R1+0x1f48], R6 ;  /* 0x001f480601007387 */ /* 0x0001e80000100a00 */
[----:B0-----:R-:W3:Y:S04]  /*46f50*/  LDL.LU R6, [R1+0x90] ;  /* 0x0000900001067983 */ /* 0x001ee80000300800 */
[----:B------:R-:W4:Y:S04]  /*46f60*/  LDL.LU R7, [R1+0x2a4] ;  /* 0x0002a40001077983 */ /* 0x000f280000300800 */
[----:B------:R0:W-:Y:S04]  /*46f70*/  STL.64 [R1+0x1f40], R4 ;  /* 0x001f400401007387 */ /* 0x0001e80000100a00 */
[----:B0-----:R-:W5:Y:S04]  /*46f80*/  LDL.LU R4, [R1+0x1d10] ;  /* 0x001d100001047983 */ /* 0x001f680000300800 */
[----:B------:R-:W2:Y:S01]  /*46f90*/  LDL.LU R5, [R1+0x1d0] ;  /* 0x0001d00001057983 */ /* 0x000ea20000300800 */
[----:B------:R-:W-:-:S05]  /*46fa0*/  IMAD.WIDE R22, R0, 0x2, R20 ;  /* 0x0000000200167825 */ /* 0x000fca00078e0214 */
[----:B------:R0:W-:Y:S04]  /*46fb0*/  @P4 STG.E.U16 [R22.64], R26 ;  /* 0x0000001a16004986 */ /* 0x0001e8000c101506 */
[----:B0-----:R-:W4:Y:S04]  /*46fc0*/  LDL R22, [R1+0x1ce4] ;  /* 0x001ce40001167983 */ /* 0x001f280000100800 */
[----:B------:R-:W4:Y:S04]  /*46fd0*/  LDL R23, [R1+0x1ce8] ;  /* 0x001ce80001177983 */ /* 0x000f280000100800 */
[----:B------:R0:W-:Y:S01]  /*46fe0*/  @P3 STG.E.U16 [R24.64], R12 ;  /* 0x0000000c18003986 */ /* 0x0001e2000c101506 */
[----:B------:R-:W-:-:S03]  /*46ff0*/  ISETP.LT.AND P6, PT, R13, c[0x0][0x178], !P2 ;  /* 0x00005e000d007a0c */ /* 0x000fc600057c1270 */
[----:B------:R1:W-:Y:S01]  /*47000*/  STL [R1+0x1f3c], R19 ;  /* 0x001f3c1301007387 */ /* 0x0003e20000100800 */
[----:B0-----:R-:W-:Y:S01]  /*47010*/  IMAD.WIDE R24, R0, 0x2, R16 ;  /* 0x0000000200187825 */ /* 0x001fe200078e0210 */
[----:B---3--:R-:W-:Y:S02]  /*47020*/  PRMT R29, R6, 0x7632, R29 ;  /* 0x00007632061d7816 */ /* 0x008fe4000000001d */
[----:B-----5:R-:W-:Y:S02]  /*47030*/  ISETP.GE.AND P1, PT, R4, c[0x0][0x17c], PT ;  /* 0x00005f0004007a0c */ /* 0x020fe40003f26270 */
[----:B--2---:R-:W-:Y:S02]  /*47040*/  PRMT R12, R5, 0x7632, R12 ;  /* 0x00007632050c7816 */ /* 0x004fe4000000000c */
[----:B----4-:R-:W0:Y:S01]  /*47050*/  LDS.128 R4, [R7] ;  /* 0x0000000007047984 */ /* 0x010e220000000c00 */
[----:B------:R-:W-:Y:S02]  /*47060*/  ISETP.LT.AND P4, PT, R22, c[0x0][0x178], !P2 ;  /* 0x00005e0016007a0c */ /* 0x000fe40005781270 */
[----:B------:R-:W-:Y:S01]  /*47070*/  ISETP.LT.AND P5, PT, R23, c[0x0][0x178], !P2 ;  /* 0x00005e0017007a0c */ /* 0x000fe200057a1270 */
[----:B------:R-:W-:-:S02]  /*47080*/  IMAD.WIDE R22, R0, 0x2, R18 ;  /* 0x0000000200167825 */ /* 0x000fc400078e0212 */
[----:B-1----:R-:W2:Y:S04]  /*47090*/  LDL R19, [R1+0x1cec] ;  /* 0x001cec0001137983 */ /* 0x002ea80000100800 */
[----:B------:R1:W-:Y:S04]  /*470a0*/  @P6 STG.E.U16 [R22.64], R12 ;  /* 0x0000000c16006986 */ /* 0x0003e8000c101506 */
[----:B------:R-:W-:Y:S04]  /*470b0*/  @P4 STG.E.U16 [R24.64], R29 ;  /* 0x0000001d18004986 */ /* 0x000fe8000c101506 */
[----:B-1----:R-:W3:Y:S04]  /*470c0*/  LDL.LU R22, [R1+0x70] ;  /* 0x0000700001167983 */ /* 0x002ee80000300800 */
[----:B------:R-:W4:Y:S04]  /*470d0*/  LDL R23, [R1+0x1cd8] ;  /* 0x001cd80001177983 */ /* 0x000f280000100800 */
[----:B0-----:R-:W-:Y:S04]  /*470e0*/  STL.64 [R1+0x60], R4 ;  /* 0x0000600401007387 */ /* 0x001fe80000100a00 */
[----:B------:R0:W-:Y:S04]  /*470f0*/  STL.64 [R1+0x68], R6 ;  /* 0x0000680601007387 */ /* 0x0001e80000100a00 */
[----:B0-----:R-:W5:Y:S04]  /*47100*/  LDL.LU.64 R6, [R1+0x1f48] ;  /* 0x001f480001067983 */ /* 0x001f680000300a00 */
[----:B------:R-:W5:Y:S04]  /*47110*/  LDL.LU.64 R4, [R1+0x1f40] ;  /* 0x001f400001047983 */ /* 0x000f680000300a00 */
[----:B------:R-:W5:Y:S04]  /*47120*/  LDL.LU R24, [R1+0x20] ;  /* 0x0000200001187983 */ /* 0x000f680000300800 */
[----:B------:R-:W5:Y:S01]  /*47130*/  LDL R25, [R1+0x1cdc] ;  /* 0x001cdc0001197983 */ /* 0x000f620000100800 */
[----:B------:R-:W-:Y:S01]  /*47140*/  PRMT R28, R27, 0x7632, R28 ;  /* 0x000076321b1c7816 */ /* 0x000fe2000000001c */
[----:B------:R-:W-:Y:S01]  /*47150*/  IMAD.WIDE R26, R0, 0x2, R10 ;  /* 0x00000002001a7825 */ /* 0x000fe200078e020a */
[----:B------:R-:W-:-:S04]  /*47160*/  ISETP.LT.AND P3, PT, R15, c[0x0][0x178], !P2 ;  /* 0x00005e000f007a0c */ /* 0x000fc80005761270 */
[----:B------:R3:W-:Y:S01]  /*47170*/  @P5 STG.E.U16 [R26.64], R28 ;  /* 0x0000001c1a005986 */ /* 0x0007e2000c101506 */
[----:B------:R-:W-:Y:S02]  /*47180*/  IADD3 R12, R0, c[0x0][0x198], RZ ;  /* 0x00006600000c7a10 */ /* 0x000fe40007ffe0ff */
[----:B--2---:R-:W-:Y:S02]  /*47190*/  ISETP.LT.AND P2, PT, R19, c[0x0][0x178], !P2 ;  /* 0x00005e0013007a0c */ /* 0x004fe40005741270 */
[----:B------:R-:W2:Y:S01]  /*471a0*/  LDL R19, [R1+0x230] ;  /* 0x0002300001137983 */ /* 0x000ea20000100800 */
[----:B---3--:R-:W-:Y:S02]  /*471b0*/  PRMT R28, R22, 0x7632, R28 ;  /* 0x00007632161c7816 */ /* 0x008fe4000000001c */
[----:B----4-:R-:W-:Y:S01]  /*471c0*/  ISETP.LT.AND P4, PT, R23, c[0x0][0x178], !P0 ;  /* 0x00005e0017007a0c */ /* 0x010fe20004781270 */
[----:B------:R-:W-:-:S05]  /*471d0*/  IMAD.WIDE R22, R0, 0x2, R8 ;  /* 0x0000000200167825 */ /* 0x000fca00078e0208 */
[----:B------:R0:W-:Y:S01]  /*471e0*/  @P3 STG.E.U16 [R22.64], R28 ;  /* 0x0000001c16003986 */ /* 0x0001e2000c101506 */
[----:B------:R-:W-:Y:S01]  /*471f0*/  ISETP.LT.AND P3, PT, R13, c[0x0][0x178], !P0 ;  /* 0x00005e000d007a0c */ /* 0x000fe20004761270 */
[----:B-----5:R-:W-:Y:S02]  /*47200*/  IMAD.WIDE R26, R0, 0x2, R6 ;  /* 0x00000002001a7825 */ /* 0x020fe400078e0206 */
[----:B------:R-:W3:Y:S04]  /*47210*/  LDL R0, [R1+0x1cec] ;  /* 0x001cec0001007983 */ /* 0x000ee80000100800 */
[----:B------:R1:W-:Y:S01]  /*47220*/  STL [R1+0x1f38], R3 ;  /* 0x001f380301007387 */ /* 0x0003e20000100800 */
[----:B------:R-:W-:-:S03]  /*47230*/  PRMT R29, R24, 0x7632, R29 ;  /* 0x00007632181d7816 */ /* 0x000fc6000000001d */
[----:B0-----:R-:W4:Y:S01]  /*47240*/  LDL.LU R28, [R1+0xc0] ;  /* 0x0000c000011c7983 */ /* 0x001f220000300800 */
[----:B------:R-:W-:Y:S01]  /*47250*/  ISETP.LT.AND P5, PT, R25, c[0x0][0x178], !P0 ;  /* 0x00005e0019007a0c */ /* 0x000fe200047a1270 */
[C---:B------:R-:W-:Y:S02]  /*47260*/  IMAD.WIDE R24, R12.reuse, 0x2, R2 ;  /* 0x000000020c187825 */ /* 0x040fe400078e0202 */
[----:B------:R-:W5:Y:S02]  /*47270*/  LDL R13, [R1+0xb0] ;  /* 0x0000b000010d7983 */ /* 0x000f640000100800 */
[----:B------:R-:W-:Y:S02]  /*47280*/  IMAD.WIDE R22, R12, 0x2, R20 ;  /* 0x000000020c167825 */ /* 0x000fe400078e0214 */
[----:B-1----:R-:W2:Y:S04]  /*47290*/  LDL R3, [R1+0xa0] ;  /* 0x0000a00001037983 */ /* 0x002ea80000100800 */
[----:B------:R0:W-:Y:S04]  /*472a0*/  STL [R1+0x1f30], R20 ;  /* 0x001f301401007387 */ /* 0x0001e80000100800 */
[----:B0-----:R-:W2:Y:S04]  /*472b0*/  LDL R20, [R1+0x1ce4] ;  /* 0x001ce40001147983 */ /* 0x001ea80000100800 */
[----:B------:R0:W-:Y:S04]  /*472c0*/  STL [R1+0x1f2c], R21 ;  /* 0x001f2c1501007387 */ /* 0x0001e80000100800 */
[----:B------:R1:W-:Y:S04]  /*472d0*/  @P2 STG.E.U16 [R26.64], R29 ;  /* 0x0000001d1a002986 */ /* 0x0003e8000c101506 */
[----:B0-----:R-:W3:Y:S04]  /*472e0*/  LDL R21, [R1+0x240] ;  /* 0x0002400001157983 */ /* 0x001ee80000100800 */
[----:B-1----:R-:W4:Y:S04]  /*472f0*/  LDL R26, [R1+0x220] ;  /* 0x00022000011a7983 */ /* 0x002f280000100800 */
[----:B------:R-:W4:Y:S04]  /*47300*/  LDL.LU R27, [R1+0x1d14] ;  /* 0x001d1400011b7983 */ /* 0x000f280000300800 */
[----:B------:R-:W4:Y:S01]  /*47310*/  LDL.LU R29, [R1+0x210] ;  /* 0x00021000011d7983 */ /* 0x000f220000300800 */
[----:B--2---:R-:W-:-:S03]  /*47320*/  ISETP.LT.AND P2, PT, R20, c[0x0][0x178], !P0 ;  /* 0x00005e0014007a0c */ /* 0x004fc60004741270 */
[----:B------:R-:W2:Y:S01]  /*47330*/  LDL R20, [R1+0x1cd8] ;  /* 0x001cd80001147983 */ /* 0x000ea20000100800 */
[----:B------:R-:W-:-:S13]  /*47340*/  ISETP.LT.AND P6, PT, R14, c[0x0][0x178], !P0 ;  /* 0x00005e000e007a0c */ /* 0x000fda00047c1270 */
[----:B---3--:R0:W-:Y:S04]  /*47350*/  @P6 STG.E.U16 [R24.64], R21 ;  /* 0x0000001518006986 */ /* 0x0081e8000c101506 */
[----:B------:R-:W-:Y:S04]  /*47360*/  @P4 STG.E.U16 [R22.64], R19 ;  /* 0x0000001316004986 */ /* 0x000fe8000c101506 */
[----:B--2---:R1:W-:Y:S04]  /*47370*/  STL [R1+0x1f34], R20 ;  /* 0x001f341401007387 */ /* 0x0043e80000100800 */
[----:B0-----:R-:W2:Y:S04]  /*47380*/  LDL R21, [R1+0x1cdc] ;  /* 0x001cdc0001157983 */ /* 0x001ea80000100800 */
[----:B-1----:R-:W3:Y:S04]  /*47390*/  LDL R20, [R1+0x60] ;  /* 0x0000600001147983 */ /* 0x002ee80000100800 */
[----:B------:R-:W2:Y:S04]  /*473a0*/  LDL.LU R19, [R1+0x1f3c] ;  /* 0x001f3c0001137983 */ /* 0x000ea80000300800 */
[----:B------:R-:W2:Y:S01]  /*473b0*/  LDL R23, [R1+0x1ce8] ;  /* 0x001ce80001177983 */ /* 0x000ea20000100800 */
[----:B------:R-:W-:-:S05]  /*473c0*/  IMAD.WIDE R24, R12, 0x2, R4 ;  /* 0x000000020c187825 */ /* 0x000fca00078e0204 */
[----:B----4-:R0:W-:Y:S01]  /*473d0*/  @P5 STG.E.U16 [R24.64], R26 ;  /* 0x0000001a18005986 */ /* 0x0101e2000c101506 */
[----:B------:R-:W-:-:S03]  /*473e0*/  ISETP.GE.AND P5, PT, R27, c[0x0][0x17c], PT ;  /* 0x00005f001b007a0c */ /* 0x000fc60003fa6270 */
[----:B------:R-:W-:Y:S01]  /*473f0*/  STL [R1+0x1f20], R15 ;  /* 0x001f200f01007387 */ /* 0x000fe20000100800 */
[----:B0-----:R-:W-:-:S03]  /*47400*/  IMAD.WIDE R26, R12, 0x2, R16 ;  /* 0x000000020c1a7825 */ /* 0x001fc600078e0210 */
[----:B------:R-:W-:Y:S04]  /*47410*/  STL [R1+0x1f24], R14 ;  /* 0x001f240e01007387 */ /* 0x000fe80000100800 */
[----:B------:R-:W-:Y:S01]  /*47420*/  STL [R1+0x1f28], R11 ;  /* 0x001f280b01007387 */ /* 0x000fe20000100800 */
[----:B--2---:R-:W-:Y:S01]  /*47430*/  ISETP.LT.AND P6, PT, R23, c[0x0][0x178], !P0 ;  /* 0x00005e0017007a0c */ /* 0x004fe200047c1270 */
[----:B------:R-:W-:-:S05]  /*47440*/  IMAD.WIDE R22, R12, 0x2, R18 ;  /* 0x000000020c167825 */ /* 0x000fca00078e0212 */
[----:B------:R0:W-:Y:S04]  /*47450*/  @P3 STG.E.U16 [R22.64], R29 ;  /* 0x0000001d16003986 */ /* 0x0001e8000c101506 */
[----:B------:R-:W-:Y:S01]  /*47460*/  @P2 STG.E.U16 [R26.64], R28 ;  /* 0x0000001c1a002986 */ /* 0x000fe2000c101506 */
[----:B0-----:R-:W-:-:S05]  /*47470*/  IMAD.WIDE R22, R12, 0x2, R10 ;  /* 0x000000020c167825 */ /* 0x001fca00078e020a */
[----:B------:R0:W-:Y:S04]  /*47480*/  @P6 STG.E.U16 [R22.64], R3 ;  /* 0x0000000316006986 */ /* 0x0001e8000c101506 */
[----:B0-----:R-:W2:Y:S01]  /*47490*/  LDL.LU R3, [R1+0x1f38] ;  /* 0x001f380001037983 */ /* 0x001ea20000300800 */
[----:B------:R-:W-:Y:S02]  /*474a0*/  ISETP.LT.AND P4, PT, R15, c[0x0][0x178], !P0 ;  /* 0x00005e000f007a0c */ /* 0x000fe40004781270 */
[----:B------:R-:W-:Y:S01]  /*474b0*/  ISETP.LT.AND P0, PT, R0, c[0x0][0x178], !P0 ;  /* 0x00005e0000007a0c */ /* 0x000fe20004701270 */
[C---:B------:R-:W-:Y:S01]  /*474c0*/  IMAD.WIDE R24, R12.reuse, 0x2, R8 ;  /* 0x000000020c187825 */ /* 0x040fe200078e0208 */
[----:B------:R-:W4:Y:S03]  /*474d0*/  LDL.LU R23, [R1+0x240] ;  /* 0x0002400001177983 */ /* 0x000f260000300800 */
[----:B------:R-:W-:-:S06]  /*474e0*/  IMAD.WIDE R26, R12, 0x2, R6 ;  /* 0x000000020c1a7825 */ /* 0x000fcc00078e0206 */
[----:B-----5:R0:W-:Y:S04]  /*474f0*/  @P4 STG.E.U16 [R24.64], R13 ;  /* 0x0000000d18004986 */ /* 0x0201e8000c101506 */
[----:B---3--:R1:W-:Y:S04]  /*47500*/  @P0 STG.E.U16 [R26.64], R20 ;  /* 0x000000141a000986 */ /* 0x0083e8000c101506 */
[----:B0-----:R-:W3:Y:S04]  /*47510*/  LDL.LU R24, [R1+0x230] ;  /* 0x0002300001187983 */ /* 0x001ee80000300800 */
[----:B------:R-:W5:Y:S04]  /*47520*/  LDL.LU R25, [R1+0x220] ;  /* 0x0002200001197983 */ /* 0x000f680000300800 */
[----:B------:R-:W3:Y:S04]  /*47530*/  LDL.LU R13, [R1+0x2a8] ;  /* 0x0002a800010d7983 */ /* 0x000ee80000300800 */
[----:B--2---:R-:W-:Y:S04]  /*47540*/  STL [R1+0x1f1c], R3 ;  /* 0x001f1c0301007387 */ /* 0x004fe80000100800 */
[----:B-1----:R-:W2:Y:S01]  /*47550*/  LDL.LU R20, [R1+0x1f34] ;  /* 0x001f340001147983 */ /* 0x002ea20000300800 */
[----:B------:R-:W-:-:S03]  /*47560*/  ISETP.LT.AND P2, PT, R21, c[0x0][0x178], !P1 ;  /* 0x00005e0015007a0c */ /* 0x000fc60004f41270 */
[----:B------:R-:W3:Y:S04]  /*47570*/  LDL R26, [R1+0x1ce0] ;  /* 0x001ce000011a7983 */ /* 0x000ee80000100800 */
[----:B------:R-:W3:Y:S01]  /*47580*/  LDL R27, [R1+0x1ce4] ;  /* 0x001ce400011b7983 */ /* 0x000ee20000100800 */
[----:B------:R-:W-:Y:S02]  /*47590*/  ISETP.LT.AND P3, PT, R14, c[0x0][0x178], !P1 ;  /* 0x00005e000e007a0c */ /* 0x000fe40004f61270 */
[----:B--2---:R-:W-:Y:S02]  /*475a0*/  ISETP.LT.AND P0, PT, R20, c[0x0][0x178], !P1 ;  /* 0x00005e0014007a0c */ /* 0x004fe40004f01270 */
[----:B------:R-:W2:Y:S04]  /*475b0*/  LDL.LU R20, [R1+0x1f30] ;  /* 0x001f300001147983 */ /* 0x000ea80000300800 */
[----:B------:R-:W2:Y:S01]  /*475c0*/  LDL.LU R21, [R1+0x1f2c] ;  /* 0x001f2c0001157983 */ /* 0x000ea20000300800 */
[----:B------:R-:W-:-:S02]  /*475d0*/  IADD3 R0, R12, c[0x0][0x198], RZ ;  /* 0x000066000c007a10 */ /* 0x000fc40007ffe0ff */
[----:B----4-:R-:W-:-:S03]  /*475e0*/  PRMT R12, R23, 0x7632, R12 ;  /* 0x00007632170c7816 */ /* 0x010fc6000000000c */
[----:B------:R-:W-:Y:S01]  /*475f0*/  IMAD.WIDE R22, R0, 0x2, R2 ;  /* 0x0000000200167825 */ /* 0x000fe200078e0202 */
[----:B---3--:R-:W-:-:S04]  /*47600*/  PRMT R11, R24, 0x7632, R11 ;  /* 0x00007632180b7816 */ /* 0x008fc8000000000b */
[----:B------:R-:W-:Y:S01]  /*47610*/  @P3 STG.E.U16 [R22.64], R12 ;  /* 0x0000000c16003986 */ /* 0x000fe2000c101506 */
[----:B-----5:R-:W-:Y:S01]  /*47620*/  PRMT R14, R25, 0x7632, R14 ;  /* 0x00007632190e7816 */ /* 0x020fe2000000000e */
[----:B------:R-:W-:Y:S01]  /*47630*/  IMAD.WIDE R24, R0, 0x2, R4 ;  /* 0x0000000200187825 */ /* 0x000fe200078e0204 */
[----:B------:R-:W-:Y:S01]  /*47640*/  ISETP.LT.AND P4, PT, R26, c[0x0][0x178], !P1 ;  /* 0x00005e001a007a0c */ /* 0x000fe20004f81270 */
[----:B------:R0:W-:Y:S01]  /*47650*/  STL [R1+0x1f18], R19 ;  /* 0x001f181301007387 */ /* 0x0001e20000100800 */
[----:B------:R-:W-:Y:S01]  /*47660*/  ISETP.LT.AND P3, PT, R27, c[0x0][0x178], !P1 ;  /* 0x00005e001b007a0c */ /* 0x000fe20004f61270 */
[C---:B------:R-:W-:Y:S02]  /*47670*/  IMAD.WIDE R26, R0.reuse, 0x2, R18 ;  /* 0x00000002001a7825 */ /* 0x040fe400078e0212 */
[----:B0-----:R-:W3:Y:S02]  /*47680*/  LDL R19, [R1+0x1cdc] ;  /* 0x001cdc0001137983 */ /* 0x001ee40000100800 */
[----:B--2---:R-:W-:-:S05]  /*47690*/  IMAD.WIDE R22, R0, 0x2, R20 ;  /* 0x0000000200167825 */ /* 0x004fca00078e0214 */
[----:B------:R0:W-:Y:S04]  /*476a0*/  @P0 STG.E.U16 [R22.64], R11 ;  /* 0x0000000b16000986 */ /* 0x0001e8000c101506 */
[----:B------:R1:W-:Y:S04]  /*476b0*/  @P2 STG.E.U16 [R24.64], R14 ;  /* 0x0000000e18002986 */ /* 0x0003e8000c101506 */
[----:B0-----:R-:W2:Y:S04]  /*476c0*/  LDL.LU R11, [R1+0x1f28] ;  /* 0x001f2800010b7983 */ /* 0x001ea80000300800 */
[----:B------:R-:W4:Y:S04]  /*476d0*/  LDL.LU R22, [R1+0xb0] ;  /* 0x0000b00001167983 */ /* 0x000f280000300800 */
[----:B------:R-:W5:Y:S04]  /*476e0*/  LDL.LU R23, [R1+0x60] ;  /* 0x0000600001177983 */ /* 0x000f680000300800 */
[----:B-1----:R-:W2:Y:S04]  /*476f0*/  LDL.LU R14, [R1+0x1f24] ;  /* 0x001f2400010e7983 */ /* 0x002ea80000300800 */
[----:B------:R-:W2:Y:S04]  /*47700*/  LDL.LU R24, [R1+0xa0] ;  /* 0x0000a00001187983 */ /* 0x000ea80000300800 */
[----:B------:R-:W3:Y:S01]  /*47710*/  LDL R25, [R1+0x1ce8] ;  /* 0x001ce80001197983 */ /* 0x000ee20000100800 */
[----:B------:R-:W-:-:S05]  /*47720*/  PRMT R15, R29, 0x7632, R15 ;  /* 0x000076321d0f7816 */ /* 0x000fca000000000f */
[----:B------:R0:W-:Y:S01]  /*47730*/  @P4 STG.E.U16 [R26.64], R15 ;  /* 0x0000000f1a004986 */ /* 0x0001e2000c101506 */
[----:B------:R-:W-:Y:S01]  /*47740*/  PRMT R12, R28, 0x7632, R12 ;  /* 0x000076321c0c7816 */ /* 0x000fe2000000000c */
[----:B------:R-:W-:-:S05]  /*47750*/  IMAD.WIDE R28, R0, 0x2, R16 ;  /* 0x00000002001c7825 */ /* 0x000fca00078e0210 */
[----:B------:R1:W-:Y:S04]  /*47760*/  @P3 STG.E.U16 [R28.64], R12 ;  /* 0x0000000c1c003986 */ /* 0x0003e8000c101506 */
[----:B0-----:R-:W4:Y:S04]  /*47770*/  LDL.LU R15, [R1+0x1f20] ;  /* 0x001f2000010f7983 */ /* 0x001f280000300800 */
[----:B-1----:R-:W4:Y:S01]  /*47780*/  LDL R29, [R1+0x1cec] ;  /* 0x001cec00011d7983 */ /* 0x002f220000100800 */
[----:B--2---:R-:W-:Y:S02]  /*47790*/  PRMT R3, R24, 0x7632, R3 ;  /* 0x0000763218037816 */ /* 0x004fe40000000003 */
[----:B---3--:R-:W-:-:S02]  /*477a0*/  ISETP.LT.AND P2, PT, R25, c[0x0][0x178], !P1 ;  /* 0x00005e0019007a0c */ /* 0x008fc40004f41270 */
[----:B------:R-:W0:Y:S02]  /*477b0*/  LDS.128 R24, [R13] ;  /* 0x000000000d187984 */ /* 0x000e240000000c00 */
[----:B0-----:R-:W-:Y:S02]  /*477c0*/  IMAD.MOV.U32 R13, RZ, RZ, R24 ;  /* 0x000000ffff0d7224 */ /* 0x001fe400078e0018 */
[----:B------:R-:W-:Y:S04]  /*477d0*/  STL [R1+0x14], R25 ;  /* 0x0000141901007387 */ /* 0x000fe80000100800 */
[----:B------:R-:W-:Y:S04]  /*477e0*/  STL.64 [R1+0x18], R26 ;  /* 0x0000181a01007387 */ /* 0x000fe80000100a00 */
[----:B------:R0:W-:Y:S04]  /*477f0*/  STL [R1+0x1f0c], R13 ;  /* 0x001f0c0d01007387 */ /* 0x0001e80000100800 */
[----:B0-----:R-:W2:Y:S01]  /*47800*/  LDL R13, [R1+0x1cd8] ;  /* 0x001cd800010d7983 */ /* 0x001ea20000100800 */
[----:B----4-:R-:W-:-:S02]  /*47810*/  ISETP.LT.AND P0, PT, R15, c[0x0][0x178], !P1 ;  /* 0x00005e000f007a0c */ /* 0x010fc40004f01270 */
[----:B------:R-:W-:Y:S01]  /*47820*/  ISETP.LT.AND P1, PT, R29, c[0x0][0x178], !P1 ;  /* 0x00005e001d007a0c */ /* 0x000fe20004f21270 */
[----:B------:R-:W-:Y:S01]  /*47830*/  IMAD.WIDE R26, R0, 0x2, R10 ;  /* 0x00000002001a7825 */ /* 0x000fe200078e020a */
[----:B------:R-:W-:Y:S02]  /*47840*/  PRMT R28, R22, 0x7632, R28 ;  /* 0x00007632161c7816 */ /* 0x000fe4000000001c */
[----:B-----5:R-:W-:Y:S01]  /*47850*/  PRMT R12, R23, 0x7632, R12 ;  /* 0x00007632170c7816 */ /* 0x020fe2000000000c */
[----:B------:R-:W-:Y:S01]  /*47860*/  IMAD.WIDE R24, R0, 0x2, R8 ;  /* 0x0000000200187825 */ /* 0x000fe200078e0208 */
[----:B------:R-:W-:-:S03]  /*47870*/  ISETP.LT.AND P6, PT, R19, c[0x0][0x178], !P5 ;  /* 0x00005e0013007a0c */ /* 0x000fc60006fc1270 */
[----:B------:R-:W-:Y:S01]  /*47880*/  IMAD.WIDE R22, R0, 0x2, R6 ;  /* 0x0000000200167825 */ /* 0x000fe200078e0206 */
[----:B------:R-:W-:Y:S04]  /*47890*/  @P2 STG.E.U16 [R26.64], R3 ;  /* 0x000000031a002986 */ /* 0x000fe8000c101506 */
[----:B------:R-:W-:Y:S04]  /*478a0*/  @P0 STG.E.U16 [R24.64], R28 ;  /* 0x0000001c18000986 */ /* 0x000fe8000c101506 */
[----:B------:R-:W-:Y:S01]  /*478b0*/  @P1 STG.E.U16 [R22.64], R12 ;  /* 0x0000000c16001986 */ /* 0x000fe2000c101506 */
[----:B--2---:R-:W-:-:S03]  /*478c0*/  ISETP.LT.AND P4, PT, R13, c[0x0][0x178], !P5 ;  /* 0x00005e000d007a0c */ /* 0x004fc60006f81270 */
[----:B------:R0:W-:Y:S04]  /*478d0*/  STL [R1+0x1f10], R13 ;  /* 0x001f100d01007387 */ /* 0x0001e80000100800 */
[----:B0-----:R-:W2:Y:S04]  /*478e0*/  LDL R13, [R1+0x1ce0] ;  /* 0x001ce000010d7983 */ /* 0x001ea80000100800 */
[----:B------:R-:W3:Y:S04]  /*478f0*/  LDL.LU R19, [R1+0x1d18] ;  /* 0x001d180001137983 */ /* 0x000ee80000300800 */
[----:B------:R-:W4:Y:S04]  /*47900*/  LDL.LU R3, [R1+0x1f1c] ;  /* 0x001f1c0001037983 */ /* 0x000f280000300800 */
[----:B------:R-:W5:Y:S01]  /*47910*/  LDL R23, [R1+0x1ce4] ;  /* 0x001ce40001177983 */ /* 0x000f620000100800 */
[----:B------:R-:W-:-:S03]  /*47920*/  IADD3 R0, R0, c[0x0][0x198], RZ ;  /* 0x0000660000007a10 */ /* 0x000fc60007ffe0ff */
[----:B------:R-:W3:Y:S02]  /*47930*/  LDL R28, [R1+0x260] ;  /* 0x00026000011c7983 */ /* 0x000ee40000100800 */
[C---:B------:R-:W-:Y:S01]  /*47940*/  IMAD.WIDE R26, R0.reuse, 0x2, R20 ;  /* 0x00000002001a7825 */ /* 0x040fe200078e0214 */
[----:B--2---:R-:W-:Y:S02]  /*47950*/  ISETP.LT.AND P2, PT, R13, c[0x0][0x178], !P5 ;  /* 0x00005e000d007a0c */ /* 0x004fe40006f41270 */
[----:B------:R-:W2:Y:S04]  /*47960*/  LDL R13, [R1+0xd0] ;  /* 0x0000d000010d7983 */ /* 0x000ea80000100800 */
[----:B------:R-:W-:Y:S04]  /*47970*/  STL [R1+0x1f08], R20 ;  /* 0x001f081401007387 */ /* 0x000fe80000100800 */
[----:B------:R0:W-:Y:S01]  /*47980*/  STL [R1+0x1f04], R21 ;  /* 0x001f041501007387 */ /* 0x0001e20000100800 */
[----:B-----5:R-:W-:Y:S01]  /*47990*/  ISETP.LT.AND P1, PT, R23, c[0x0][0x178], !P5 ;  /* 0x00005e0017007a0c */ /* 0x020fe20006f21270 */
[----:B------:R-:W-:-:S02]  /*479a0*/  IMAD.WIDE R22, R0, 0x2, R4 ;  /* 0x0000000200167825 */ /* 0x000fc400078e0204 */
[----:B0-----:R-:W5:Y:S04]  /*479b0*/  LDL R21, [R1+0x270] ;  /* 0x0002700001157983 */ /* 0x001f680000100800 */
[----:B------:R-:W2:Y:S04]  /*479c0*/  LDL.LU R12, [R1+0x1d1c] ;  /* 0x001d1c00010c7983 */ /* 0x000ea80000300800 */
[----:B------:R0:W-:Y:S04]  /*479d0*/  STL [R1+0x1f14], R5 ;  /* 0x001f140501007387 */ /* 0x0001e80000100800 */
[----:B0-----:R-:W2:Y:S01]  /*479e0*/  LDL.LU R5, [R1+0x280] ;  /* 0x0002800001057983 */ /* 0x001ea20000300800 */
[----:B------:R-:W-:Y:S01]  /*479f0*/  ISETP.LT.AND P3, PT, R14, c[0x0][0x178], !P5 ;  /* 0x00005e000e007a0c */ /* 0x000fe20006f61270 */
[----:B----4-:R-:W-:Y:S01]  /*47a00*/  IMAD.WIDE R24, R0, 0x2, R2 ;  /* 0x0000000200187825 */ /* 0x010fe200078e0202 */
[----:B---3--:R-:W-:-:S02]  /*47a10*/  ISETP.GE.AND P0, PT, R19, c[0x0][0x17c], PT ;  /* 0x00005f0013007a0c */ /* 0x008fc40003f06270 */
[----:B------:R-:W3:Y:S09]  /*47a20*/  LDL.LU R19, [R1+0x1f18] ;  /* 0x001f180001137983 */ /* 0x000ef20000300800 */
[----:B--2---:R0:W-:Y:S04]  /*47a30*/  @P3 STG.E.U16 [R24.64], R5 ;  /* 0x0000000518003986 */ /* 0x0041e8000c101506 */
[----:B0-----:R-:W2:Y:S04]  /*47a40*/  LDL R25, [R1+0x290] ;  /* 0x0002900001197983 */ /* 0x001ea80000100800 */
[----:B--2---:R0:W-:Y:S04]  /*47a50*/  @P4 STG.E.U16 [R26.64], R25 ;  /* 0x000000191a004986 */ /* 0x0041e8000c101506 */
[----:B-----5:R1:W-:Y:S01]  /*47a60*/  @P6 STG.E.U16 [R22.64], R21 ;  /* 0x0000001516006986 */ /* 0x0203e2000c101506 */
[----:B------:R-:W-:-:S03]  /*47a70*/  ISETP.LT.AND P6, PT, R14, c[0x0][0x178], !P0 ;  /* 0x00005e000e007a0c */ /* 0x000fc600047c1270 */
[----:B0-----:R-:W2:Y:S04]  /*47a80*/  LDL R27, [R1+0x1ce8] ;  /* 0x001ce800011b7983 */ /* 0x001ea80000100800 */
[----:B-1----:R-:W4:Y:S04]  /*47a90*/  LDL R21, [R1+0x1cdc] ;  /* 0x001cdc0001157983 */ /* 0x002f280000100800 */
[----:B------:R-:W-:Y:S04]  /*47aa0*/  STL [R1+0x1efc], R15 ;  /* 0x001efc0f01007387 */ /* 0x000fe80000100800 */
[----:B------:R0:W-:Y:S04]  /*47ab0*/  STL [R1+0x1f00], R14 ;  /* 0x001f000e01007387 */ /* 0x0001e80000100800 */
[----:B0-----:R-:W5:Y:S01]  /*47ac0*/  LDL.LU R14, [R1+0x250] ;  /* 0x00025000010e7983 */ /* 0x001f620000300800 */
[----:B---3--:R-:W-:-:S04]  /*47ad0*/  IMAD.WIDE R24, R0, 0x2, R18 ;  /* 0x0000000200187825 */ /* 0x008fc800078e0212 */
[C---:B------:R-:W-:Y:S01]  /*47ae0*/  IMAD.WIDE R22, R0.reuse, 0x2, R16 ;  /* 0x0000000200167825 */ /* 0x040fe200078e0210 */
[----:B------:R-:W-:Y:S04]  /*47af0*/  @P2 STG.E.U16 [R24.64], R28 ;  /* 0x0000001c18002986 */ /* 0x000fe8000c101506 */
[----:B------:R-:W-:Y:S04]  /*47b00*/  STL [R1+0x1ef8], R9 ;  /* 0x001ef80901007387 */ /* 0x000fe80000100800 */
[----:B-----5:R0:W-:Y:S02]  /*47b10*/  @P1 STG.E.U16 [R22.64], R14 ;  /* 0x0000000e16001986 */ /* 0x0201e4000c101506 */
[----:B0-----:R-:W-:-:S02]  /*47b20*/  IMAD.WIDE R22, R0, 0x2, R8 ;  /* 0x0000000200167825 */ /* 0x001fc400078e0208 */
[----:B------:R-:W3:Y:S01]  /*47b30*/  LDL.LU R9, [R1+0xe0] ;  /* 0x0000e00001097983 */ /* 0x000ee20000300800 */
[----:B--2---:R-:W-:Y:S02]  /*47b40*/  ISETP.LT.AND P3, PT, R27, c[0x0][0x178], !P5 ;  /* 0x00005e001b007a0c */ /* 0x004fe40006f61270 */
[----:B------:R-:W-:Y:S02]  /*47b50*/  ISETP.LT.AND P4, PT, R15, c[0x0][0x178], !P5 ;  /* 0x00005e000f007a0c */ /* 0x000fe40006f81270 */
[----:B------:R-:W-:Y:S01]  /*47b60*/  ISETP.LT.AND P5, PT, R29, c[0x0][0x178], !P5 ;  /* 0x00005e001d007a0c */ /* 0x000fe20006fa1270 */
[----:B------:R-:W-:Y:S01]  /*47b70*/  IMAD.WIDE R28, R0, 0x2, R10 ;  /* 0x00000002001c7825 */ /* 0x000fe200078e020a */
[----:B------:R-:W-:Y:S02]  /*47b80*/  PRMT R20, R5, 0x7632, R20 ;  /* 0x0000763205147816 */ /* 0x000fe40000000014 */
[----:B------:R-:W2:Y:S05]  /*47b90*/  LDL.LU R5, [R1+0x1f14] ;  /* 0x001f140001057983 */ /* 0x000eaa0000300800 */
[----:B---3--:R-:W-:Y:S04]  /*47ba0*/  @P3 STG.E.U16 [R28.64], R9 ;  /* 0x000000091c003986 */ /* 0x008fe8000c101506 */
[----:B------:R0:W-:Y:S04]  /*47bb0*/  @P4 STG.E.U16 [R22.64], R13 ;  /* 0x0000000d16004986 */ /* 0x0001e8000c101506 */
[----:B0-----:R-:W3:Y:S04]  /*47bc0*/  LDL.LU R13, [R1+0x1f10] ;  /* 0x001f1000010d7983 */ /* 0x001ee80000300800 */
[----:B------:R-:W5:Y:S04]  /*47bd0*/  LDL.LU R22, [R1+0x260] ;  /* 0x0002600001167983 */ /* 0x000f680000300800 */
[----:B------:R-:W2:Y:S01]  /*47be0*/  LDL R23, [R1+0x1ce8] ;  /* 0x001ce80001177983 */ /* 0x000ea20000100800 */
[----:B---3--:R-:W-:-:S03]  /*47bf0*/  ISETP.LT.AND P1, PT, R13, c[0x0][0x178], !P0 ;  /* 0x00005e000d007a0c */ /* 0x008fc60004721270 */
[----:B------:R-:W3:Y:S01]  /*47c00*/  LDL.LU R13, [R1+0x1f0c] ;  /* 0x001f0c00010d7983 */ /* 0x000ee20000300800 */
[----:B------:R-:W-:Y:S02]  /*47c10*/  ISETP.GE.AND P2, PT, R12, c[0x0][0x17c], PT ;  /* 0x00005f000c007a0c */ /* 0x000fe40003f46270 */
[C---:B------:R-:W-:Y:S01]  /*47c20*/  IADD3 R12, R0.reuse, c[0x0][0x198], RZ ;  /* 0x00006600000c7a10 */ /* 0x040fe20007ffe0ff */
[----:B------:R-:W-:-:S04]  /*47c30*/  IMAD.WIDE R24, R0, 0x2, R6 ;  /* 0x0000000200187825 */ /* 0x000fc800078e0206 */
[----:B------:R-:W-:Y:S01]  /*47c40*/  IMAD.WIDE R26, R12, 0x2, R2 ;  /* 0x000000020c1a7825 */ /* 0x000fe200078e0202 */
[----:B----4-:R-:W-:Y:S02]  /*47c50*/  ISETP.LT.AND P4, PT, R21, c[0x0][0x178], !P0 ;  /* 0x00005e0015007a0c */ /* 0x010fe40004781270 */
[----:B------:R-:W-:Y:S01]  /*47c60*/  PRMT R28, R14, 0x7632, R28 ;  /* 0x000076320e1c7816 */ /* 0x000fe2000000001c */
[----:B---3--:R0:W-:Y:S04]  /*47c70*/  @P5 STG.E.U16 [R24.64], R13 ;  /* 0x0000000d18005986 */ /* 0x0081e8000c101506 */
[----:B------:R1:W-:Y:S04]  /*47c80*/  @P6 STG.E.U16 [R26.64], R20 ;  /* 0x000000141a006986 */ /* 0x0003e8000c101506 */
[----:B0-----:R-:W3:Y:S04]  /*47c90*/  LDL.LU R24, [R1+0x270] ;  /* 0x0002700001187983 */ /* 0x001ee80000300800 */
[----:B------:R-:W4:Y:S04]  /*47ca0*/  LDL R25, [R1+0x1ce4] ;  /* 0x001ce40001197983 */ /* 0x000f280000100800 */
[----:B-1----:R-:W4:Y:S04]  /*47cb0*/  LDL.LU R20, [R1+0x1f08] ;  /* 0x001f080001147983 */ /* 0x002f280000300800 */
[----:B------:R-:W4:Y:S04]  /*47cc0*/  LDL R26, [R1+0x1ce0] ;  /* 0x001ce000011a7983 */ /* 0x000f280000100800 */
[----:B------:R-:W4:Y:S04]  /*47cd0*/  LDL.LU R27, [R1+0x290] ;  /* 0x00029000011b7983 */ /* 0x000f280000300800 */
[----:B------:R-:W4:Y:S04]  /*47ce0*/  LDL.LU R21, [R1+0x1f04] ;  /* 0x001f040001157983 */ /* 0x000f280000300800 */
[----:B------:R-:W-:Y:S04]  /*47cf0*/  STL [R1+0x1ef0], R4 ;  /* 0x001ef00401007387 */ /* 0x000fe80000100800 */
[----:B--2---:R-:W-:Y:S04]  /*47d00*/  STL [R1+0x1eec], R5 ;  /* 0x001eec0501007387 */ /* 0x004fe80000100800 */
[----:B------:R-:W-:Y:S04]  /*47d10*/  STL [R1+0x1ef4], R19 ;  /* 0x001ef41301007387 */ /* 0x000fe80000100800 */
[----:B------:R-:W2:Y:S01]  /*47d20*/  LDL.LU R14, [R1+0x1f00] ;  /* 0x001f0000010e7983 */ /* 0x000ea20000300800 */
[----:B-----5:R-:W-:-:S02]  /*47d30*/  PRMT R29, R22, 0x7632, R29 ;  /* 0x00007632161d7816 */ /* 0x020fc4000000001d */
[----:B------:R-:W-:Y:S01]  /*47d40*/  ISETP.LT.AND P3, PT, R23, c[0x0][0x178], !P0 ;  /* 0x00005e0017007a0c */ /* 0x000fe20004761270 */
[----:B------:R-:W-:Y:S01]  /*47d50*/  IMAD.WIDE R22, R12, 0x2, R4 ;  /* 0x000000020c167825 */ /* 0x000fe200078e0204 */
[----:B---3--:R-:W-:Y:S02]  /*47d60*/  PRMT R15, R24, 0x7632, R15 ;  /* 0x00007632180f7816 */ /* 0x008fe4000000000f */
[----:B----4-:R-:W-:Y:S02]  /*47d70*/  ISETP.LT.AND P6, PT, R25, c[0x0][0x178], !P0 ;  /* 0x00005e0019007a0c */ /* 0x010fe400047c1270 */
[----:B------:R-:W-:Y:S01]  /*47d80*/  ISETP.LT.AND P5, PT, R26, c[0x0][0x178], !P0 ;  /* 0x00005e001a007a0c */ /* 0x000fe200047a1270 */
[----:B------:R-:W-:Y:S01]  /*47d90*/  IMAD.WIDE R24, R12, 0x2, R18 ;  /* 0x000000020c187825 */ /* 0x000fe200078e0212 */
[----:B------:R-:W-:-:S03]  /*47da0*/  PRMT R0, R27, 0x7632, R0 ;  /* 0x000076321b007816 */ /* 0x000fc60000000000 */
[----:B------:R-:W-:-:S05]  /*47db0*/  IMAD.WIDE R26, R12, 0x2, R20 ;  /* 0x000000020c1a7825 */ /* 0x000fca00078e0214 */
[----:B------:R0:W-:Y:S04]  /*47dc0*/  @P1 STG.E.U16 [R26.64], R0 ;  /* 0x000000001a001986 */ /* 0x0001e8000c101506 */
[----:B------:R1:W-:Y:S04]  /*47dd0*/  @P4 STG.E.U16 [R22.64], R15 ;  /* 0x0000000f16004986 */ /* 0x0003e8000c101506 */
[----:B------:R3:W-:Y:S01]  /*47de0*/  @P5 STG.E.U16 [R24.64], R29 ;  /* 0x0000001d18005986 */ /* 0x0007e2000c101506 */
[----:B0-----:R-:W-:Y:S01]  /*47df0*/  IMAD.WIDE R26, R12, 0x2, R16 ;  /* 0x000000020c1a7825 */ /* 0x001fe200078e0210 */
[----:B------:R-:W-:-:S02]  /*47e00*/  PRMT R0, R9, 0x7632, R0 ;  /* 0x0000763209007816 */ /* 0x000fc40000000000 */
[----:B-1----:R-:W4:Y:S04]  /*47e10*/  LDL.LU R15, [R1+0x1efc] ;  /* 0x001efc00010f7983 */ /* 0x002f280000300800 */
[----:B------:R-:W5:Y:S04]  /*47e20*/  LDL R4, [R1+0x1c4] ;  /* 0x0001c40001047983 */ /* 0x000f680000100800 */
[----:B---3--:R-:W3:Y:S04]  /*47e30*/  LDL R24, [R1+0x1cd8] ;  /* 0x001cd80001187983 */ /* 0x008ee80000100800 */
[----:B------:R-:W5:Y:S01]  /*47e40*/  LDL.LU R25, [R1+0xd0] ;  /* 0x0000d00001197983 */ /* 0x000f620000300800 */
[----:B--2---:R-:W-:-:S03]  /*47e50*/  ISETP.LT.AND P5, PT, R14, c[0x0][0x178], !P2 ;  /* 0x00005e000e007a0c */ /* 0x004fc600057a1270 */
[----:B------:R-:W2:Y:S04]  /*47e60*/  LDL R29, [R1+0x1cdc] ;  /* 0x001cdc00011d7983 */ /* 0x000ea80000100800 */
[----:B------:R-:W2:Y:S04]  /*47e70*/  LDL.LU R9, [R1+0x1ef8] ;  /* 0x001ef80001097983 */ /* 0x000ea80000300800 */
[----:B------:R0:W-:Y:S04]  /*47e80*/  @P6 STG.E.U16 [R26.64], R28 ;  /* 0x0000001c1a006986 */ /* 0x0001e8000c101506 */
[----:B------:R-:W2:Y:S04]  /*47e90*/  LDL R5, [R1+0x1ce0] ;  /* 0x001ce00001057983 */ /* 0x000ea80000100800 */
[----:B0-----:R-:W2:Y:S04]  /*47ea0*/  LDL R27, [R1+0x1cec] ;  /* 0x001cec00011b7983 */ /* 0x001ea80000100800 */
[----:B------:R0:W-:Y:S04]  /*47eb0*/  STL [R1+0x1ee4], R14 ;  /* 0x001ee40e01007387 */ /* 0x0001e80000100800 */
[----:B0-----:R-:W2:Y:S01]  /*47ec0*/  LDL R14, [R1+0x34] ;  /* 0x00003400010e7983 */ /* 0x001ea20000100800 */
[----:B------:R-:W-:Y:S01]  /*47ed0*/  IMAD.WIDE R22, R12, 0x2, R10 ;  /* 0x000000020c167825 */ /* 0x000fe200078e020a */
[----:B------:R-:W-:-:S04]  /*47ee0*/  PRMT R19, R13, 0x7632, R19 ;  /* 0x000076320d137816 */ /* 0x000fc80000000013 */
[----:B------:R0:W-:Y:S02]  /*47ef0*/  @P3 STG.E.U16 [R22.64], R0 ;  /* 0x0000000016003986 */ /* 0x0001e4000c101506 */
[----:B0-----:R-:W-:Y:S02]  /*47f00*/  IADD3 R0, R12, c[0x0][0x198], RZ ;  /* 0x000066000c007a10 */ /* 0x001fe40007ffe0ff */
[----:B----4-:R-:W-:Y:S02]  /*47f10*/  ISETP.LT.AND P4, PT, R15, c[0x0][0x178], !P0 ;  /* 0x00005e000f007a0c */ /* 0x010fe40004781270 */
[----:B---3--:R-:W-:Y:S02]  /*47f20*/  ISETP.LT.AND P6, PT, R24, c[0x0][0x178], !P2 ;  /* 0x00005e0018007a0c */ /* 0x008fe400057c1270 */
[----:B-----5:R-:W-:Y:S01]  /*47f30*/  PRMT R26, R25, 0x7632, R26 ;  /* 0x00007632191a7816 */ /* 0x020fe2000000001a */
[----:B------:R-:W-:-:S04]  /*47f40*/  IMAD.WIDE R24, R12, 0x2, R6 ;  /* 0x000000020c187825 */ /* 0x000fc800078e0206 */
[----:B--2---:R-:W-:Y:S01]  /*47f50*/  IMAD.WIDE R22, R12, 0x2, R8 ;  /* 0x000000020c167825 */ /* 0x004fe200078e0208 */
[----:B------:R0:W-:Y:S04]  /*47f60*/  STL [R1+0x1ee8], R14 ;  /* 0x001ee80e01007387 */ /* 0x0001e80000100800 */
[----:B------:R-:W2:Y:S04]  /*47f70*/  LDL R13, [R1+0x4] ;  /* 0x00000400010d7983 */ /* 0x000ea80000100800 */
[----:B0-----:R-:W3:Y:S04]  /*47f80*/  LDL R14, [R1+0x44] ;  /* 0x00004400010e7983 */ /* 0x001ee80000100800 */
[----:B------:R0:W-:Y:S02]  /*47f90*/  STL [R1+0x1edc], R12 ;  /* 0x001edc0c01007387 */ /* 0x0001e40000100800 */
[----:B0-----:R-:W-:-:S05]  /*47fa0*/  PRMT R12, R26, 0x7610, R12 ;  /* 0x000076101a0c7816 */ /* 0x001fca000000000c */
[----:B------:R0:W-:Y:S04]  /*47fb0*/  @P4 STG.E.U16 [R22.64], R12 ;  /* 0x0000000c16004986 */ /* 0x0001e8000c101506 */
[----:B0-----:R-:W4:Y:S01]  /*47fc0*/  LDL R22, [R1+0x1b4] ;  /* 0x0001b40001167983 */ /* 0x001f220000100800 */
[----:B------:R-:W-:Y:S01]  /*47fd0*/  ISETP.LT.AND P1, PT, R27, c[0x0][0x178], !P0 ;  /* 0x00005e001b007a0c */ /* 0x000fe20004721270 */
[C---:B------:R-:W-:Y:S02]  /*47fe0*/  IMAD.WIDE R26, R0.reuse, 0x2, R2 ;  /* 0x00000002001a7825 */ /* 0x040fe400078e0202 */
[----:B------:R-:W5:Y:S01]  /*47ff0*/  LDL R23, [R1+0x1ce4] ;  /* 0x001ce40001177983 */ /* 0x000f620000100800 */
[----:B------:R-:W-:Y:S01]  /*48000*/  ISETP.LT.AND P0, PT, R29, c[0x0][0x178], !P2 ;  /* 0x00005e001d007a0c */ /* 0x000fe20005701270 */
[----:B------:R-:W-:Y:S01]  /*48010*/  IMAD.WIDE R28, R0, 0x2, R20 ;  /* 0x00000002001c7825 */ /* 0x000fe200078e0214 */
[----:B------:R-:W-:-:S07]  /*48020*/  ISETP.LT.AND P3, PT, R5, c[0x0][0x178], !P2 ;  /* 0x00005e0005007a0c */ /* 0x000fce0005761270 */
[----:B------:R0:W-:Y:S04]  /*48030*/  @P1 STG.E.U16 [R24.64], R19 ;  /* 0x0000001318001986 */ /* 0x0001e8000c101506 */
[----:B------:R1:W-:Y:S04]  /*48040*/  @P5 STG.E.U16 [R26.64], R4 ;  /* 0x000000041a005986 */ /* 0x0003e8000c101506 */
[----:B0-----:R-:W2:Y:S04]  /*48050*/  LDL.LU R19, [R1+0x1ef4] ;  /* 0x001ef40001137983 */ /* 0x001ea80000300800 */
[----:B------:R-:W2:Y:S04]  /*48060*/  LDL R24, [R1+0x1a4] ;  /* 0x0001a40001187983 */ /* 0x000ea80000100800 */
[----:B------:R-:W2:Y:S04]  /*48070*/  LDL.LU R25, [R1+0x1d24] ;  /* 0x001d240001197983 */ /* 0x000ea80000300800 */
[----:B------:R-:W2:Y:S04]  /*48080*/  LDL R12, [R1+0x1cd8] ;  /* 0x001cd800010c7983 */ /* 0x000ea80000100800 */
[----:B-1----:R-:W2:Y:S04]  /*48090*/  LDL.LU R4, [R1+0x1ef0] ;  /* 0x001ef00001047983 */ /* 0x002ea80000300800 */
[----:B------:R-:W2:Y:S04]  /*480a0*/  LDL.LU R26, [R1+0x1d20] ;  /* 0x001d2000011a7983 */ /* 0x000ea80000300800 */
[----:B------:R-:W3:Y:S04]  /*480b0*/  LDL R27, [R1+0x1cec] ;  /* 0x001cec00011b7983 */ /* 0x000ee80000100800 */
[----:B------:R-:W3:Y:S04]  /*480c0*/  LDL.LU R5, [R1+0x1eec] ;  /* 0x001eec0001057983 */ /* 0x000ee80000300800 */
[----:B----4-:R0:W-:Y:S01]  /*480d0*/  @P6 STG.E.U16 [R28.64], R22 ;  /* 0x000000161c006986 */ /* 0x0101e2000c101506 */
[----:B------:R-:W-:-:S03]  /*480e0*/  ISETP.LT.AND P6, PT, R15, c[0x0][0x178], !P2 ;  /* 0x00005e000f007a0c */ /* 0x000fc600057c1270 */
[----:B0-----:R-:W4:Y:S04]  /*480f0*/  LDL R29, [R1+0x1ce8] ;  /* 0x001ce800011d7983 */ /* 0x001f280000100800 */
[----:B------:R0:W-:Y:S04]  /*48100*/  STL [R1+0x1ed8], R15 ;  /* 0x001ed80f01007387 */ /* 0x0001e80000100800 */
[----:B0-----:R-:W4:Y:S01]  /*48110*/  LDL.LU R15, [R1+0x54] ;  /* 0x00005400010f7983 */ /* 0x001f220000300800 */
[----:B-----5:R-:W-:Y:S02]  /*48120*/  ISETP.LT.AND P4, PT, R23, c[0x0][0x178], !P2 ;  /* 0x00005e0017007a0c */ /* 0x020fe40005781270 */
[----:B--2---:R-:W-:Y:S01]  /*48130*/  ISETP.GE.AND P1, PT, R26, c[0x0][0x17c], PT ;  /* 0x00005f001a007a0c */ /* 0x004fe20003f26270 */
[----:B---3--:R-:W-:-:S05]  /*48140*/  IMAD.WIDE R22, R0, 0x2, R4 ;  /* 0x0000000200167825 */ /* 0x008fca00078e0204 */
[----:B------:R-:W-:Y:S01]  /*48150*/  @P0 STG.E.U16 [R22.64], R24 ;  /* 0x0000001816000986 */ /* 0x000fe2000c101506 */
[----:B----4-:R-:W-:Y:S02]  /*48160*/  ISETP.LT.AND P5, PT, R29, c[0x0][0x178], !P2 ;  /* 0x00005e001d007a0c */ /* 0x010fe400057a1270 */
[----:B------:R-:W-:Y:S01]  /*48170*/  ISETP.LT.AND P2, PT, R27, c[0x0][0x178], !P2 ;  /* 0x00005e001b007a0c */ /* 0x000fe20005741270 */
[----:B------:R-:W-:-:S04]  /*48180*/  IMAD.WIDE R26, R0, 0x2, R18 ;  /* 0x00000002001a7825 */ /* 0x000fc800078e0212 */
[C---:B------:R-:W-:Y:S01]  /*48190*/  IMAD.WIDE R28, R0.reuse, 0x2, R16 ;  /* 0x00000002001c7825 */ /* 0x040fe200078e0210 */
[----:B------:R-:W-:Y:S04]  /*481a0*/  @P3 STG.E.U16 [R26.64], R15 ;  /* 0x0000000f1a003986 */ /* 0x000fe8000c101506 */
[----:B------:R0:W-:Y:S04]  /*481b0*/  @P4 STG.E.U16 [R28.64], R14 ;  /* 0x0000000e1c004986 */ /* 0x0001e8000c101506 */
[----:B0-----:R-:W2:Y:S01]  /*481c0*/  LDL.LU R14, [R1+0x1ee8] ;  /* 0x001ee800010e7983 */ /* 0x001ea20000300800 */
[----:B------:R-:W-:Y:S01]  /*481d0*/  ISETP.GE.AND P0, PT, R25, c[0x0][0x17c], PT ;  /* 0x00005f0019007a0c */ /* 0x000fe20003f06270 */
[----:B------:R-:W-:-:S04]  /*481e0*/  IMAD.WIDE R24, R0, 0x2, R10 ;  /* 0x0000000200187825 */ /* 0x000fc800078e020a */
[C---:B------:R-:W-:Y:S01]  /*481f0*/  IMAD.WIDE R22, R0.reuse, 0x2, R8 ;  /* 0x0000000200167825 */ /* 0x040fe200078e0208 */
[----:B--2---:R0:W-:Y:S04]  /*48200*/  @P5 STG.E.U16 [R24.64], R14 ;  /* 0x0000000e18005986 */ /* 0x0041e8000c101506 */
[----:B------:R1:W-:Y:S04]  /*48210*/  @P6 STG.E.U16 [R22.64], R13 ;  /* 0x0000000d16006986 */ /* 0x0003e8000c101506 */
[----:B0-----:R-:W2:Y:S04]  /*48220*/  LDL.LU R14, [R1+0x1ee4] ;  /* 0x001ee400010e7983 */ /* 0x001ea80000300800 */
[----:B------:R-:W3:Y:S04]  /*48230*/  LDL.LU R24, [R1+0x1a4] ;  /* 0x0001a40001187983 */ /* 0x000ee80000300800 */
[----:B------:R-:W4:Y:S04]  /*48240*/  LDL R25, [R1+0x1ce4] ;  /* 0x001ce40001197983 */ /* 0x000f280000100800 */
[----:B-1----:R-:W5:Y:S01]  /*48250*/  LDL.LU R13, [R1+0x1ee0] ;  /* 0x001ee000010d7983 */ /* 0x002f620000300800 */
[----:B------:R-:W-:-:S03]  /*48260*/  IMAD.WIDE R26, R0, 0x2, R6 ;  /* 0x00000002001a7825 */ /* 0x000fc600078e0206 */
[----:B------:R-:W2:Y:S04]  /*48270*/  LDL.LU R22, [R1+0x1b4] ;  /* 0x0001b40001167983 */ /* 0x000ea80000300800 */
[----:B------:R-:W2:Y:S04]  /*48280*/  LDL R23, [R1+0x1ce0] ;  /* 0x001ce00001177983 */ /* 0x000ea80000100800 */
[----:B-----5:R0:W-:Y:S01]  /*48290*/  @P2 STG.E.U16 [R26.64], R13 ;  /* 0x0000000d1a002986 */ /* 0x0201e2000c101506 */
[----:B------:R-:W-:-:S03]  /*482a0*/  ISETP.LT.AND P2, PT, R12, c[0x0][0x178], !P1 ;  /* 0x00005e000c007a0c */ /* 0x000fc60004f41270 */
[----:B0-----:R-:W5:Y:S04]  /*482b0*/  LDL R26, [R1+0x1cdc] ;  /* 0x001cdc00011a7983 */ /* 0x001f680000100800 */
[----:B------:R-:W5:Y:S04]  /*482c0*/  LDL.LU R27, [R1+0x1c4] ;  /* 0x0001c400011b7983 */ /* 0x000f680000300800 */
[----:B------:R-:W5:Y:S01]  /*482d0*/  LDL.LU R12, [R1+0x1edc] ;  /* 0x001edc00010c7983 */ /* 0x000f620000300800 */
[----:B------:R-:W-:-:S03]  /*482e0*/  PRMT R13, R15, 0x7632, R13 ;  /* 0x000076320f0d7816 */ /* 0x000fc6000000000d */
[----:B------:R-:W5:Y:S01]  /*482f0*/  LDL.LU R15, [R1+0x1ed8] ;  /* 0x001ed800010f7983 */ /* 0x000f620000300800 */
[----:B--2---:R-:W-:Y:S02]  /*48300*/  ISETP.LT.AND P3, PT, R14, c[0x0][0x178], !P1 ;  /* 0x00005e000e007a0c */ /* 0x004fe40004f61270 */
[----:B------:R-:W-:Y:S02]  /*48310*/  IADD3 R0, R0, c[0x0][0x198], RZ ;  /* 0x0000660000007a10 */ /* 0x000fe40007ffe0ff */
[----:B------:R-:W-:Y:S02]  /*48320*/  ISETP.LT.AND P6, PT, R23, c[0x0][0x178], !P1 ;  /* 0x00005e0017007a0c */ /* 0x000fe40004fc1270 */
[----:B------:R-:W-:Y:S01]  /*48330*/  PRMT R29, R22, 0x7632, R29 ;  /* 0x00007632161d7816 */ /* 0x000fe2000000001d */
[----:B------:R-:W-:Y:S01]  /*48340*/  IMAD.WIDE R22, R0, 0x2, R20 ;  /* 0x0000000200167825 */ /* 0x000fe200078e0214 */
[----:B---3--:R-:W-:Y:S02]  /*48350*/  PRMT R28, R24, 0x7632, R28 ;  /* 0x00007632181c7816 */ /* 0x008fe4000000001c */
[----:B----4-:R-:W-:Y:S01]  /*48360*/  ISETP.LT.AND P4, PT, R25, c[0x0][0x178], !P1 ;  /* 0x00005e0019007a0c */ /* 0x010fe20004f81270 */
[----:B------:R-:W-:Y:S01]  /*48370*/  IMAD.WIDE R24, R0, 0x2, R4 ;  /* 0x0000000200187825 */ /* 0x000fe200078e0204 */
[----:B-----5:R-:W-:-:S02]  /*48380*/  ISETP.LT.AND P5, PT, R26, c[0x0][0x178], !P1 ;  /* 0x00005e001a007a0c */ /* 0x020fc40004fa1270 */
[----:B------:R-:W-:Y:S01]  /*48390*/  PRMT R12, R27, 0x7632, R12 ;  /* 0x000076321b0c7816 */ /* 0x000fe2000000000c */
[----:B------:R-:W-:-:S05]  /*483a0*/  IMAD.WIDE R26, R0, 0x2, R2 ;  /* 0x00000002001a7825 */ /* 0x000fca00078e0202 */
[----:B------:R0:W-:Y:S04]  /*483b0*/  @P3 STG.E.U16 [R26.64], R12 ;  /* 0x0000000c1a003986 */ /* 0x0001e8000c101506 */
[----:B------:R1:W-:Y:S04]  /*483c0*/  @P2 STG.E.U16 [R22.64], R29 ;  /* 0x0000001d16002986 */ /* 0x0003e8000c101506 */
[----:B------:R2:W-:Y:S01]  /*483d0*/  @P5 STG.E.U16 [R24.64], R28 ;  /* 0x0000001c18005986 */ /* 0x0005e2000c101506 */
[----:B0-----:R-:W-:-:S03]  /*483e0*/  IMAD.WIDE R26, R0, 0x2, R18 ;  /* 0x00000002001a7825 */ /* 0x001fc600078e0212 */
[----:B-1----:R-:W3:Y:S04]  /*483f0*/  LDL.LU R23, [R1+0x44] ;  /* 0x0000440001177983 */ /* 0x002ee80000300800 */
[----:B--2---:R-:W2:Y:S04]  /*48400*/  LDL.LU R24, [R1+0x34] ;  /* 0x0000340001187983 */ /* 0x004ea80000300800 */
[----:B------:R-:W4:Y:S04]  /*48410*/  LDL.LU R25, [R1+0x4] ;  /* 0x0000040001197983 */ /* 0x000f280000300800 */
[----:B------:R0:W-:Y:S04]  /*48420*/  @P6 STG.E.U16 [R26.64], R13 ;  /* 0x0000000d1a006986 */ /* 0x0001e8000c101506 */
[----:B0-----:R-:W5:Y:S01]  /*48430*/  LDL R26, [R1+0x1ce8] ;  /* 0x001ce800011a7983 */ /* 0x001f620000100800 */
[----:B------:R-:W-:-:S03]  /*48440*/  ISETP.LT.AND P5, PT, R15, c[0x0][0x178], !P1 ;  /* 0x00005e000f007a0c */ /* 0x000fc60004fa1270 */
[----:B------:R-:W5:Y:S04]  /*48450*/  LDL R27, [R1+0x1cec] ;  /* 0x001cec00011b7983 */ /* 0x000f680000100800 */
[----:B------:R0:W-:Y:S04]  /*48460*/  STL [R1+0x1ed4], R15 ;  /* 0x001ed40f01007387 */ /* 0x0001e80000100800 */
[----:B0-----:R-:W5:Y:S04]  /*48470*/  LDL R15, [R1+0x1cd8] ;  /* 0x001cd800010f7983 */ /* 0x001f680000100800 */
[----:B------:R-:W-:Y:S04]  /*48480*/  STL [R1+0x1ec8], R14 ;  /* 0x001ec80e01007387 */ /* 0x000fe80000100800 */
[----:B------:R0:W-:Y:S04]  /*48490*/  STL [R1+0x1ed0], R8 ;  /* 0x001ed00801007387 */ /* 0x0001e80000100800 */
[----:B------:R1:W-:Y:S01]  /*484a0*/  STL [R1+0x1ecc], R9 ;  /* 0x001ecc0901007387 */ /* 0x0003e20000100800 */
[----:B---3--:R-:W-:Y:S01]  /*484b0*/  PRMT R12, R23, 0x7632, R12 ;  /* 0x00007632170c7816 */ /* 0x008fe2000000000c */
[----:B------:R-:W-:Y:S01]  /*484c0*/  IMAD.WIDE R22, R0, 0x2, R16 ;  /* 0x0000000200167825 */ /* 0x000fe200078e0210 */
[----:B--2---:R-:W-:-:S04]  /*484d0*/  PRMT R29, R24, 0x7632, R29 ;  /* 0x00007632181d7816 */ /* 0x004fc8000000001d */
[----:B------:R2:W-:Y:S01]  /*484e0*/  @P4 STG.E.U16 [R22.64], R12 ;  /* 0x0000000c16004986 */ /* 0x0005e2000c101506 */
[----:B----4-:R-:W-:Y:S01]  /*484f0*/  PRMT R28, R25, 0x7632, R28 ;  /* 0x00007632191c7816 */ /* 0x010fe2000000001c */
[----:B------:R-:W-:Y:S01]  /*48500*/  IMAD.WIDE R24, R0, 0x2, R8 ;  /* 0x0000000200187825 */ /* 0x000fe200078e0208 */
[----:B------:R-:W-:Y:S01]  /*48510*/  ISETP.LT.AND P4, PT, R14, c[0x0][0x178], !P0 ;  /* 0x00005e000e007a0c */ /* 0x000fe20004781270 */
[----:B0-----:R-:W3:Y:S04]  /*48520*/  LDL R8, [R1+0x1d4] ;  /* 0x0001d40001087983 */ /* 0x001ee80000100800 */
[----:B-1----:R-:W4:Y:S01]  /*48530*/  LDL R9, [R1+0x94] ;  /* 0x0000940001097983 */ /* 0x002f220000100800 */
[----:B-----5:R-:W-:-:S03]  /*48540*/  ISETP.LT.AND P3, PT, R26, c[0x0][0x178], !P1 ;  /* 0x00005e001a007a0c */ /* 0x020fc60004f61270 */
[----:B------:R-:W5:Y:S01]  /*48550*/  LDL R14, [R1+0x1cec] ;  /* 0x001cec00010e7983 */ /* 0x000f620000100800 */
[----:B--2---:R-:W-:Y:S01]  /*48560*/  PRMT R23, R13, 0x7632, R23 ;  /* 0x000076320d177816 */ /* 0x004fe20000000017 */
[C---:B------:R-:W-:Y:S01]  /*48570*/  IMAD.WIDE R12, R0.reuse, 0x2, R10 ;  /* 0x00000002000c7825 */ /* 0x040fe200078e020a */
[----:B------:R-:W-:Y:S02]  /*48580*/  ISETP.LT.AND P2, PT, R27, c[0x0][0x178], !P1 ;  /* 0x00005e001b007a0c */ /* 0x000fe40004f41270 */
[C---:B------:R-:W-:Y:S01]  /*48590*/  IADD3 R22, R0.reuse, c[0x0][0x198], RZ ;  /* 0x0000660000167a10 */ /* 0x040fe20007ffe0ff */
[----:B------:R-:W-:Y:S02]  /*485a0*/  IMAD.WIDE R26, R0, 0x2, R6 ;  /* 0x00000002001a7825 */ /* 0x000fe400078e0206 */
[----:B------:R-:W2:Y:S04]  /*485b0*/  LDL R0, [R1+0x1cd8] ;  /* 0x001cd80001007983 */ /* 0x000ea80000100800 */
[----:B------:R0:W-:Y:S01]  /*485c0*/  @P3 STG.E.U16 [R12.64], R29 ;  /* 0x0000001d0c003986 */ /* 0x0001e2000c101506 */
[----:B------:R-:W-:-:S03]  /*485d0*/  ISETP.LT.AND P1, PT, R15, c[0x0][0x178], !P0 ;  /* 0x00005e000f007a0c */ /* 0x000fc60004721270 */
[----:B------:R-:W2:Y:S04]  /*485e0*/  LDL R15, [R1+0x1e4] ;  /* 0x0001e400010f7983 */ /* 0x000ea80000100800 */
[----:B0-----:R-:W2:Y:S04]  /*485f0*/  LDL R13, [R1+0x1ce4] ;  /* 0x001ce400010d7983 */ /* 0x001ea80000100800 */
[----:B------:R0:W-:Y:S04]  /*48600*/  STL [R1+0x1eb4], R29 ;  /* 0x001eb41d01007387 */ /* 0x0001e80000100800 */
[----:B------:R-:W-:Y:S04]  /*48610*/  @P5 STG.E.U16 [R24.64], R28 ;  /* 0x0000001c18005986 */ /* 0x000fe8000c101506 */
[----:B0-----:R-:W2:Y:S04]  /*48620*/  LDL R29, [R1+0x1ce0] ;  /* 0x001ce000011d7983 */ /* 0x001ea80000100800 */
[----:B------:R0:W-:Y:S04]  /*48630*/  STL [R1+0x1eb8], R28 ;  /* 0x001eb81c01007387 */ /* 0x0001e80000100800 */
[----:B0-----:R-:W2:Y:S04]  /*48640*/  LDL R28, [R1+0x1cdc] ;  /* 0x001cdc00011c7983 */ /* 0x001ea80000100800 */
[----:B------:R0:W-:Y:S04]  /*48650*/  @P2 STG.E.U16 [R26.64], R23 ;  /* 0x000000171a002986 */ /* 0x0001e8000c101506 */
[----:B0-----:R-:W3:Y:S04]  /*48660*/  LDL.LU R26, [R1+0x1d28] ;  /* 0x001d2800011a7983 */ /* 0x001ee80000300800 */
[----:B------:R-:W3:Y:S04]  /*48670*/  LDL R27, [R1+0x1ce8] ;  /* 0x001ce800011b7983 */ /* 0x000ee80000100800 */
[----:B------:R-:W3:Y:S01]  /*48680*/  LDL.LU R23, [R1+0x204] ;  /* 0x0002040001177983 */ /* 0x000ee20000300800 */
[----:B--2---:R-:W-:-:S03]  /*48690*/  ISETP.LT.AND P5, PT, R28, c[0x0][0x178], !P0 ;  /* 0x00005e001c007a0c */ /* 0x004fc600047a1270 */
[----:B------:R0:W-:Y:S04]  /*486a0*/  STL [R1+0x1ebc], R28 ;  /* 0x001ebc1c01007387 */ /* 0x0001e80000100800 */
[----:B0-----:R-:W2:Y:S01]  /*486b0*/  LDL R28, [R1+0x24] ;  /* 0x00002400011c7983 */ /* 0x001ea20000100800 */
[----:B------:R-:W-:Y:S01]  /*486c0*/  IMAD.WIDE R24, R22, 0x2, R2 ;  /* 0x0000000216187825 */ /* 0x000fe200078e0202 */
[----:B------:R-:W-:-:S04]  /*486d0*/  ISETP.LT.AND P3, PT, R29, c[0x0][0x178], !P0 ;  /* 0x00005e001d007a0c */ /* 0x000fc80004761270 */
[----:B---3--:R-:W-:Y:S04]  /*486e0*/  @P4 STG.E.U16 [R24.64], R23 ;  /* 0x0000001718004986 */ /* 0x008fe8000c101506 */
[----:B--2---:R0:W-:Y:S04]  /*486f0*/  STL [R1+0x1ec4], R28 ;  /* 0x001ec41c01007387 */ /* 0x0041e80000100800 */
[----:B0-----:R-:W2:Y:S04]  /*48700*/  LDL R28, [R1+0x74] ;  /* 0x00007400011c7983 */ /* 0x001ea80000100800 */
[----:B------:R0:W-:Y:S04]  /*48710*/  STL [R1+0x1ec0], R29 ;  /* 0x001ec01d01007387 */ /* 0x0001e80000100800 */
[----:B0-----:R-:W3:Y:S04]  /*48720*/  LDL.LU R29, [R1+0x1f4] ;  /* 0x0001f400011d7983 */ /* 0x001ee80000300800 */
[----:B------:R-:W2:Y:S01]  /*48730*/  LDL.LU R25, [R1+0x1d2c] ;  /* 0x001d2c0001197983 */ /* 0x000ea20000300800 */
[----:B------:R-:W-:Y:S01]  /*48740*/  ISETP.LT.AND P6, PT, R13, c[0x0][0x178], !P0 ;  /* 0x00005e000d007a0c */ /* 0x000fe200047c1270 */
[----:B------:R-:W-:Y:S01]  /*48750*/  IMAD.WIDE R12, R22, 0x2, R20 ;  /* 0x00000002160c7825 */ /* 0x000fe200078e0214 */
[----:B------:R-:W-:-:S02]  /*48760*/  ISETP.GE.AND P2, PT, R26, c[0x0][0x17c], PT ;  /* 0x00005f001a007a0c */ /* 0x000fc40003f46270 */
[----:B------:R-:W-:Y:S01]  /*48770*/  ISETP.LT.AND P4, PT, R27, c[0x0][0x178], !P0 ;  /* 0x00005e001b007a0c */ /* 0x000fe20004781270 */
[----:B------:R-:W-:Y:S01]  /*48780*/  IMAD.WIDE R26, R22, 0x2, R4 ;  /* 0x00000002161a7825 */ /* 0x000fe200078e0204 */
[----:B---3--:R0:W-:Y:S01]  /*48790*/  @P1 STG.E.U16 [R12.64], R29 ;  /* 0x0000001d0c001986 */ /* 0x0081e2000c101506 */
[----:B--2---:R-:W-:-:S03]  /*487a0*/  ISETP.GE.AND P1, PT, R25, c[0x0][0x17c], PT ;  /* 0x00005f0019007a0c */ /* 0x004fc60003f26270 */
[----:B------:R1:W-:Y:S01]  /*487b0*/  @P5 STG.E.U16 [R26.64], R15 ;  /* 0x0000000f1a005986 */ /* 0x0003e2000c101506 */
[----:B------:R-:W-:-:S04]  /*487c0*/  IMAD.WIDE R24, R22, 0x2, R16 ;  /* 0x0000000216187825 */ /* 0x000fc800078e0210 */
[----:B0-----:R-:W-:Y:S01]  /*487d0*/  IMAD.WIDE R12, R22, 0x2, R18 ;  /* 0x00000002160c7825 */ /* 0x001fe200078e0212 */
[----:B-1----:R-:W2:Y:S04]  /*487e0*/  LDL.LU R15, [R1+0x1ed4] ;  /* 0x001ed400010f7983 */ /* 0x002ea80000300800 */
[----:B------:R0:W-:Y:S04]  /*487f0*/  @P3 STG.E.U16 [R12.64], R8 ;  /* 0x000000080c003986 */ /* 0x0001e8000c101506 */
[----:B----4-:R1:W-:Y:S01]  /*48800*/  @P6 STG.E.U16 [R24.64], R9 ;  /* 0x0000000918006986 */ /* 0x0103e2000c101506 */
[----:B-----5:R-:W-:-:S03]  /*48810*/  ISETP.LT.AND P3, PT, R14, c[0x0][0x178], !P0 ;  /* 0x00005e000e007a0c */ /* 0x020fc60004761270 */
[----:B0-----:R-:W3:Y:S04]  /*48820*/  LDL.LU R8, [R1+0x1ed0] ;  /* 0x001ed00001087983 */ /* 0x001ee80000300800 */
[----:B-1----:R-:W3:Y:S04]  /*48830*/  LDL.LU R9, [R1+0x1ecc] ;  /* 0x001ecc0001097983 */ /* 0x002ee80000300800 */
[----:B------:R-:W4:Y:S04]  /*48840*/  LDL R24, [R1+0x84] ;  /* 0x0000840001187983 */ /* 0x000f280000100800 */
[----:B------:R-:W5:Y:S04]  /*48850*/  LDL.LU R25, [R1+0x1d30] ;  /* 0x001d300001197983 */ /* 0x000f680000300800 */
[----:B------:R-:W3:Y:S01]  /*48860*/  LDL.LU R14, [R1+0x1ec8] ;  /* 0x001ec800010e7983 */ /* 0x000ee20000300800 */
[----:B------:R-:W-:Y:S01]  /*48870*/  IMAD.WIDE R26, R22, 0x2, R10 ;  /* 0x00000002161a7825 */ /* 0x000fe200078e020a */
[----:B--2---:R-:W-:-:S04]  /*48880*/  ISETP.LT.AND P5, PT, R15, c[0x0][0x178], !P0 ;  /* 0x00005e000f007a0c */ /* 0x004fc800047a1270 */
[----:B----4-:R3:W-:Y:S02]  /*48890*/  @P4 STG.E.U16 [R26.64], R24 ;  /* 0x000000181a004986 */ /* 0x0107e4000c101506 */
[----:B---3--:R-:W-:Y:S02]  /*488a0*/  IMAD.WIDE R26, R22, 0x2, R8 ;  /* 0x00000002161a7825 */ /* 0x008fe400078e0208 */
[----:B------:R-:W-:Y:S05]  /*488b0*/  STL [R1+0x1eb0], R14 ;  /* 0x001eb00e01007387 */ /* 0x000fea0000100800 */
[----:B------:R0:W-:Y:S04]  /*488c0*/  @P5 STG.E.U16 [R26.64], R28 ;  /* 0x0000001c1a005986 */ /* 0x0001e8000c101506 */
[----:B0-----:R-:W2:Y:S01]  /*488d0*/  LDL.LU R28, [R1+0x1ec4] ;  /* 0x001ec400011c7983 */ /* 0x001ea20000300800 */
[----:B------:R-:W-:-:S02]  /*488e0*/  ISETP.LT.AND P4, PT, R0, c[0x0][0x178], !P2 ;  /* 0x00005e0000007a0c */ /* 0x000fc40005781270 */
[C---:B------:R-:W-:Y:S02]  /*488f0*/  IADD3 R0, R22.reuse, c[0x0][0x198], RZ ;  /* 0x0000660016007a10 */ /* 0x040fe40007ffe0ff */
[----:B------:R-:W-:Y:S01]  /*48900*/  PRMT R12, R23, 0x7632, R12 ;  /* 0x00007632170c7816 */ /* 0x000fe2000000000c */
[----:B------:R-:W-:Y:S01]  /*48910*/  IMAD.WIDE R22, R22, 0x2, R6 ;  /* 0x0000000216167825 */ /* 0x000fe200078e0206 */
[----:B------:R-:W-:Y:S02]  /*48920*/  PRMT R13, R29, 0x7632, R13 ;  /* 0x000076321d0d7816 */ /* 0x000fe4000000000d */
[----:B------:R-:W3:Y:S01]  /*48930*/  LDL.LU R29, [R1+0x1ec0] ;  /* 0x001ec000011d7983 */ /* 0x000ee20000300800 */
[----:B------:R-:W-:-:S03]  /*48940*/  ISETP.LT.AND P6, PT, R14, c[0x0][0x178], !P2 ;  /* 0x00005e000e007a0c */ /* 0x000fc600057c1270 */
[----:B--2---:R0:W-:Y:S04]  /*48950*/  @P3 STG.E.U16 [R22.64], R28 ;  /* 0x0000001c16003986 */ /* 0x0041e8000c101506 */
[----:B0-----:R-:W2:Y:S01]  /*48960*/  LDL.LU R28, [R1+0x1ebc] ;  /* 0x001ebc00011c7983 */ /* 0x001ea20000300800 */
[----:B-----5:R-:W-:Y:S01]  /*48970*/  ISETP.GE.AND P0, PT, R25, c[0x0][0x17c], PT ;  /* 0x00005f0019007a0c */ /* 0x020fe20003f06270 */
[C---:B------:R-:W-:Y:S02]  /*48980*/  IMAD.WIDE R24, R0.reuse, 0x2, R2 ;  /* 0x0000000200187825 */ /* 0x040fe400078e0202 */
[----:B------:R-:W4:Y:S02]  /*48990*/  LDL.LU R22, [R1+0x1d4] ;  /* 0x0001d40001167983 */ /* 0x000f240000300800 */
[----:B------:R-:W-:-:S02]  /*489a0*/  IMAD.WIDE R26, R0, 0x2, R20 ;  /* 0x00000002001a7825 */ /* 0x000fc400078e0214 */
[----:B------:R-:W5:Y:S04]  /*489b0*/  LDL.LU R23, [R1+0x94] ;  /* 0x0000940001177983 */ /* 0x000f680000300800 */
[----:B------:R0:W-:Y:S01]  /*489c0*/  @P6 STG.E.U16 [R24.64], R12 ;  /* 0x0000000c18006986 */ /* 0x0001e2000c101506 */
[----:B---3--:R-:W-:-:S03]  /*489d0*/  ISETP.LT.AND P6, PT, R29, c[0x0][0x178], !P2 ;  /* 0x00005e001d007a0c */ /* 0x008fc600057c1270 */
[----:B------:R1:W-:Y:S04]  /*489e0*/  @P4 STG.E.U16 [R26.64], R13 ;  /* 0x0000000d1a004986 */ /* 0x0003e8000c101506 */
[----:B0-----:R-:W3:Y:S04]  /*489f0*/  LDL.LU R12, [R1+0x1e4] ;  /* 0x0001e400010c7983 */ /* 0x001ee80000300800 */
[----:B------:R-:W5:Y:S01]  /*48a00*/  LDL.LU R25, [R1+0x84] ;  /* 0x0000840001197983 */ /* 0x000f620000300800 */
[----:B--2---:R-:W-:-:S03]  /*48a10*/  ISETP.LT.AND P3, PT, R28, c[0x0][0x178], !P2 ;  /* 0x00005e001c007a0c */ /* 0x004fc60005761270 */
[----:B------:R-:W5:Y:S04]  /*48a20*/  LDL.LU R28, [R1+0x1eb8] ;  /* 0x001eb800011c7983 */ /* 0x000f680000300800 */
[----:B------:R-:W2:Y:S04]  /*48a30*/  LDL.LU R29, [R1+0x1eb4] ;  /* 0x001eb400011d7983 */ /* 0x000ea80000300800 */
[----:B-1----:R-:W2:Y:S04]  /*48a40*/  LDL R26, [R1+0x1ce4] ;  /* 0x001ce400011a7983 */ /* 0x002ea80000100800 */
[----:B------:R-:W2:Y:S01]  /*48a50*/  LDL R27, [R1+0x1ce8] ;  /* 0x001ce800011b7983 */ /* 0x000ea20000100800 */
[----:B----4-:R-:W-:-:S03]  /*48a60*/  PRMT R14, R22, 0x7632, R14 ;  /* 0x00007632160e7816 */ /* 0x010fc6000000000e */
[----:B------:R0:W-:Y:S01]  /*48a70*/  STL [R1+0x1eac], R19 ;  /* 0x001eac1301007387 */ /* 0x0001e20000100800 */
[----:B---3--:R-:W-:Y:S01]  /*48a80*/  PRMT R24, R12, 0x7632, R24 ;  /* 0x000076320c187816 */ /* 0x008fe20000000018 */
[C---:B------:R-:W-:Y:S02]  /*48a90*/  IMAD.WIDE R12, R0.reuse, 0x2, R4 ;  /* 0x00000002000c7825 */ /* 0x040fe400078e0204 */
[----:B------:R1:W-:Y:S01]  /*48aa0*/  STL [R1+0x1ea8], R17 ;  /* 0x001ea81101007387 */ /* 0x0003e20000100800 */
[----:B-----5:R-:W-:Y:S01]  /*48ab0*/  PRMT R28, R23, 0x7632, R28 ;  /* 0x00007632171c7816 */ /* 0x020fe2000000001c */
[----:B------:R-:W-:Y:S01]  /*48ac0*/  IMAD.WIDE R22, R0, 0x2, R18 ;  /* 0x0000000200167825 */ /* 0x000fe200078e0212 */
[----:B0-----:R-:W-:Y:S02]  /*48ad0*/  PRMT R19, R24, 0x7610, R19 ;  /* 0x0000761018137816 */ /* 0x001fe40000000013 */
[----:B--2---:R-:W-:Y:S02]  /*48ae0*/  ISETP.LT.AND P4, PT, R26, c[0x0][0x178], !P2 ;  /* 0x00005e001a007a0c */ /* 0x004fe40005781270 */
[----:B------:R-:W-:Y:S01]  /*48af0*/  PRMT R29, R25, 0x7632, R29 ;  /* 0x00007632191d7816 */ /* 0x000fe2000000001d */
[----:B------:R-:W-:Y:S01]  /*48b00*/  IMAD.WIDE R24, R0, 0x2, R16 ;  /* 0x0000000200187825 */ /* 0x000fe200078e0210 */
[----:B------:R0:W-:Y:S01]  /*48b10*/  @P3 STG.E.U16 [R12.64], R19 ;  /* 0x000000130c003986 */ /* 0x0001e2000c101506 */
[----:B------:R-:W-:-:S03]  /*48b20*/  ISETP.LT.AND P5, PT, R27, c[0x0][0x178], !P2 ;  /* 0x00005e001b007a0c */ /* 0x000fc600057a1270 */
[----:B-1----:R-:W2:Y:S04]  /*48b30*/  LDL R17, [R1+0x1cd8] ;  /* 0x001cd80001117983 */ /* 0x002ea80000100800 */
[----:B------:R1:W-:Y:S04]  /*48b40*/  @P6 STG.E.U16 [R22.64], R14 ;  /* 0x0000000e16006986 */ /* 0x0003e8000c101506 */
[----:B0-----:R-:W3:Y:S04]  /*48b50*/  LDL.LU R12, [R1+0x74] ;  /* 0x00007400010c7983 */ /* 0x001ee80000300800 */
[----:B------:R0:W-:Y:S04]  /*48b60*/  @P4 STG.E.U16 [R24.64], R28 ;  /* 0x0000001c18004986 */ /* 0x0001e8000c101506 */
[----:B-1----:R-:W4:Y:S04]  /*48b70*/  LDL.LU R14, [R1+0x1eb0] ;  /* 0x001eb000010e7983 */ /* 0x002f280000300800 */
[----:B------:R-:W5:Y:S04]  /*48b80*/  LDL R23, [R1+0x1cec] ;  /* 0x001cec0001177983 */ /* 0x000f680000100800 */
[----:B------:R-:W4:Y:S04]  /*48b90*/  LDL R19, [R1+0x234] ;  /* 0x0002340001137983 */ /* 0x000f280000100800 */
[----:B0-----:R-:W4:Y:S01]  /*48ba0*/  LDL.LU R24, [R1+0x24] ;  /* 0x0000240001187983 */ /* 0x001f220000300800 */
[----:B------:R-:W-:-:S03]  /*48bb0*/  IMAD.WIDE R26, R0, 0x2, R10 ;  /* 0x00000002001a7825 */ /* 0x000fc600078e020a */
[----:B------:R-:W4:Y:S04]  /*48bc0*/  LDL R25, [R1+0x1cdc] ;  /* 0x001cdc0001197983 */ /* 0x000f280000100800 */
[----:B------:R-:W-:Y:S04]  /*48bd0*/  @P5 STG.E.U16 [R26.64], R29 ;  /* 0x0000001d1a005986 */ /* 0x000fe8000c101506 */
[----:B------:R0:W-:Y:S04]  /*48be0*/  STL [R1+0x1e94], R29 ;  /* 0x001e941d01007387 */ /* 0x0001e80000100800 */
[----:B0-----:R-:W4:Y:S01]  /*48bf0*/  LDL R29, [R1+0x1ce0] ;  /* 0x001ce000011d7983 */ /* 0x001f220000100800 */
[----:B------:R-:W-:-:S02]  /*48c00*/  ISETP.LT.AND P3, PT, R15, c[0x0][0x178], !P2 ;  /* 0x00005e000f007a0c */ /* 0x000fc40005761270 */
[----:B--2---:R-:W-:Y:S02]  /*48c10*/  ISETP.LT.AND P5, PT, R17, c[0x0][0x178], !P1 ;  /* 0x00005e0011007a0c */ /* 0x004fe40004fa1270 */
[----:B------:R-:W2:Y:S01]  /*48c20*/  LDL R17, [R1+0x224] ;  /* 0x0002240001117983 */ /* 0x000ea20000100800 */
[----:B---3--:R-:W-:Y:S02]  /*48c30*/  PRMT R28, R12, 0x7632, R28 ;  /* 0x000076320c1c7816 */ /* 0x008fe4000000001c */
[C---:B------:R-:W-:Y:S02]  /*48c40*/  IADD3 R12, R0.reuse, c[0x0][0x198], RZ ;  /* 0x00006600000c7a10 */ /* 0x040fe40007ffe0ff */
[----:B-----5:R-:W-:Y:S01]  /*48c50*/  ISETP.LT.AND P2, PT, R23, c[0x0][0x178], !P2 ;  /* 0x00005e0017007a0c */ /* 0x020fe20005741270 */
[----:B------:R-:W-:-:S04]  /*48c60*/  IMAD.WIDE R22, R0, 0x2, R8 ;  /* 0x0000000200167825 */ /* 0x000fc800078e0208 */
[----:B------:R-:W-:Y:S01]  /*48c70*/  IMAD.WIDE R26, R12, 0x2, R2 ;  /* 0x000000020c1a7825 */ /* 0x000fe200078e0202 */
[----:B----4-:R-:W-:Y:S02]  /*48c80*/  PRMT R13, R24, 0x7632, R13 ;  /* 0x00007632180d7816 */ /* 0x010fe4000000000d */
[----:B------:R-:W-:Y:S01]  /*48c90*/  ISETP.LT.AND P4, PT, R25, c[0x0][0x178], !P1 ;  /* 0x00005e0019007a0c */ /* 0x000fe20004f81270 */
[----:B------:R-:W-:Y:S02]  /*48ca0*/  IMAD.WIDE R24, R0, 0x2, R6 ;  /* 0x0000000200187825 */ /* 0x000fe400078e0206 */
[----:B------:R-:W3:Y:S04]  /*48cb0*/  LDL R0, [R1+0xc4] ;  /* 0x0000c40001007983 */ /* 0x000ee80000100800 */
[----:B------:R0:W-:Y:S04]  /*48cc0*/  STL [R1+0x1ea4], R2 ;  /* 0x001ea40201007387 */ /* 0x0001e80000100800 */
[----:B------:R-:W-:Y:S04]  /*48cd0*/  @P3 STG.E.U16 [R22.64], R28 ;  /* 0x0000001c16003986 */ /* 0x000fe8000c101506 */
[----:B0-----:R-:W4:Y:S04]  /*48ce0*/  LDL R2, [R1+0xa4] ;  /* 0x0000a40001027983 */ /* 0x001f280000100800 */
[----:B------:R0:W-:Y:S04]  /*48cf0*/  STL [R1+0x1ea0], R3 ;  /* 0x001ea00301007387 */ /* 0x0001e80000100800 */
[----:B------:R-:W-:Y:S04]  /*48d00*/  @P2 STG.E.U16 [R24.64], R13 ;  /* 0x0000000d18002986 */ /* 0x000fe8000c101506 */
[----:B0-----:R-:W5:Y:S04]  /*48d10*/  LDL R3, [R1+0xb4] ;  /* 0x0000b40001037983 */ /* 0x001f680000100800 */
[----:B------:R0:W-:Y:S04]  /*48d20*/  STL [R1+0x1e98], R28 ;  /* 0x001e981c01007387 */ /* 0x0001e80000100800 */
[----:B0-----:R-:W2:Y:S04]  /*48d30*/  LDL R28, [R1+0x1ce4] ;  /* 0x001ce400011c7983 */ /* 0x001ea80000100800 */
[----:B------:R0:W-:Y:S04]  /*48d40*/  STL [R1+0x1e9c], R29 ;  /* 0x001e9c1d01007387 */ /* 0x0001e80000100800 */
[----:B------:R-:W3:Y:S01]  /*48d50*/  LDL R25, [R1+0x244] ;  /* 0x0002440001197983 */ /* 0x000ee20000100800 */
[----:B------:R-:W-:Y:S01]  /*48d60*/  ISETP.LT.AND P6, PT, R14, c[0x0][0x178], !P1 ;  /* 0x00005e000e007a0c */ /* 0x000fe20004fc1270 */
[----:B------:R-:W-:Y:S01]  /*48d70*/  IMAD.WIDE R22, R12, 0x2, R20 ;  /* 0x000000020c167825 */ /* 0x000fe200078e0214 */
[----:B------:R-:W-:Y:S01]  /*48d80*/  ISETP.LT.AND P3, PT, R29, c[0x0][0x178], !P1 ;  /* 0x00005e001d007a0c */ /* 0x000fe20004f61270 */
[----:B------:R-:W4:Y:S04]  /*48d90*/  LDL R13, [R1+0x214] ;  /* 0x00021400010d7983 */ /* 0x000f280000100800 */
[----:B0-----:R-:W4:Y:S01]  /*48da0*/  LDL R29, [R1+0x64] ;  /* 0x00006400011d7983 */ /* 0x001f220000100800 */
[----:B--2---:R-:W-:-:S05]  /*48db0*/  ISETP.LT.AND P2, PT, R28, c[0x0][0x178], !P1 ;  /* 0x00005e001c007a0c */ /* 0x004fca0004f41270 */
[----:B---3--:R0:W-:Y:S04]  /*48dc0*/  @P6 STG.E.U16 [R26.64], R25 ;  /* 0x000000191a006986 */ /* 0x0081e8000c101506 */
[----:B------:R1:W-:Y:S04]  /*48dd0*/  @P5 STG.E.U16 [R22.64], R19 ;  /* 0x0000001316005986 */ /* 0x0003e8000c101506 */
[----:B0-----:R-:W2:Y:S01]  /*48de0*/  LDL.LU R26, [R1+0x1d34] ;  /* 0x001d3400011a7983 */ /* 0x001ea20000300800 */
[----:B------:R-:W-:-:S03]  /*48df0*/  IMAD.WIDE R24, R12, 0x2, R4 ;  /* 0x000000020c187825 */ /* 0x000fc600078e0204 */
[----:B------:R-:W3:Y:S04]  /*48e00*/  LDL R27, [R1+0x1cec] ;  /* 0x001cec00011b7983 */ /* 0x000ee80000100800 */
[----:B------:R-:W3:Y:S04]  /*48e10*/  LDL R28, [R1+0x1cd8] ;  /* 0x001cd800011c7983 */ /* 0x000ee80000100800 */
[----:B-1----:R-:W3:Y:S04]  /*48e20*/  LDL.LU R19, [R1+0x1eac] ;  /* 0x001eac0001137983 */ /* 0x002ee80000300800 */
[----:B------:R-:W3:Y:S04]  /*48e30*/  LDL R23, [R1+0x1ce8] ;  /* 0x001ce80001177983 */ /* 0x000ee80000100800 */
[----:B------:R-:W-:Y:S04]  /*48e40*/  STL [R1+0x1e8c], R15 ;  /* 0x001e8c0f01007387 */ /* 0x000fe80000100800 */
[----:B------:R0:W-:Y:S04]  /*48e50*/  @P4 STG.E.U16 [R24.64], R17 ;  /* 0x0000001118004986 */ /* 0x0001e8000c101506 */
[----:B0-----:R-:W5:Y:S01]  /*48e60*/  LDL.LU R17, [R1+0x1ea8] ;  /* 0x001ea80001117983 */ /* 0x001f620000300800 */
[----:B------:R-:W-:Y:S01]  /*48e70*/  ISETP.LT.AND P5, PT, R15, c[0x0][0x178], !P1 ;  /* 0x00005e000f007a0c */ /* 0x000fe20004fa1270 */
[----:B------:R-:W-:-:S02]  /*48e80*/  IMAD.WIDE R24, R12, 0x2, R10 ;  /* 0x000000020c187825 */ /* 0x000fc400078e020a */
[----:B------:R-:W-:Y:S01]  /*48e90*/  STL [R1+0x1e90], R14 ;  /* 0x001e900e01007387 */ /* 0x000fe20000100800 */
[----:B--2---:R-:W-:Y:S02]  /*48ea0*/  ISETP.GE.AND P4, PT, R26, c[0x0][0x17c], PT ;  /* 0x00005f001a007a0c */ /* 0x004fe40003f86270 */
[----:B---3--:R-:W-:Y:S01]  /*48eb0*/  ISETP.LT.AND P6, PT, R23, c[0x0][0x178], !P1 ;  /* 0x00005e0017007a0c */ /* 0x008fe20004fc1270 */
[----:B------:R-:W-:Y:S01]  /*48ec0*/  IMAD.WIDE R22, R12, 0x2, R18 ;  /* 0x000000020c167825 */ /* 0x000fe200078e0212 */
[----:B------:R-:W-:-:S04]  /*48ed0*/  ISETP.LT.AND P1, PT, R27, c[0x0][0x178], !P1 ;  /* 0x00005e001b007a0c */ /* 0x000fc80004f21270 */
[----:B----4-:R0:W-:Y:S01]  /*48ee0*/  @P3 STG.E.U16 [R22.64], R13 ;  /* 0x0000000d16003986 */ /* 0x0101e2000c101506 */
[----:B-----5:R-:W-:-:S04]  /*48ef0*/  IMAD.WIDE R26, R12, 0x2, R16 ;  /* 0x000000020c1a7825 */ /* 0x020fc800078e0210 */
[C---:B0-----:R-:W-:Y:S01]  /*48f00*/  IMAD.WIDE R22, R12.reuse, 0x2, R8 ;  /* 0x000000020c167825 */ /* 0x041fe200078e0208 */
[----:B------:R0:W-:Y:S04]  /*48f10*/  @P2 STG.E.U16 [R26.64], R0 ;  /* 0x000000001a002986 */ /* 0x0001e8000c101506 */
[----:B------:R1:W-:Y:S04]  /*48f20*/  @P6 STG.E.U16 [R24.64], R2 ;  /* 0x0000000218006986 */ /* 0x0003e8000c101506 */
[----:B------:R2:W-:Y:S04]  /*48f30*/  @P5 STG.E.U16 [R22.64], R3 ;  /* 0x0000000316005986 */ /* 0x0005e8000c101506 */
[----:B0-----:R-:W3:Y:S04]  /*48f40*/  LDL.LU R26, [R1+0x214] ;  /* 0x00021400011a7983 */ /* 0x001ee80000300800 */
[----:B------:R-:W4:Y:S04]  /*48f50*/  LDL.LU R27, [R1+0xc4] ;  /* 0x0000c400011b7983 */ /* 0x000f280000300800 */
[----:B-1----:R-:W5:Y:S04]  /*48f60*/  LDL.LU R2, [R1+0x1ea4] ;  /* 0x001ea40001027983 */ /* 0x002f680000300800 */
[----:B------:R-:W3:Y:S04]  /*48f70*/  LDL.LU R25, [R1+0x224] ;  /* 0x0002240001197983 */ /* 0x000ee80000300800 */
[----:B--2---:R-:W2:Y:S04]  /*48f80*/  LDL.LU R3, [R1+0x1ea0] ;  /* 0x001ea00001037983 */ /* 0x004ea80000300800 */
[----:B------:R-:W3:Y:S01]  /*48f90*/  LDL.LU R23, [R1+0x244] ;  /* 0x0002440001177983 */ /* 0x000ee20000300800 */
[C---:B------:R-:W-:Y:S01]  /*48fa0*/  IADD3 R0, R12.reuse, c[0x0][0x198], RZ ;  /* 0x000066000c007a10 */ /* 0x040fe20007ffe0ff */
[----:B------:R-:W-:-:S05]  /*48fb0*/  IMAD.WIDE R12, R12, 0x2, R6 ;  /* 0x000000020c0c7825 */ /* 0x000fca00078e0206 */
[----:B------:R-:W-:Y:S01]  /*48fc0*/  @P1 STG.E.U16 [R12.64], R29 ;  /* 0x0000001d0c001986 */ /* 0x000fe2000c101506 */
[----:B------:R-:W-:-:S03]  /*48fd0*/  ISETP.LT.AND P1, PT, R28, c[0x0][0x178], !P0 ;  /* 0x00005e001c007a0c */ /* 0x000fc60004721270 */
[----:B--2---:R0:W-:Y:S01]  /*48fe0*/  STL [R1+0x1e88], R3 ;  /* 0x001e880301007387 */ /* 0x0041e20000100800 */
[----:B---3--:R-:W-:Y:S01]  /*48ff0*/  PRMT R24, R23, 0x7632, R24 ;  /* 0x0000763217187816 */ /* 0x008fe20000000018 */
[----:B-----5:R-:W-:Y:S02]  /*49000*/  IMAD.WIDE R22, R0, 0x2, R2 ;  /* 0x0000000200167825 */ /* 0x020fe400078e0202 */
[----:B0-----:R-:W2:Y:S04]  /*49010*/  LDL R3, [R1+0x1cdc] ;  /* 0x001cdc0001037983 */ /* 0x001ea80000100800 */
[----:B------:R-:W3:Y:S04]  /*49020*/  LDL.LU R29, [R1+0x1e9c] ;  /* 0x001e9c00011d7983 */ /* 0x000ee80000300800 */
[----:B------:R-:W5:Y:S04]  /*49030*/  LDL R12, [R1+0x1ce4] ;  /* 0x001ce400010c7983 */ /* 0x000f680000100800 */
[----:B------:R-:W4:Y:S04]  /*49040*/  LDL.LU R13, [R1+0x234] ;  /* 0x00023400010d7983 */ /* 0x000f280000300800 */
[----:B------:R-:W4:Y:S01]  /*49050*/  LDL.LU R28, [R1+0x1e98] ;  /* 0x001e9800011c7983 */ /* 0x000f220000300800 */
[----:B------:R-:W-:-:S02]  /*49060*/  ISETP.LT.AND P3, PT, R14, c[0x0][0x178], !P0 ;  /* 0x00005e000e007a0c */ /* 0x000fc40004761270 */
[----:B------:R-:W-:-:S11]  /*49070*/  PRMT R15, R25, 0x7632, R15 ;  /* 0x00007632190f7816 */ /* 0x000fd6000000000f */
[----:B------:R0:W-:Y:S02]  /*49080*/  @P3 STG.E.U16 [R22.64], R24 ;  /* 0x0000001816003986 */ /* 0x0001e4000c101506 */
[----:B0-----:R-:W-:-:S04]  /*49090*/  IMAD.WIDE R22, R0, 0x2, R4 ;  /* 0x0000000200167825 */ /* 0x001fc800078e0204 */
[----:B------:R-:W-:Y:S01]  /*490a0*/  IMAD.WIDE R24, R0, 0x2, R18 ;  /* 0x0000000200187825 */ /* 0x000fe200078e0212 */
[----:B--2---:R-:W-:Y:S02]  /*490b0*/  ISETP.LT.AND P2, PT, R3, c[0x0][0x178], !P0 ;  /* 0x00005e0003007a0c */ /* 0x004fe40004741270 */
[----:B---3--:R-:W-:Y:S02]  /*490c0*/  ISETP.LT.AND P5, PT, R29, c[0x0][0x178], !P0 ;  /* 0x00005e001d007a0c */ /* 0x008fe400047a1270 */
[----:B------:R-:W2:Y:S01]  /*490d0*/  LDL.LU R29, [R1+0x1e94] ;  /* 0x001e9400011d7983 */ /* 0x000ea20000300800 */
[----:B-----5:R-:W-:Y:S02]  /*490e0*/  ISETP.LT.AND P3, PT, R12, c[0x0][0x178], !P0 ;  /* 0x00005e000c007a0c */ /* 0x020fe40004761270 */
[----:B----4-:R-:W-:Y:S01]  /*490f0*/  PRMT R14, R13, 0x7632, R14 ;  /* 0x000076320d0e7816 */ /* 0x010fe2000000000e */
[----:B------:R-:W-:Y:S01]  /*49100*/  IMAD.WIDE R12, R0, 0x2, R20 ;  /* 0x00000002000c7825 */ /* 0x000fe200078e0214 */
[----:B------:R-:W-:-:S04]  /*49110*/  PRMT R28, R26, 0x7632, R28 ;  /* 0x000076321a1c7816 */ /* 0x000fc8000000001c */
[----:B------:R0:W-:Y:S04]  /*49120*/  @P1 STG.E.U16 [R12.64], R14 ;  /* 0x0000000e0c001986 */ /* 0x0001e8000c101506 */
[----:B------:R1:W-:Y:S04]  /*49130*/  @P2 STG.E.U16 [R22.64], R15 ;  /* 0x0000000f16002986 */ /* 0x0003e8000c101506 */
[----:B0-----:R-:W3:Y:S04]  /*49140*/  LDL.LU R14, [R1+0x1e90] ;  /* 0x001e9000010e7983 */ /* 0x001ee80000300800 */
[----:B------:R-:W4:Y:S04]  /*49150*/  LDL.LU R12, [R1+0x64] ;  /* 0x00006400010c7983 */ /* 0x000f280000300800 */
[----:B------:R-:W5:Y:S04]  /*49160*/  LDL R13, [R1+0x1cd8] ;  /* 0x001cd800010d7983 */ /* 0x000f680000100800 */
[----:B-1----:R-:W3:Y:S04]  /*49170*/  LDL.LU R15, [R1+0x1e8c] ;  /* 0x001e8c00010f7983 */ /* 0x002ee80000300800 */
[----:B------:R-:W3:Y:S04]  /*49180*/  LDL.LU R22, [R1+0xa4] ;  /* 0x0000a40001167983 */ /* 0x000ee80000300800 */
[----:B------:R-:W3:Y:S04]  /*49190*/  LDL.LU R23, [R1+0xb4] ;  /* 0x0000b40001177983 */ /* 0x000ee80000300800 */
[----:B------:R0:W-:Y:S04]  /*491a0*/  @P5 STG.E.U16 [R24.64], R28 ;  /* 0x0000001c18005986 */ /* 0x0001e8000c101506 */
[----:B0-----:R-:W3:Y:S04]  /*491b0*/  LDL R24, [R1+0x1ce8] ;  /* 0x001ce80001187983 */ /* 0x001ee80000100800 */
[----:B------:R-:W3:Y:S01]  /*491c0*/  LDL R25, [R1+0x1cec] ;  /* 0x001cec0001197983 */ /* 0x000ee20000100800 */
[----:B------:R-:W-:-:S02]  /*491d0*/  ISETP.LT.AND P6, PT, R3, c[0x0][0x178], !P4 ;  /* 0x00005e0003007a0c */ /* 0x000fc400067c1270 */
[----:B--2---:R-:W-:Y:S01]  /*491e0*/  PRMT R29, R27, 0x7632, R29 ;  /* 0x000076321b1d7816 */ /* 0x004fe2000000001d */
[----:B------:R-:W-:-:S05]  /*491f0*/  IMAD.WIDE R26, R0, 0x2, R16 ;  /* 0x00000002001a7825 */ /* 0x000fca00078e0210 */
[----:B------:R0:W-:Y:S04]  /*49200*/  @P3 STG.E.U16 [R26.64], R29 ;  /* 0x0000001d1a003986 */ /* 0x0001e8000c101506 */
[----:B0-----:R-:W2:Y:S04]  /*49210*/  LDL.LU R29, [R1+0x284] ;  /* 0x00028400011d7983 */ /* 0x001ea80000300800 */
[----:B------:R-:W2:Y:S01]  /*49220*/  LDL.LU R3, [R1+0x1e88] ;  /* 0x001e880001037983 */ /* 0x000ea20000300800 */
[----:B----4-:R-:W-:Y:S02]  /*49230*/  PRMT R28, R12, 0x7632, R28 ;  /* 0x000076320c1c7816 */ /* 0x010fe4000000001c */
[----:B-----5:R-:W-:Y:S01]  /*49240*/  ISETP.LT.AND P5, PT, R13, c[0x0][0x178], !P4 ;  /* 0x00005e000d007a0c */ /* 0x020fe200067a1270 */
[----:B------:R-:W-:Y:S01]  /*49250*/  IMAD.WIDE R12, R0, 0x2, R10 ;  /* 0x00000002000c7825 */ /* 0x000fe200078e020a */
[----:B---3--:R-:W-:-:S02]  /*49260*/  PRMT R26, R22, 0x7632, R26 ;  /* 0x00007632161a7816 */ /* 0x008fc4000000001a */
[----:B------:R-:W-:-:S13]  /*49270*/  ISETP.LT.AND P2, PT, R24, c[0x0][0x178], !P0 ;  /* 0x00005e0018007a0c */ /* 0x000fda0004741270 */
[----:B------:R0:W-:Y:S04]  /*49280*/  @P2 STG.E.U16 [R12.64], R26 ;  /* 0x0000001a0c002986 */ /* 0x0001e8000c101506 */
[----:B0-----:R-:W3:Y:S01]  /*49290*/  LDL R26, [R1+0x1ce4] ;  /* 0x001ce400011a7983 */ /* 0x001ee20000100800 */
[----:B------:R-:W-:Y:S02]  /*492a0*/  ISETP.LT.AND P1, PT, R15, c[0x0][0x178], !P0 ;  /* 0x00005e000f007a0c */ /* 0x000fe40004721270 */
[----:B------:R-:W-:Y:S02]  /*492b0*/  ISETP.LT.AND P0, PT, R25, c[0x0][0x178], !P0 ;  /* 0x00005e0019007a0c */ /* 0x000fe40004701270 */
[----:B------:R-:W-:Y:S01]  /*492c0*/  PRMT R27, R23, 0x7632, R27 ;  /* 0x00007632171b7816 */ /* 0x000fe2000000001b */
[C---:B------:R-:W-:Y:S01]  /*492d0*/  IMAD.WIDE R22, R0.reuse, 0x2, R8 ;  /* 0x0000000200167825 */ /* 0x040fe200078e0208 */
[----:B------:R-:W4:Y:S03]  /*492e0*/  LDL R13, [R1+0x1ce0] ;  /* 0x001ce000010d7983 */ /* 0x000f260000100800 */
[C---:B------:R-:W-:Y:S01]  /*492f0*/  IMAD.WIDE R24, R0.reuse, 0x2, R6 ;  /* 0x0000000200187825 */ /* 0x040fe200078e0206 */
[----:B------:R-:W-:-:S03]  /*49300*/  IADD3 R0, R0, c[0x0][0x198], RZ ;  /* 0x0000660000007a10 */ /* 0x000fc60007ffe0ff */
[----:B------:R0:W-:Y:S04]  /*49310*/  @P1 STG.E.U16 [R22.64], R27 ;  /* 0x0000001b16001986 */ /* 0x0001e8000c101506 */
[----:B------:R1:W-:Y:S04]  /*49320*/  @P0 STG.E.U16 [R24.64], R28 ;  /* 0x0000001c18000986 */ /* 0x0003e8000c101506 */
[----:B0-----:R-:W5:Y:S01]  /*49330*/  LDL R27, [R1+0x1cec] ;  /* 0x001cec00011b7983 */ /* 0x001f620000100800 */
[----:B------:R-:W-:-:S03]  /*49340*/  IMAD.WIDE R22, R0, 0x2, R20 ;  /* 0x0000000200167825 */ /* 0x000fc600078e0214 */
[----:B-1----:R-:W2:Y:S04]  /*49350*/  LDL R28, [R1+0x264] ;  /* 0x00026400011c7983 */ /* 0x002ea80000100800 */
[----:B------:R-:W-:Y:S04]  /*49360*/  STL [R1+0x1e78], R20 ;  /* 0x001e781401007387 */ /* 0x000fe80000100800 */
[----:B------:R0:W-:Y:S04]  /*49370*/  STL [R1+0x1e74], R21 ;  /* 0x001e741501007387 */ /* 0x0001e80000100800 */
[----:B0-----:R-:W2:Y:S01]  /*49380*/  LDL.LU R21, [R1+0x1d38] ;  /* 0x001d380001157983 */ /* 0x001ea20000300800 */
[----:B---3--:R-:W-:-:S03]  /*49390*/  ISETP.LT.AND P2, PT, R26, c[0x0][0x178], !P4 ;  /* 0x00005e001a007a0c */ /* 0x008fc60006741270 */
[----:B------:R-:W3:Y:S04]  /*493a0*/  LDL.LU R26, [R1+0x1d3c] ;  /* 0x001d3c00011a7983 */ /* 0x000ee80000300800 */
[----:B------:R-:W2:Y:S04]  /*493b0*/  LDL R20, [R1+0x14] ;  /* 0x0000140001147983 */ /* 0x000ea80000100800 */
[----:B--2---:R0:W-:Y:S04]  /*493c0*/  STL [R1+0x1e7c], R20 ;  /* 0x001e7c1401007387 */ /* 0x0041e80000100800 */
[----:B0-----:R-:W2:Y:S01]  /*493d0*/  LDL R20, [R1+0x1cd8] ;  /* 0x001cd80001147983 */ /* 0x001ea20000100800 */
[----:B------:R-:W-:-:S02]  /*493e0*/  ISETP.LT.AND P3, PT, R14, c[0x0][0x178], !P4 ;  /* 0x00005e000e007a0c */ /* 0x000fc40006761270 */
[----:B----4-:R-:W-:Y:S01]  /*493f0*/  ISETP.LT.AND P1, PT, R13, c[0x0][0x178], !P4 ;  /* 0x00005e000d007a0c */ /* 0x010fe20006721270 */
[----:B------:R-:W-:Y:S01]  /*49400*/  IMAD.WIDE R12, R0, 0x2, R2 ;  /* 0x00000002000c7825 */ /* 0x000fe200078e0202 */
[----:B--2---:R0:W-:Y:S04]  /*49410*/  STL [R1+0x1e80], R20 ;  /* 0x001e801401007387 */ /* 0x0041e80000100800 */
[----:B0-----:R-:W2:Y:S05]  /*49420*/  LDL R20, [R1+0xd4] ;  /* 0x0000d40001147983 */ /* 0x001eaa0000100800 */
[----:B------:R0:W-:Y:S04]  /*49430*/  @P3 STG.E.U16 [R12.64], R29 ;  /* 0x0000001d0c003986 */ /* 0x0001e8000c101506 */
[----:B--2---:R1:W-:Y:S04]  /*49440*/  STL [R1+0x1e84], R20 ;  /* 0x001e841401007387 */ /* 0x0043e80000100800 */
[----:B0-----:R-:W2:Y:S01]  /*49450*/  LDL R13, [R1+0x294] ;  /* 0x00029400010d7983 */ /* 0x001ea20000100800 */
[----:B------:R-:W-:-:S03]  /*49460*/  ISETP.GE.AND P0, PT, R21, c[0x0][0x17c], PT ;  /* 0x00005f0015007a0c */ /* 0x000fc60003f06270 */
[----:B------:R-:W4:Y:S04]  /*49470*/  LDL R21, [R1+0x1cdc] ;  /* 0x001cdc0001157983 */ /* 0x000f280000100800 */
[----:B-1----:R-:W3:Y:S04]  /*49480*/  LDL R20, [R1+0xe4] ;  /* 0x0000e40001147983 */ /* 0x002ee80000100800 */
[----:B--2---:R0:W-:Y:S01]  /*49490*/  @P5 STG.E.U16 [R22.64], R13 ;  /* 0x0000000d16005986 */ /* 0x0041e2000c101506 */
[----:B------:R-:W-:-:S03]  /*494a0*/  ISETP.LT.AND P5, PT, R15, c[0x0][0x178], !P4 ;  /* 0x00005e000f007a0c */ /* 0x000fc600067a1270 */
[----:B0-----:R-:W2:Y:S04]  /*494b0*/  LDL R23, [R1+0x1ce8] ;  /* 0x001ce80001177983 */ /* 0x001ea80000100800 */
[----:B------:R-:W3:Y:S04]  /*494c0*/  LDL R22, [R1+0x274] ;  /* 0x0002740001167983 */ /* 0x000ee80000100800 */
[----:B------:R0:W-:Y:S04]  /*494d0*/  STL [R1+0x1e70], R15 ;  /* 0x001e700f01007387 */ /* 0x0001e80000100800 */
[----:B0-----:R-:W4:Y:S01]  /*494e0*/  LDL.LU R15, [R1+0x254] ;  /* 0x00025400010f7983 */ /* 0x001f220000300800 */
[----:B------:R-:W-:-:S04]  /*494f0*/  IMAD.WIDE R24, R0, 0x2, R4 ;  /* 0x0000000200187825 */ /* 0x000fc800078e0204 */
[C---:B------:R-:W-:Y:S01]  /*49500*/  IMAD.WIDE R12, R0.reuse, 0x2, R18 ;  /* 0x00000002000c7825 */ /* 0x040fe200078e0212 */
[----:B--2---:R-:W-:Y:S01]  /*49510*/  ISETP.LT.AND P3, PT, R23, c[0x0][0x178], !P4 ;  /* 0x00005e0017007a0c */ /* 0x004fe20006761270 */
[----:B---3--:R0:W-:Y:S04]  /*49520*/  @P6 STG.E.U16 [R24.64], R22 ;  /* 0x0000001618006986 */ /* 0x0081e8000c101506 */
[----:B------:R-:W-:Y:S01]  /*49530*/  @P1 STG.E.U16 [R12.64], R28 ;  /* 0x0000001c0c001986 */ /* 0x000fe2000c101506 */
[----:B0-----:R-:W-:-:S04]  /*49540*/  IMAD.WIDE R22, R0, 0x2, R16 ;  /* 0x0000000200167825 */ /* 0x001fc800078e0210 */
[C---:B------:R-:W-:Y:S01]  /*49550*/  IMAD.WIDE R24, R0.reuse, 0x2, R10 ;  /* 0x0000000200187825 */ /* 0x040fe200078e020a */
[----:B----4-:R-:W-:Y:S04]  /*49560*/  @P2 STG.E.U16 [R22.64], R15 ;  /* 0x0000000f16002986 */ /* 0x010fe8000c101506 */
[----:B------:R0:W-:Y:S04]  /*49570*/  @P3 STG.E.U16 [R24.64], R20 ;  /* 0x0000001418003986 */ /* 0x0001e8000c101506 */
[----:B0-----:R-:W2:Y:S01]  /*49580*/  LDL.LU R20, [R1+0x1e84] ;  /* 0x001e840001147983 */ /* 0x001ea20000300800 */
[----:B------:R-:W-:-:S03]  /*49590*/  IMAD.WIDE R12, R0, 0x2, R8 ;  /* 0x00000002000c7825 */ /* 0x000fc600078e0208 */
[----:B------:R-:W3:Y:S04]  /*495a0*/  LDL.LU R24, [R1+0x264] ;  /* 0x0002640001187983 */ /* 0x000ee80000300800 */
[----:B------:R-:W4:Y:S04]  /*495b0*/  LDL R25, [R1+0x1ce8] ;  /* 0x001ce80001197983 */ /* 0x000f280000100800 */
[----:B--2---:R0:W-:Y:S04]  /*495c0*/  @P5 STG.E.U16 [R12.64], R20 ;  /* 0x000000140c005986 */ /* 0x0041e8000c101506 */
[----:B0-----:R-:W2:Y:S04]  /*495d0*/  LDL.LU R20, [R1+0x1e80] ;  /* 0x001e800001147983 */ /* 0x001ea80000300800 */
[----:B------:R-:W3:Y:S04]  /*495e0*/  LDL.LU R12, [R1+0x274] ;  /* 0x00027400010c7983 */ /* 0x000ee80000300800 */
[----:B------:R-:W3:Y:S01]  /*495f0*/  LDL R13, [R1+0x1ce4] ;  /* 0x001ce400010d7983 */ /* 0x000ee20000100800 */
[----:B-----5:R-:W-:-:S02]  /*49600*/  ISETP.LT.AND P4, PT, R27, c[0x0][0x178], !P4 ;  /* 0x00005e001b007a0c */ /* 0x020fc40006781270 */
[----:B--2---:R-:W-:Y:S02]  /*49610*/  ISETP.LT.AND P2, PT, R20, c[0x0][0x178], !P0 ;  /* 0x00005e0014007a0c */ /* 0x004fe40004741270 */
[----:B------:R-:W2:Y:S01]  /*49620*/  LDL.LU R20, [R1+0x1e7c] ;  /* 0x001e7c0001147983 */ /* 0x000ea20000300800 */
[----:B------:R-:W-:Y:S01]  /*49630*/  ISETP.GE.AND P1, PT, R26, c[0x0][0x17c], PT ;  /* 0x00005f001a007a0c */ /* 0x000fe20003f26270 */
[----:B------:R-:W-:Y:S01]  /*49640*/  IMAD.WIDE R26, R0, 0x2, R6 ;  /* 0x00000002001a7825 */ /* 0x000fe200078e0206 */
[----:B------:R-:W-:Y:S02]  /*49650*/  ISETP.LT.AND P6, PT, R14, c[0x0][0x178], !P0 ;  /* 0x00005e000e007a0c */ /* 0x000fe400047c1270 */
[----:B------:R-:W-:-:S04]  /*49660*/  IADD3 R22, R0, c[0x0][0x198], RZ ;  /* 0x0000660000167a10 */ /* 0x000fc80007ffe0ff */
[----:B--2---:R0:W-:Y:S01]  /*49670*/  @P4 STG.E.U16 [R26.64], R20 ;  /* 0x000000141a004986 */ /* 0x0041e2000c101506 */
[----:B------:R-:W-:-:S03]  /*49680*/  ISETP.LT.AND P4, PT, R21, c[0x0][0x178], !P0 ;  /* 0x00005e0015007a0c */ /* 0x000fc60004781270 */
[----:B0-----:R-:W2:Y:S04]  /*49690*/  LDL.LU R20, [R1+0x1e78] ;  /* 0x001e780001147983 */ /* 0x001ea80000300800 */
[----:B------:R-:W5:Y:S04]  /*496a0*/  LDL R26, [R1+0x1ce0] ;  /* 0x001ce000011a7983 */ /* 0x000f680000100800 */
[----:B------:R-:W2:Y:S04]  /*496b0*/  LDL.LU R27, [R1+0x294] ;  /* 0x00029400011b7983 */ /* 0x000ea80000300800 */
[----:B------:R-:W2:Y:S01]  /*496c0*/  LDL.LU R21, [R1+0x1e74] ;  /* 0x001e740001157983 */ /* 0x000ea20000300800 */
[----:B------:R-:W-:Y:S01]  /*496d0*/  PRMT R23, R29, 0x7632, R23 ;  /* 0x000076321d177816 */ /* 0x000fe20000000017 */
[----:B------:R-:W-:Y:S01]  /*496e0*/  IMAD.WIDE R28, R22, 0x2, R2 ;  /* 0x00000002161c7825 */ /* 0x000fe200078e0202 */
[----:B---3--:R-:W-:-:S04]  /*496f0*/  PRMT R0, R24, 0x7632, R0 ;  /* 0x0000763218007816 */ /* 0x008fc80000000000 */
[----:B------:R0:W-:Y:S01]  /*49700*/  @P6 STG.E.U16 [R28.64], R23 ;  /* 0x000000171c006986 */ /* 0x0001e2000c101506 */
[----:B----4-:R-:W-:Y:S01]  /*49710*/  ISETP.LT.AND P3, PT, R25, c[0x0][0x178], !P0 ;  /* 0x00005e0019007a0c */ /* 0x010fe20004761270 */
[----:B------:R-:W-:Y:S01]  /*49720*/  IMAD.WIDE R24, R22, 0x2, R4 ;  /* 0x0000000216187825 */ /* 0x000fe200078e0204 */
[----:B------:R-:W-:Y:S01]  /*49730*/  ISETP.LT.AND P6, PT, R13, c[0x0][0x178], !P0 ;  /* 0x00005e000d007a0c */ /* 0x000fe200047c1270 */
[----:B------:R-:W-:Y:S01]  /*49740*/  STL [R1+0x1e6c], R5 ;  /* 0x001e6c0501007387 */ /* 0x000fe20000100800 */
[----:B0-----:R-:W-:Y:S01]  /*49750*/  PRMT R23, R12, 0x7632, R23 ;  /* 0x000076320c177816 */ /* 0x001fe20000000017 */
[----:B------:R-:W-:Y:S01]  /*49760*/  IMAD.WIDE R12, R22, 0x2, R18 ;  /* 0x00000002160c7825 */ /* 0x000fe200078e0212 */
[----:B-----5:R-:W-:Y:S02]  /*49770*/  ISETP.LT.AND P5, PT, R26, c[0x0][0x178], !P0 ;  /* 0x00005e001a007a0c */ /* 0x020fe400047a1270 */
[----:B--2---:R-:W-:Y:S01]  /*49780*/  PRMT R28, R27, 0x7632, R28 ;  /* 0x000076321b1c7816 */ /* 0x004fe2000000001c */
[----:B------:R-:W-:-:S05]  /*49790*/  IMAD.WIDE R26, R22, 0x2, R20 ;  /* 0x00000002161a7825 */ /* 0x000fca00078e0214 */
[----:B------:R0:W-:Y:S04]  /*497a0*/  @P2 STG.E.U16 [R26.64], R28 ;  /* 0x0000001c1a002986 */ /* 0x0001e8000c101506 */
[----:B------:R1:W-:Y:S04]  /*497b0*/  @P4 STG.E.U16 [R24.64], R23 ;  /* 0x0000001718004986 */ /* 0x0003e8000c101506 */
[----:B------:R2:W-:Y:S01]  /*497c0*/  @P5 STG.E.U16 [R12.64], R0 ;  /* 0x000000000c005986 */ /* 0x0005e2000c101506 */
[----:B0-----:R-:W-:-:S03]  /*497d0*/  PRMT R28, R15, 0x7632, R28 ;  /* 0x000076320f1c7816 */ /* 0x001fc6000000001c */
[----:B------:R-:W3:Y:S04]  /*497e0*/  LDL.LU R15, [R1+0x1e70] ;  /* 0x001e7000010f7983 */ /* 0x000ee80000300800 */
[----:B------:R-:W4:Y:S04]  /*497f0*/  LDL R5, [R1+0x1c8] ;  /* 0x0001c80001057983 */ /* 0x000f280000100800 */
[----:B-1----:R-:W5:Y:S04]  /*49800*/  LDL R23, [R1+0x1cd8] ;  /* 0x001cd80001177983 */ /* 0x002f680000100800 */
[----:B------:R-:W4:Y:S04]  /*49810*/  LDL.LU R24, [R1+0xd4] ;  /* 0x0000d40001187983 */ /* 0x000f280000300800 */
[----:B------:R-:W5:Y:S04]  /*49820*/  LDL.LU R25, [R1+0x14] ;  /* 0x0000140001197983 */ /* 0x000f680000300800 */
[----:B--2---:R-:W2:Y:S01]  /*49830*/  LDL.LU R13, [R1+0xe4] ;  /* 0x0000e400010d7983 */ /* 0x004ea20000300800 */
[----:B------:R-:W-:-:S05]  /*49840*/  IMAD.WIDE R26, R22, 0x2, R16 ;  /* 0x00000002161a7825 */ /* 0x000fca00078e0210 */
[----:B------:R0:W-:Y:S04]  /*49850*/  @P6 STG.E.U16 [R26.64], R28 ;  /* 0x0000001c1a006986 */ /* 0x0001e8000c101506 */
[----:B0-----:R-:W5:Y:S04]  /*49860*/  LDL R26, [R1+0x1cec] ;  /* 0x001cec00011a7983 */ /* 0x001f680000100800 */
[----:B------:R-:W5:Y:S04]  /*49870*/  LDL R27, [R1+0x1cdc] ;  /* 0x001cdc00011b7983 */ /* 0x000f680000100800 */
[----:B------:R-:W-:Y:S04]  /*49880*/  STL [R1+0x1e64], R14 ;  /* 0x001e640e01007387 */ /* 0x000fe80000100800 */
[----:B------:R-:W-:Y:S01]  /*49890*/  STL [R1+0x1e68], R3 ;  /* 0x001e680301007387 */ /* 0x000fe20000100800 */
[----:B---3--:R-:W-:-:S02]  /*498a0*/  ISETP.LT.AND P4, PT, R15, c[0x0][0x178], !P0 ;  /* 0x00005e000f007a0c */ /* 0x008fc40004781270 */
[----:B----4-:R-:W-:Y:S02]  /*498b0*/  PRMT R28, R24, 0x7632, R28 ;  /* 0x00007632181c7816 */ /* 0x010fe4000000001c */
[----:B--2---:R-:W-:Y:S01]  /*498c0*/  PRMT R0, R13, 0x7632, R0 ;  /* 0x000076320d007816 */ /* 0x004fe20000000000 */
[----:B------:R-:W-:-:S05]  /*498d0*/  IMAD.WIDE R12, R22, 0x2, R10 ;  /* 0x00000002160c7825 */ /* 0x000fca00078e020a */
[----:B------:R0:W-:Y:S02]  /*498e0*/  @P3 STG.E.U16 [R12.64], R0 ;  /* 0x000000000c003986 */ /* 0x0001e4000c101506 */
[----:B0-----:R-:W-:-:S05]  /*498f0*/  IMAD.WIDE R12, R22, 0x2, R8 ;  /* 0x00000002160c7825 */ /* 0x001fca00078e0208 */
[----:B------:R0:W-:Y:S04]  /*49900*/  @P4 STG.E.U16 [R12.64], R28 ;  /* 0x0000001c0c004986 */ /* 0x0001e8000c101506 */
[----:B0-----:R-:W2:Y:S01]  /*49910*/  LDL R12, [R1+0x1b8] ;  /* 0x0001b800010c7983 */ /* 0x001ea20000100800 */
[----:B-----5:R-:W-:Y:S02]  /*49920*/  ISETP.LT.AND P0, PT, R26, c[0x0][0x178], !P0 ;  /* 0x00005e001a007a0c */ /* 0x020fe40004701270 */
[----:B------:R-:W-:Y:S01]  /*49930*/  ISETP.LT.AND P5, PT, R14, c[0x0][0x178], !P1 ;  /* 0x00005e000e007a0c */ /* 0x000fe20004fa1270 */
[----:B------:R-:W3:Y:S01]  /*49940*/  LDL R13, [R1+0x1ce4] ;  /* 0x001ce400010d7983 */ /* 0x000ee20000100800 */
[C---:B------:R-:W-:Y:S02]  /*49950*/  IADD3 R0, R22.reuse, c[0x0][0x198], RZ ;  /* 0x0000660016007a10 */ /* 0x040fe40007ffe0ff */
[----:B------:R-:W-:Y:S01]  /*49960*/  ISETP.LT.AND P6, PT, R23, c[0x0][0x178], !P1 ;  /* 0x00005e0017007a0c */ /* 0x000fe20004fc1270 */
[----:B------:R-:W-:Y:S01]  /*49970*/  IMAD.WIDE R22, R22, 0x2, R6 ;  /* 0x0000000216167825 */ /* 0x000fe200078e0206 */
[----:B------:R-:W-:Y:S01]  /*49980*/  PRMT R29, R25, 0x7632, R29 ;  /* 0x00007632191d7816 */ /* 0x000fe2000000001d */
[----:B------:R-:W4:Y:S02]  /*49990*/  LDL R14, [R1+0x8] ;  /* 0x00000800010e7983 */ /* 0x000f240000100800 */
[----:B------:R-:W-:-:S02]  /*499a0*/  IMAD.WIDE R24, R0, 0x2, R2 ;  /* 0x0000000200187825 */ /* 0x000fc400078e0202 */
[----:B------:R-:W5:Y:S01]  /*499b0*/  LDL R3, [R1+0x38] ;  /* 0x0000380001037983 */ /* 0x000f620000100800 */
[----:B------:R-:W-:Y:S01]  /*499c0*/  ISETP.LT.AND P2, PT, R27, c[0x0][0x178], !P1 ;  /* 0x00005e001b007a0c */ /* 0x000fe20004f41270 */
[----:B------:R-:W-:Y:S02]  /*499d0*/  IMAD.WIDE R26, R0, 0x2, R20 ;  /* 0x00000002001a7825 */ /* 0x000fe400078e0214 */
[----:B------:R0:W-:Y:S04]  /*499e0*/  STL [R1+0x1e58], R28 ;  /* 0x001e581c01007387 */ /* 0x0001e80000100800 */
[----:B------:R1:W-:Y:S04]  /*499f0*/  @P0 STG.E.U16 [R22.64], R29 ;  /* 0x0000001d16000986 */ /* 0x0003e8000c101506 */
[----:B0-----:R-:W4:Y:S04]  /*49a00*/  LDL.LU R28, [R1+0x48] ;  /* 0x00004800011c7983 */ /* 0x001f280000300800 */
[----:B-1----:R-:W4:Y:S04]  /*49a10*/  LDL R22, [R1+0x1a8] ;  /* 0x0001a80001167983 */ /* 0x002f280000100800 */
[----:B------:R-:W4:Y:S04]  /*49a20*/  LDL.LU R23, [R1+0x1d44] ;  /* 0x001d440001177983 */ /* 0x000f280000300800 */
[----:B------:R0:W-:Y:S04]  /*49a30*/  STL [R1+0x1e34], R29 ;  /* 0x001e341d01007387 */ /* 0x0001e80000100800 */
[----:B------:R1:W-:Y:S04]  /*49a40*/  @P5 STG.E.U16 [R24.64], R5 ;  /* 0x0000000518005986 */ /* 0x0003e8000c101506 */
[----:B0-----:R-:W4:Y:S04]  /*49a50*/  LDL R29, [R1+0x1ce0] ;  /* 0x001ce000011d7983 */ /* 0x001f280000100800 */
[----:B-1----:R-:W5:Y:S04]  /*49a60*/  LDL.LU R5, [R1+0x1e6c] ;  /* 0x001e6c0001057983 */ /* 0x002f680000300800 */
[----:B------:R-:W5:Y:S04]  /*49a70*/  LDL.LU R24, [R1+0x1d40] ;  /* 0x001d400001187983 */ /* 0x000f680000300800 */
[----:B------:R-:W5:Y:S04]  /*49a80*/  LDL R25, [R1+0x1cec] ;  /* 0x001cec0001197983 */ /* 0x000f680000100800 */
[----:B--2---:R0:W-:Y:S01]  /*49a90*/  @P6 STG.E.U16 [R26.64], R12 ;  /* 0x0000000c1a006986 */ /* 0x0041e2000c101506 */
[----:B------:R-:W-:-:S03]  /*49aa0*/  ISETP.LT.AND P6, PT, R15, c[0x0][0x178], !P1 ;  /* 0x00005e000f007a0c */ /* 0x000fc60004fc1270 */
[----:B0-----:R-:W2:Y:S04]  /*49ab0*/  LDL R27, [R1+0x1ce8] ;  /* 0x001ce800011b7983 */ /* 0x001ea80000100800 */
[----:B------:R0:W-:Y:S04]  /*49ac0*/  STL [R1+0x1e5c], R15 ;  /* 0x001e5c0f01007387 */ /* 0x0001e80000100800 */
[----:B0-----:R-:W2:Y:S01]  /*49ad0*/  LDL.LU R15, [R1+0x58] ;  /* 0x00005800010f7983 */ /* 0x001ea20000300800 */
[----:B---3--:R-:W-:Y:S02]  /*49ae0*/  ISETP.LT.AND P4, PT, R13, c[0x0][0x178], !P1 ;  /* 0x00005e000d007a0c */ /* 0x008fe40004f81270 */
[----:B----4-:R-:W-:Y:S01]  /*49af0*/  ISETP.LT.AND P3, PT, R29, c[0x0][0x178], !P1 ;  /* 0x00005e001d007a0c */ /* 0x010fe20004f61270 */
[----:B-----5:R-:W-:Y:S01]  /*49b00*/  IMAD.WIDE R12, R0, 0x2, R4 ;  /* 0x00000002000c7825 */ /* 0x020fe200078e0204 */
[----:B------:R-:W-:-:S04]  /*49b10*/  ISETP.GE.AND P0, PT, R24, c[0x0][0x17c], PT ;  /* 0x00005f0018007a0c */ /* 0x000fc80003f06270 */
[----:B------:R0:W-:Y:S01]  /*49b20*/  @P2 STG.E.U16 [R12.64], R22 ;  /* 0x000000160c002986 */ /* 0x0001e2000c101506 */
[----:B------:R-:W-:Y:S01]  /*49b30*/  ISETP.GE.AND P2, PT, R23, c[0x0][0x17c], PT ;  /* 0x00005f0017007a0c */ /* 0x000fe20003f46270 */
[----:B0-----:R-:W-:-:S04]  /*49b40*/  IMAD.WIDE R22, R0, 0x2, R10 ;  /* 0x0000000200167825 */ /* 0x001fc800078e020a */
[----:B------:R-:W-:Y:S01]  /*49b50*/  IMAD.WIDE R12, R0, 0x2, R8 ;  /* 0x00000002000c7825 */ /* 0x000fe200078e0208 */
[----:B--2---:R-:W-:-:S03]  /*49b60*/  ISETP.LT.AND P5, PT, R27, c[0x0][0x178], !P1 ;  /* 0x00005e001b007a0c */ /* 0x004fc60004fa1270 */
[----:B------:R-:W-:Y:S01]  /*49b70*/  IMAD.WIDE R26, R0, 0x2, R18 ;  /* 0x00000002001a7825 */ /* 0x000fe200078e0212 */
[----:B------:R-:W-:-:S03]  /*49b80*/  ISETP.LT.AND P1, PT, R25, c[0x0][0x178], !P1 ;  /* 0x00005e0019007a0c */ /* 0x000fc60004f21270 */
[C---:B------:R-:W-:Y:S01]  /*49b90*/  IMAD.WIDE R24, R0.reuse, 0x2, R16 ;  /* 0x0000000200187825 */ /* 0x040fe200078e0210 */
[----:B------:R-:W-:Y:S04]  /*49ba0*/  @P3 STG.E.U16 [R26.64], R15 ;  /* 0x0000000f1a003986 */ /* 0x000fe8000c101506 */
[----:B------:R0:W-:Y:S04]  /*49bb0*/  @P4 STG.E.U16 [R24.64], R28 ;  /* 0x0000001c18004986 */ /* 0x0001e8000c101506 */
[----:B------:R1:W-:Y:S04]  /*49bc0*/  @P5 STG.E.U16 [R22.64], R3 ;  /* 0x0000000316005986 */ /* 0x0003e8000c101506 */
[----:B------:R2:W-:Y:S04]  /*49bd0*/  @P6 STG.E.U16 [R12.64], R14 ;  /* 0x0000000e0c006986 */ /* 0x0005e8000c101506 */
[----:B0-----:R-:W3:Y:S04]  /*49be0*/  LDL.LU R24, [R1+0x1a8] ;  /* 0x0001a80001187983 */ /* 0x001ee80000300800 */
[----:B------:R-:W4:Y:S04]  /*49bf0*/  LDL R25, [R1+0x1ce4] ;  /* 0x001ce40001197983 */ /* 0x000f280000100800 */
[----:B-1----:R-:W5:Y:S04]  /*49c00*/  LDL.LU R3, [R1+0x1e68] ;  /* 0x001e680001037983 */ /* 0x002f680000300800 */
[----:B------:R-:W3:Y:S04]  /*49c10*/  LDL.LU R22, [R1+0x1c8] ;  /* 0x0001c80001167983 */ /* 0x000ee80000300800 */
[----:B------:R-:W3:Y:S04]  /*49c20*/  LDL.LU R23, [R1+0x1b8] ;  /* 0x0001b80001177983 */ /* 0x000ee80000300800 */
[----:B--2---:R-:W2:Y:S01]  /*49c30*/  LDL.LU R14, [R1+0x1e64] ;  /* 0x001e6400010e7983 */ /* 0x004ea20000300800 */
[----:B------:R-:W-:Y:S01]  /*49c40*/  IMAD.WIDE R26, R0, 0x2, R6 ;  /* 0x00000002001a7825 */ /* 0x000fe200078e0206 */
[----:B--2---:R-:W-:-:S02]  /*49c50*/  ISETP.LT.AND P3, PT, R14, c[0x0][0x178], !P0 ;  /* 0x00005e000e007a0c */ /* 0x004fc40004761270 */
[----:B------:R-:W2:Y:S01]  /*49c60*/  LDL.LU R14, [R1+0x1e60] ;  /* 0x001e6000010e7983 */ /* 0x000ea20000300800 */
[----:B------:R-:W-:-:S03]  /*49c70*/  IADD3 R0, R0, c[0x0][0x198], RZ ;  /* 0x0000660000007a10 */ /* 0x000fc60007ffe0ff */
[----:B--2---:R0:W-:Y:S04]  /*49c80*/  @P1 STG.E.U16 [R26.64], R14 ;  /* 0x0000000e1a001986 */ /* 0x0041e8000c101506 */
[----:B0-----:R-:W2:Y:S04]  /*49c90*/  LDL R26, [R1+0x1cd8] ;  /* 0x001cd800011a7983 */ /* 0x001ea80000100800 */
[----:B------:R-:W5:Y:S01]  /*49ca0*/  LDL R27, [R1+0x1cdc] ;  /* 0x001cdc00011b7983 */ /* 0x000f620000100800 */
[----:B---3--:R-:W-:Y:S02]  /*49cb0*/  PRMT R14, R22, 0x7632, R14 ;  /* 0x00007632160e7816 */ /* 0x008fe4000000000e */
[----:B------:R-:W-:-:S02]  /*49cc0*/  ISETP.LT.AND P6, PT, R29, c[0x0][0x178], !P0 ;  /* 0x00005e001d007a0c */ /* 0x000fc400047c1270 */
[----:B------:R-:W-:Y:S02]  /*49cd0*/  PRMT R13, R24, 0x7632, R13 ;  /* 0x00007632180d7816 */ /* 0x000fe4000000000d */
[----:B----4-:R-:W-:Y:S01]  /*49ce0*/  ISETP.LT.AND P1, PT, R25, c[0x0][0x178], !P0 ;  /* 0x00005e0019007a0c */ /* 0x010fe20004721270 */
[----:B------:R-:W-:Y:S01]  /*49cf0*/  IMAD.WIDE R24, R0, 0x2, R20 ;  /* 0x0000000200187825 */ /* 0x000fe200078e0214 */
[----:B------:R-:W-:Y:S02]  /*49d00*/  PRMT R12, R23, 0x7632, R12 ;  /* 0x00007632170c7816 */ /* 0x000fe4000000000c */
[----:B--2---:R-:W-:Y:S02]  /*49d10*/  ISETP.LT.AND P4, PT, R26, c[0x0][0x178], !P0 ;  /* 0x00005e001a007a0c */ /* 0x004fe40004781270 */
[----:B-----5:R-:W-:Y:S01]  /*49d20*/  ISETP.LT.AND P5, PT, R27, c[0x0][0x178], !P0 ;  /* 0x00005e001b007a0c */ /* 0x020fe200047a1270 */
[----:B------:R-:W-:-:S05]  /*49d30*/  IMAD.WIDE R26, R0, 0x2, R2 ;  /* 0x00000002001a7825 */ /* 0x000fca00078e0202 */
[----:B------:R0:W-:Y:S02]  /*49d40*/  @P3 STG.E.U16 [R26.64], R14 ;  /* 0x0000000e1a003986 */ /* 0x0001e4000c101506 */
[----:B0-----:R-:W-:Y:S02]  /*49d50*/  PRMT R14, R15, 0x7632, R14 ;  /* 0x000076320f0e7816 */ /* 0x001fe4000000000e */
[----:B------:R-:W2:Y:S01]  /*49d60*/  LDL.LU R15, [R1+0x1e5c] ;  /* 0x001e5c00010f7983 */ /* 0x000ea20000300800 */
[----:B------:R-:W-:-:S03]  /*49d70*/  IMAD.WIDE R22, R0, 0x2, R4 ;  /* 0x0000000200167825 */ /* 0x000fc600078e0204 */
[----:B------:R0:W-:Y:S01]  /*49d80*/  @P4 STG.E.U16 [R24.64], R12 ;  /* 0x0000000c18004986 */ /* 0x0001e2000c101506 */
[----:B------:R-:W-:-:S03]  /*49d90*/  IMAD.WIDE R26, R0, 0x2, R18 ;  /* 0x00000002001a7825 */ /* 0x000fc600078e0212 */
[----:B------:R1:W-:Y:S04]  /*49da0*/  @P5 STG.E.U16 [R22.64], R13 ;  /* 0x0000000d16005986 */ /* 0x0003e8000c101506 */
[----:B------:R3:W-:Y:S04]  /*49db0*/  @P6 STG.E.U16 [R26.64], R14 ;  /* 0x0000000e1a006986 */ /* 0x0007e8000c101506 */
[----:B0-----:R-:W4:Y:S04]  /*49dc0*/  LDL.LU R24, [R1+0x8] ;  /* 0x0000080001187983 */ /* 0x001f280000300800 */
[----:B------:R-:W5:Y:S01]  /*49dd0*/  LDL R25, [R1+0x1cd0] ;  /* 0x001cd00001197983 */ /* 0x000f620000100800 */
[----:B-1----:R-:W-:-:S03]  /*49de0*/  PRMT R22, R28, 0x7632, R22 ;  /* 0x000076321c167816 */ /* 0x002fc60000000016 */
[----:B------:R-:W5:Y:S04]  /*49df0*/  LDL.LU R23, [R1+0x38] ;  /* 0x0000380001177983 */ /* 0x000f680000300800 */
[----:B------:R-:W5:Y:S04]  /*49e00*/  LDL.LU R28, [R1+0x1e58] ;  /* 0x001e5800011c7983 */ /* 0x000f680000300800 */
[----:B---3--:R-:W3:Y:S04]  /*49e10*/  LDL R26, [R1+0x1ce8] ;  /* 0x001ce800011a7983 */ /* 0x008ee80000100800 */
[----:B------:R-:W3:Y:S01]  /*49e20*/  LDL R27, [R1+0x1cec] ;  /* 0x001cec00011b7983 */ /* 0x000ee20000100800 */
[----:B--2---:R-:W-:-:S03]  /*49e30*/  ISETP.LT.AND P4, PT, R15, c[0x0][0x178], !P0 ;  /* 0x00005e000f007a0c */ /* 0x004fc60004781270 */
[----:B------:R0:W-:Y:S04]  /*49e40*/  STL [R1+0x1e54], R15 ;  /* 0x001e540f01007387 */ /* 0x0001e80000100800 */
[----:B0-----:R-:W2:Y:S01]  /*49e50*/  LDL R15, [R1+0x1cd8] ;  /* 0x001cd800010f7983 */ /* 0x001ea20000100800 */
[----:B------:R-:W-:Y:S01]  /*49e60*/  IMAD.WIDE R12, R0, 0x2, R16 ;  /* 0x00000002000c7825 */ /* 0x000fe200078e0210 */
[----:B----4-:R-:W-:-:S04]  /*49e70*/  PRMT R14, R24, 0x7632, R14 ;  /* 0x00007632180e7816 */ /* 0x010fc8000000000e */
[----:B------:R0:W-:Y:S01]  /*49e80*/  @P1 STG.E.U16 [R12.64], R22 ;  /* 0x000000160c001986 */ /* 0x0001e2000c101506 */
[----:B-----5:R-:W-:Y:S01]  /*49e90*/  ISETP.LT.AND P5, PT, R25, c[0x0][0x178], !P2 ;  /* 0x00005e0019007a0c */ /* 0x020fe200057a1270 */
[----:B------:R-:W-:Y:S01]  /*49ea0*/  IMAD.WIDE R24, R0, 0x2, R8 ;  /* 0x0000000200187825 */ /* 0x000fe200078e0208 */
[----:B---3--:R-:W-:Y:S02]  /*49eb0*/  ISETP.LT.AND P3, PT, R26, c[0x0][0x178], !P0 ;  /* 0x00005e001a007a0c */ /* 0x008fe40004761270 */
[----:B------:R-:W-:Y:S02]  /*49ec0*/  ISETP.LT.AND P0, PT, R27, c[0x0][0x178], !P0 ;  /* 0x00005e001b007a0c */ /* 0x000fe40004701270 */
[----:B0-----:R-:W-:Y:S01]  /*49ed0*/  PRMT R13, R23, 0x7632, R13 ;  /* 0x00007632170d7816 */ /* 0x001fe2000000000d */
[----:B------:R-:W-:Y:S01]  /*49ee0*/  IMAD.WIDE R22, R0, 0x2, R10 ;  /* 0x0000000200167825 */ /* 0x000fe200078e020a */
[----:B------:R-:W-:Y:S01]  /*49ef0*/  PRMT R28, R14, 0x7632, R28 ;  /* 0x000076320e1c7816 */ /* 0x000fe2000000001c */
[----:B------:R0:W-:Y:S02]  /*49f00*/  STL [R1+0x1e50], R8 ;  /* 0x001e500801007387 */ /* 0x0001e40000100800 */
[C---:B------:R-:W-:Y:S01]  /*49f10*/  IMAD.WIDE R26, R0.reuse, 0x2, R6 ;  /* 0x00000002001a7825 */ /* 0x040fe200078e0206 */
[----:B------:R-:W-:Y:S01]  /*49f20*/  IADD3 R12, R0, c[0x0][0x198], RZ ;  /* 0x00006600000c7a10 */ /* 0x000fe20007ffe0ff */
[----:B------:R1:W-:Y:S04]  /*49f30*/  STL [R1+0x1e4c], R9 ;  /* 0x001e4c0901007387 */ /* 0x0003e80000100800 */
[----:B------:R3:W-:Y:S04]  /*49f40*/  @P3 STG.E.U16 [R22.64], R13 ;  /* 0x0000000d16003986 */ /* 0x0007e8000c101506 */
[----:B0-----:R-:W4:Y:S04]  /*49f50*/  LDL R8, [R1+0x1d8] ;  /* 0x0001d80001087983 */ /* 0x001f280000100800 */
[----:B-1----:R-:W5:Y:S04]  /*49f60*/  LDL R9, [R1+0x98] ;  /* 0x0000980001097983 */ /* 0x002f680000100800 */
[----:B------:R-:W4:Y:S04]  /*49f70*/  LDL R0, [R1+0x1cd8] ;  /* 0x001cd80001007983 */ /* 0x000f280000100800 */
[----:B---3--:R-:W3:Y:S04]  /*49f80*/  LDL R23, [R1+0x1ce4] ;  /* 0x001ce40001177983 */ /* 0x008ee80000100800 */
[----:B------:R-:W-:Y:S04]  /*49f90*/  @P4 STG.E.U16 [R24.64], R14 ;  /* 0x0000000e18004986 */ /* 0x000fe8000c101506 */
[----:B------:R-:W-:Y:S01]  /*49fa0*/  @P0 STG.E.U16 [R26.64], R28 ;  /* 0x0000001c1a000986 */ /* 0x000fe2000c101506 */
[----:B--2---:R-:W-:-:S03]  /*49fb0*/  ISETP.LT.AND P1, PT, R15, c[0x0][0x178], !P2 ;  /* 0x00005e000f007a0c */ /* 0x004fc60005721270 */
[----:B------:R-:W2:Y:S04]  /*49fc0*/  LDL R15, [R1+0x1e8] ;  /* 0x0001e800010f7983 */ /* 0x000ea80000100800 */
[----:B------:R0:W-:Y:S04]  /*49fd0*/  STL [R1+0x1e38], R14 ;  /* 0x001e380e01007387 */ /* 0x0001e80000100800 */
[----:B0-----:R-:W2:Y:S04]  /*49fe0*/  LDL R14, [R1+0x1cdc] ;  /* 0x001cdc00010e7983 */ /* 0x001ea80000100800 */
[----:B------:R-:W3:Y:S04]  /*49ff0*/  LDL.LU R26, [R1+0x1d48] ;  /* 0x001d4800011a7983 */ /* 0x000ee80000300800 */
[----:B------:R-:W3:Y:S04]  /*4a000*/  LDL R27, [R1+0x1ce8] ;  /* 0x001ce800011b7983 */ /* 0x000ee80000100800 */
[----:B------:R0:W-:Y:S04]  /*4a010*/  STL [R1+0x1e3c], R28 ;  /* 0x001e3c1c01007387 */ /* 0x0001e80000100800 */
[----:B0-----:R-:W3:Y:S01]  /*4a020*/  LDL R28, [R1+0x28] ;  /* 0x00002800011c7983 */ /* 0x001ee20000100800 */
[----:B--2---:R-:W-:-:S03]  /*4a030*/  ISETP.LT.AND P4, PT, R14, c[0x0][0x178], !P2 ;  /* 0x00005e000e007a0c */ /* 0x004fc60005781270 */
[----:B---3--:R0:W-:Y:S04]  /*4a040*/  STL [R1+0x1e44], R28 ;  /* 0x001e441c01007387 */ /* 0x0081e80000100800 */
[----:B0-----:R-:W2:Y:S04]  /*4a050*/  LDL R28, [R1+0x78] ;  /* 0x00007800011c7983 */ /* 0x001ea80000100800 */
[----:B------:R0:W-:Y:S04]  /*4a060*/  STL [R1+0x1e48], R14 ;  /* 0x001e480e01007387 */ /* 0x0001e80000100800 */
[----:B0-----:R-:W3:Y:S01]  /*4a070*/  LDL.LU R14, [R1+0x208] ;  /* 0x00020800010e7983 */ /* 0x001ee20000300800 */
[----:B------:R-:W-:Y:S01]  /*4a080*/  IMAD.WIDE R24, R12, 0x2, R2 ;  /* 0x000000020c187825 */ /* 0x000fe200078e0202 */
[----:B------:R-:W-:-:S02]  /*4a090*/  ISETP.LT.AND P3, PT, R29, c[0x0][0x178], !P2 ;  /* 0x00005e001d007a0c */ /* 0x000fc40005761270 */
[----:B------:R0:W-:Y:S04]  /*4a0a0*/  STL [R1+0x1e40], R29 ;  /* 0x001e401d01007387 */ /* 0x0001e80000100800 */
[----:B0-----:R-:W2:Y:S04]  /*4a0b0*/  LDL.LU R29, [R1+0x1f8] ;  /* 0x0001f800011d7983 */ /* 0x001ea80000300800 */
[----:B---3--:R0:W-:Y:S04]  /*4a0c0*/  @P5 STG.E.U16 [R24.64], R14 ;  /* 0x0000000e18005986 */ /* 0x0081e8000c101506 */
[----:B0-----:R-:W3:Y:S01]  /*4a0d0*/  LDL.LU R25, [R1+0x1d4c] ;  /* 0x001d4c0001197983 */ /* 0x001ee20000300800 */
[----:B------:R-:W-:Y:S01]  /*4a0e0*/  ISETP.LT.AND P6, PT, R23, c[0x0][0x178], !P2 ;  /* 0x00005e0017007a0c */ /* 0x000fe200057c1270 */
[----:B------:R-:W-:Y:S01]  /*4a0f0*/  IMAD.WIDE R22, R12, 0x2, R20 ;  /* 0x000000020c167825 */ /* 0x000fe200078e0214 */
[----:B------:R-:W-:-:S02]  /*4a100*/  ISETP.GE.AND P0, PT, R26, c[0x0][0x17c], PT ;  /* 0x00005f001a007a0c */ /* 0x000fc40003f06270 */
[----:B------:R-:W-:Y:S01]  /*4a110*/  ISETP.LT.AND P5, PT, R27, c[0x0][0x178], !P2 ;  /* 0x00005e001b007a0c */ /* 0x000fe200057a1270 */
[C---:B------:R-:W-:Y:S01]  /*4a120*/  IMAD.WIDE R26, R12.reuse, 0x2, R4 ;  /* 0x000000020c1a7825 */ /* 0x040fe200078e0204 */
[----:B--2---:R0:W-:Y:S04]  /*4a130*/  @P1 STG.E.U16 [R22.64], R29 ;  /* 0x0000001d16001986 */ /* 0x0041e8000c101506 */
[----:B------:R1:W-:Y:S01]  /*4a140*/  @P4 STG.E.U16 [R26.64], R15 ;  /* 0x0000000f1a004986 */ /* 0x0003e2000c101506 */
[----:B0-----:R-:W-:-:S03]  /*4a150*/  IMAD.WIDE R22, R12, 0x2, R16 ;  /* 0x000000020c167825 */ /* 0x001fc600078e0210 */
[----:B-1----:R-:W2:Y:S01]  /*4a160*/  LDL.LU R15, [R1+0x1e54] ;  /* 0x001e5400010f7983 */ /* 0x002ea20000300800 */
[----:B---3--:R-:W-:Y:S01]  /*4a170*/  ISETP.GE.AND P1, PT, R25, c[0x0][0x17c], PT ;  /* 0x00005f0019007a0c */ /* 0x008fe20003f26270 */
[----:B------:R-:W-:-:S05]  /*4a180*/  IMAD.WIDE R24, R12, 0x2, R18 ;  /* 0x000000020c187825 */ /* 0x000fca00078e0212 */
[----:B----4-:R0:W-:Y:S04]  /*4a190*/  @P3 STG.E.U16 [R24.64], R8 ;  /* 0x0000000818003986 */ /* 0x0101e8000c101506 */
[----:B-----5:R1:W-:Y:S04]  /*4a1a0*/  @P6 STG.E.U16 [R22.64], R9 ;  /* 0x0000000916006986 */ /* 0x0203e8000c101506 */
[----:B0-----:R-:W3:Y:S04]  /*4a1b0*/  LDL.LU R8, [R1+0x1e50] ;  /* 0x001e500001087983 */ /* 0x001ee80000300800 */
[----:B------:R-:W4:Y:S04]  /*4a1c0*/  LDL R24, [R1+0x88] ;  /* 0x0000880001187983 */ /* 0x000f280000100800 */
[----:B------:R-:W5:Y:S04]  /*4a1d0*/  LDL.LU R25, [R1+0x1d50] ;  /* 0x001d500001197983 */ /* 0x000f680000300800 */
[----:B-1----:R-:W3:Y:S04]  /*4a1e0*/  LDL.LU R9, [R1+0x1e4c] ;  /* 0x001e4c0001097983 */ /* 0x002ee80000300800 */
[----:B------:R-:W3:Y:S04]  /*4a1f0*/  LDL R22, [R1+0x1cec] ;  /* 0x001cec0001167983 */ /* 0x000ee80000100800 */
[----:B------:R-:W5:Y:S01]  /*4a200*/  LDL R23, [R1+0x1cd0] ;  /* 0x001cd00001177983 */ /* 0x000f620000100800 */
[----:B--2---:R-:W-:Y:S01]  /*4a210*/  ISETP.LT.AND P4, PT, R15, c[0x0][0x178], !P2 ;  /* 0x00005e000f007a0c */ /* 0x004fe20005781270 */
[----:B------:R-:W-:Y:S01]  /*4a220*/  IMAD.WIDE R26, R12, 0x2, R10 ;  /* 0x000000020c1a7825 */ /* 0x000fe200078e020a */
[----:B------:R-:W-:-:S02]  /*4a230*/  PRMT R13, R14, 0x7632, R13 ;  /* 0x000076320e0d7816 */ /* 0x000fc4000000000d */
[----:B------:R-:W2:Y:S04]  /*4a240*/  LDL.LU R14, [R1+0x1e48] ;  /* 0x001e4800010e7983 */ /* 0x000ea80000300800 */
[----:B----4-:R0:W-:Y:S01]  /*4a250*/  @P5 STG.E.U16 [R26.64], R24 ;  /* 0x000000181a005986 */ /* 0x0101e2000c101506 */
[----:B------:R-:W-:Y:S02]  /*4a260*/  ISETP.LT.AND P5, PT, R0, c[0x0][0x178], !P0 ;  /* 0x00005e0000007a0c */ /* 0x000fe400047a1270 */
[----:B---3--:R-:W-:Y:S02]  /*4a270*/  ISETP.LT.AND P3, PT, R22, c[0x0][0x178], !P2 ;  /* 0x00005e0016007a0c */ /* 0x008fe40005761270 */
[----:B-----5:R-:W-:Y:S01]  /*4a280*/  ISETP.LT.AND P6, PT, R23, c[0x0][0x178], !P0 ;  /* 0x00005e0017007a0c */ /* 0x020fe200047c1270 */
[----:B------:R-:W-:-:S05]  /*4a290*/  IMAD.WIDE R22, R12, 0x2, R8 ;  /* 0x000000020c167825 */ /* 0x000fca00078e0208 */
[----:B------:R1:W-:Y:S01]  /*4a2a0*/  @P4 STG.E.U16 [R22.64], R28 ;  /* 0x0000001c16004986 */ /* 0x0003e2000c101506 */
[C---:B------:R-:W-:Y:S01]  /*4a2b0*/  IADD3 R0, R12.reuse, c[0x0][0x198], RZ ;  /* 0x000066000c007a10 */ /* 0x040fe20007ffe0ff */
[----:B0-----:R-:W-:Y:S01]  /*4a2c0*/  IMAD.WIDE R26, R12, 0x2, R6 ;  /* 0x000000020c1a7825 */ /* 0x001fe200078e0206 */
[----:B------:R-:W-:Y:S01]  /*4a2d0*/  PRMT R12, R29, 0x7632, R12 ;  /* 0x000076321d0c7816 */ /* 0x000fe2000000000c */
[----:B-1----:R-:W3:Y:S04]  /*4a2e0*/  LDL.LU R28, [R1+0x1e44] ;  /* 0x001e4400011c7983 */ /* 0x002ee80000300800 */
[----:B------:R-:W4:Y:S01]  /*4a2f0*/  LDL.LU R29, [R1+0x1e40] ;  /* 0x001e4000011d7983 */ /* 0x000f220000300800 */
[----:B------:R-:W-:Y:S01]  /*4a300*/  ISETP.GE.AND P2, PT, R25, c[0x0][0x17c], PT ;  /* 0x00005f0019007a0c */ /* 0x000fe20003f46270 */
[----:B------:R-:W-:Y:S01]  /*4a310*/  IMAD.WIDE R24, R0, 0x2, R2 ;  /* 0x0000000200187825 */ /* 0x000fe200078e0202 */
[----:B--2---:R-:W-:-:S03]  /*4a320*/  ISETP.LT.AND P4, PT, R14, c[0x0][0x178], !P0 ;  /* 0x00005e000e007a0c */ /* 0x004fc60004781270 */
[----:B------:R-:W-:Y:S01]  /*4a330*/  IMAD.WIDE R22, R0, 0x2, R20 ;  /* 0x0000000200167825 */ /* 0x000fe200078e0214 */
[----:B---3--:R0:W-:Y:S04]  /*4a340*/  @P3 STG.E.U16 [R26.64], R28 ;  /* 0x0000001c1a003986 */ /* 0x0081e8000c101506 */
[----:B------:R1:W-:Y:S01]  /*4a350*/  @P6 STG.E.U16 [R24.64], R13 ;  /* 0x0000000d18006986 */ /* 0x0003e2000c101506 */
[----:B----4-:R-:W-:-:S03]  /*4a360*/  ISETP.LT.AND P6, PT, R29, c[0x0][0x178], !P0 ;  /* 0x00005e001d007a0c */ /* 0x010fc600047c1270 */
[----:B0-----:R-:W2:Y:S04]  /*4a370*/  LDL.LU R28, [R1+0x1e3c] ;  /* 0x001e3c00011c7983 */ /* 0x001ea80000300800 */
[----:B------:R-:W2:Y:S04]  /*4a380*/  LDL.LU R26, [R1+0x98] ;  /* 0x00009800011a7983 */ /* 0x000ea80000300800 */
[----:B------:R-:W3:Y:S04]  /*4a390*/  LDL.LU R27, [R1+0x88] ;  /* 0x00008800011b7983 */ /* 0x000ee80000300800 */
[----:B-1----:R-:W4:Y:S04]  /*4a3a0*/  LDL R13, [R1+0x1ce8] ;  /* 0x001ce800010d7983 */ /* 0x002f280000100800 */
[----:B------:R-:W5:Y:S04]  /*4a3b0*/  LDL.LU R24, [R1+0x1e8] ;  /* 0x0001e80001187983 */ /* 0x000f680000300800 */
[----:B------:R-:W3:Y:S04]  /*4a3c0*/  LDL.LU R25, [R1+0x1d8] ;  /* 0x0001d80001197983 */ /* 0x000ee80000300800 */
[----:B------:R-:W3:Y:S04]  /*4a3d0*/  LDL.LU R14, [R1+0x1e38] ;  /* 0x001e3800010e7983 */ /* 0x000ee80000300800 */
[----:B------:R-:W3:Y:S04]  /*4a3e0*/  LDL.LU R29, [R1+0x1e34] ;  /* 0x001e3400011d7983 */ /* 0x000ee80000300800 */
[----:B------:R0:W-:Y:S04]  /*4a3f0*/  @P5 STG.E.U16 [R22.64], R12 ;  /* 0x0000000c16005986 */ /* 0x0001e8000c101506 */
[----:B0-----:R-:W3:Y:S04]  /*4a400*/  LDL R23, [R1+0x1ce4] ;  /* 0x001ce40001177983 */ /* 0x001ee80000100800 */
[----:B------:R0:W-:Y:S04]  /*4a410*/  STL [R1+0x1e30], R5 ;  /* 0x001e300501007387 */ /* 0x0001e80000100800 */
[----:B------:R-:W-:Y:S04]  /*4a420*/  STL [R1+0x1e2c], R19 ;  /* 0x001e2c1301007387 */ /* 0x000fe80000100800 */
[----:B------:R1:W-:Y:S01]  /*4a430*/  STL [R1+0x1e28], R11 ;  /* 0x001e280b01007387 */ /* 0x0003e20000100800 */
[----:B--2---:R-:W-:-:S02]  /*4a440*/  PRMT R28, R26, 0x7632, R28 ;  /* 0x000076321a1c7816 */ /* 0x004fc4000000001c */
[----:B----4-:R-:W-:Y:S01]  /*4a450*/  ISETP.LT.AND P5, PT, R13, c[0x0][0x178], !P0 ;  /* 0x00005e000d007a0c */ /* 0x010fe200047a1270 */
[----:B------:R-:W-:Y:S01]  /*4a460*/  IMAD.WIDE R12, R0, 0x2, R4 ;  /* 0x00000002000c7825 */ /* 0x000fe200078e0204 */
[----:B-----5:R-:W-:-:S04]  /*4a470*/  PRMT R22, R24, 0x7632, R22 ;  /* 0x0000763218167816 */ /* 0x020fc80000000016 */
[----:B0-----:R-:W-:Y:S02]  /*4a480*/  PRMT R5, R22, 0x7610, R5 ;  /* 0x0000761016057816 */ /* 0x001fe40000000005 */
[----:B---3--:R-:W-:Y:S01]  /*4a490*/  PRMT R14, R25, 0x7632, R14 ;  /* 0x00007632190e7816 */ /* 0x008fe2000000000e */
[C---:B------:R-:W-:Y:S02]  /*4a4a0*/  IMAD.WIDE R24, R0.reuse, 0x2, R16 ;  /* 0x0000000200187825 */ /* 0x040fe400078e0210 */
[----:B------:R0:W-:Y:S01]  /*4a4b0*/  @P4 STG.E.U16 [R12.64], R5 ;  /* 0x000000050c004986 */ /* 0x0001e2000c101506 */
[----:B------:R-:W-:Y:S01]  /*4a4c0*/  PRMT R29, R27, 0x7632, R29 ;  /* 0x000076321b1d7816 */ /* 0x000fe2000000001d */
[C---:B------:R-:W-:Y:S02]  /*4a4d0*/  IMAD.WIDE R26, R0.reuse, 0x2, R10 ;  /* 0x00000002001a7825 */ /* 0x040fe400078e020a */
[----:B-1----:R-:W2:Y:S04]  /*4a4e0*/  LDL R11, [R1+0x1cec] ;  /* 0x001cec00010b7983 */ /* 0x002ea80000100800 */
[----:B0-----:R-:W3:Y:S04]  /*4a4f0*/  LDL R12, [R1+0x1cd8] ;  /* 0x001cd800010c7983 */ /* 0x001ee80000100800 */
[----:B------:R-:W4:Y:S01]  /*4a500*/  LDL R5, [R1+0x248] ;  /* 0x0002480001057983 */ /* 0x000f220000100800 */
[----:B------:R-:W-:Y:S01]  /*4a510*/  ISETP.LT.AND P3, PT, R23, c[0x0][0x178], !P0 ;  /* 0x00005e0017007a0c */ /* 0x000fe20004761270 */
[----:B------:R-:W-:-:S02]  /*4a520*/  IMAD.WIDE R22, R0, 0x2, R18 ;  /* 0x0000000200167825 */ /* 0x000fc400078e0212 */
[----:B------:R-:W5:Y:S04]  /*4a530*/  LDL R19, [R1+0x238] ;  /* 0x0002380001137983 */ /* 0x000f680000100800 */
[----:B------:R0:W-:Y:S06]  /*4a540*/  @P6 STG.E.U16 [R22.64], R14 ;  /* 0x0000000e16006986 */ /* 0x0001ec000c101506 */
[----:B------:R1:W-:Y:S04]  /*4a550*/  @P3 STG.E.U16 [R24.64], R28 ;  /* 0x0000001c18003986 */ /* 0x0003e8000c101506 */
[----:B0-----:R-:W3:Y:S04]  /*4a560*/  LDL R22, [R1+0x1cd0] ;  /* 0x001cd00001167983 */ /* 0x001ee80000100800 */
[----:B------:R-:W3:Y:S04]  /*4a570*/  LDL.LU R23, [R1+0x78] ;  /* 0x0000780001177983 */ /* 0x000ee80000300800 */
[----:B-1----:R-:W3:Y:S04]  /*4a580*/  LDL.LU R25, [R1+0x28] ;  /* 0x0000280001197983 */ /* 0x002ee80000300800 */
[----:B------:R0:W-:Y:S04]  /*4a590*/  STL [R1+0x1e18], R28 ;  /* 0x001e181c01007387 */ /* 0x0001e80000100800 */
[----:B------:R-:W-:Y:S04]  /*4a5a0*/  @P5 STG.E.U16 [R26.64], R29 ;  /* 0x0000001d1a005986 */ /* 0x000fe8000c101506 */
[----:B0-----:R-:W3:Y:S04]  /*4a5b0*/  LDL R28, [R1+0x1ce0] ;  /* 0x001ce000011c7983 */ /* 0x001ee80000100800 */
[----:B------:R0:W-:Y:S04]  /*4a5c0*/  STL [R1+0x1e1c], R29 ;  /* 0x001e1c1d01007387 */ /* 0x0001e80000100800 */
[----:B0-----:R-:W3:Y:S01]  /*4a5d0*/  LDL R29, [R1+0x1cdc] ;  /* 0x001cdc00011d7983 */ /* 0x001ee20000100800 */
[----:B------:R-:W-:-:S02]  /*4a5e0*/  ISETP.LT.AND P4, PT, R15, c[0x0][0x178], !P0 ;  /* 0x00005e000f007a0c */ /* 0x000fc40004781270 */
[----:B--2---:R-:W-:Y:S02]  /*4a5f0*/  ISETP.LT.AND P0, PT, R11, c[0x0][0x178], !P0 ;  /* 0x00005e000b007a0c */ /* 0x004fe40004701270 */
[----:B------:R-:W2:Y:S01]  /*4a600*/  LDL R11, [R1+0x218] ;  /* 0x00021800010b7983 */ /* 0x000ea20000100800 */
[----:B---3--:R-:W-:-:S03]  /*4a610*/  ISETP.LT.AND P3, PT, R29, c[0x0][0x178], !P1 ;  /* 0x00005e001d007a0c */ /* 0x008fc60004f61270 */
[----:B------:R0:W-:Y:S04]  /*4a620*/  STL [R1+0x1e20], R29 ;  /* 0x001e201d01007387 */ /* 0x0001e80000100800 */
[----:B0-----:R-:W3:Y:S01]  /*4a630*/  LDL R29, [R1+0x68] ;  /* 0x00006800011d7983 */ /* 0x001ee20000100800 */
[----:B------:R-:W-:Y:S02]  /*4a640*/  ISETP.LT.AND P5, PT, R22, c[0x0][0x178], !P1 ;  /* 0x00005e0016007a0c */ /* 0x000fe40004fa1270 */
[----:B------:R-:W-:Y:S02]  /*4a650*/  ISETP.LT.AND P6, PT, R12, c[0x0][0x178], !P1 ;  /* 0x00005e000c007a0c */ /* 0x000fe40004fc1270 */
[----:B------:R-:W-:Y:S01]  /*4a660*/  PRMT R14, R23, 0x7632, R14 ;  /* 0x00007632170e7816 */ /* 0x000fe2000000000e */
[C---:B------:R-:W-:Y:S01]  /*4a670*/  IMAD.WIDE R22, R0.reuse, 0x2, R8 ;  /* 0x0000000200167825 */ /* 0x040fe200078e0208 */
[----:B------:R-:W-:-:S02]  /*4a680*/  IADD3 R12, R0, c[0x0][0x198], RZ ;  /* 0x00006600000c7a10 */ /* 0x000fc40007ffe0ff */
[----:B------:R-:W-:Y:S01]  /*4a690*/  PRMT R13, R25, 0x7632, R13 ;  /* 0x00007632190d7816 */ /* 0x000fe2000000000d */
[----:B------:R-:W-:Y:S01]  /*4a6a0*/  IMAD.WIDE R26, R0, 0x2, R6 ;  /* 0x00000002001a7825 */ /* 0x000fe200078e0206 */
[----:B------:R0:W-:Y:S03]  /*4a6b0*/  @P4 STG.E.U16 [R22.64], R14 ;  /* 0x0000000e16004986 */ /* 0x0001e6000c101506 */
[C---:B------:R-:W-:Y:S01]  /*4a6c0*/  IMAD.WIDE R24, R12.reuse, 0x2, R2 ;  /* 0x000000020c187825 */ /* 0x040fe200078e0202 */
[----:B------:R-:W-:Y:S04]  /*4a6d0*/  @P0 STG.E.U16 [R26.64], R13 ;  /* 0x0000000d1a000986 */ /* 0x000fe8000c101506 */
[----:B----4-:R-:W-:Y:S01]  /*4a6e0*/  @P5 STG.E.U16 [R24.64], R5 ;  /* 0x0000000518005986 */ /* 0x010fe2000c101506 */
[----:B0-----:R-:W-:-:S05]  /*4a6f0*/  IMAD.WIDE R22, R12, 0x2, R20 ;  /* 0x000000020c167825 */ /* 0x001fca00078e0214 */
[----:B-----5:R-:W-:Y:S04]  /*4a700*/  @P6 STG.E.U16 [R22.64], R19 ;  /* 0x0000001316006986 */ /* 0x020fe8000c101506 */
[----:B---3--:R0:W-:Y:S04]  /*4a710*/  STL [R1+0x1e24], R29 ;  /* 0x001e241d01007387 */ /* 0x0081e80000100800 */
[----:B------:R-:W3:Y:S04]  /*4a720*/  LDL R0, [R1+0x1cd8] ;  /* 0x001cd80001007983 */ /* 0x000ee80000100800 */
[----:B0-----:R-:W4:Y:S04]  /*4a730*/  LDL R29, [R1+0xb8] ;  /* 0x0000b800011d7983 */ /* 0x001f280000100800 */
[----:B------:R-:W5:Y:S04]  /*4a740*/  LDL.LU R26, [R1+0x1d54] ;  /* 0x001d5400011a7983 */ /* 0x000f680000300800 */
[----:B------:R-:W2:Y:S04]  /*4a750*/  LDL R27, [R1+0x228] ;  /* 0x00022800011b7983 */ /* 0x000ea80000100800 */
[----:B------:R-:W2:Y:S04]  /*4a760*/  LDL.LU R5, [R1+0x1e30] ;  /* 0x001e300001057983 */ /* 0x000ea80000300800 */
[----:B------:R-:W2:Y:S04]  /*4a770*/  LDL R25, [R1+0x1ce4] ;  /* 0x001ce40001197983 */ /* 0x000ea80000100800 */
[----:B------:R-:W3:Y:S04]  /*4a780*/  LDL.LU R19, [R1+0x1e2c] ;  /* 0x001e2c0001137983 */ /* 0x000ee80000300800 */
[----:B------:R-:W3:Y:S01]  /*4a790*/  LDL R23, [R1+0x1ce8] ;  /* 0x001ce80001177983 */ /* 0x000ee20000100800 */
[----:B------:R-:W-:-:S02]  /*4a7a0*/  ISETP.LT.AND P4, PT, R28, c[0x0][0x178], !P1 ;  /* 0x00005e001c007a0c */ /* 0x000fc40004f81270 */
[----:B--2---:R-:W-:Y:S01]  /*4a7b0*/  ISETP.LT.AND P5, PT, R25, c[0x0][0x178], !P1 ;  /* 0x00005e0019007a0c */ /* 0x004fe20004fa1270 */
[----:B------:R-:W-:Y:S01]  /*4a7c0*/  IMAD.WIDE R24, R12, 0x2, R4 ;  /* 0x000000020c187825 */ /* 0x000fe200078e0204 */
[----:B---3--:R-:W-:-:S03]  /*4a7d0*/  ISETP.LT.AND P6, PT, R23, c[0x0][0x178], !P1 ;  /* 0x00005e0017007a0c */ /* 0x008fc60004fc1270 */
[----:B------:R-:W-:Y:S01]  /*4a7e0*/  IMAD.WIDE R22, R12, 0x2, R18 ;  /* 0x000000020c167825 */ /* 0x000fe200078e0212 */
[----:B------:R0:W-:Y:S05]  /*4a7f0*/  @P3 STG.E.U16 [R24.64], R27 ;  /* 0x0000001b18003986 */ /* 0x0001ea000c101506 */
[----:B------:R1:W-:Y:S04]  /*4a800*/  @P4 STG.E.U16 [R22.64], R11 ;  /* 0x0000000b16004986 */ /* 0x0003e8000c101506 */
[----:B0-----:R-:W2:Y:S04]  /*4a810*/  LDL R24, [R1+0x1cec] ;  /* 0x001cec0001187983 */ /* 0x001ea80000100800 */
[----:B------:R-:W3:Y:S04]  /*4a820*/  LDL R25, [R1+0x1cd0] ;  /* 0x001cd00001197983 */ /* 0x000ee80000100800 */
[----:B-1----:R-:W2:Y:S04]  /*4a830*/  LDL.LU R11, [R1+0x1e28] ;  /* 0x001e2800010b7983 */ /* 0x002ea80000300800 */
[----:B------:R-:W2:Y:S01]  /*4a840*/  LDL R23, [R1+0xc8] ;  /* 0x0000c80001177983 */ /* 0x000ea20000100800 */
[----:B-----5:R-:W-:Y:S01]  /*4a850*/  ISETP.GE.AND P0, PT, R26, c[0x0][0x17c], PT ;  /* 0x00005f001a007a0c */ /* 0x020fe20003f06270 */
[----:B------:R-:W-:Y:S01]  /*4a860*/  IMAD.WIDE R26, R12, 0x2, R16 ;  /* 0x000000020c1a7825 */ /* 0x000fe200078e0210 */
[----:B------:R-:W-:-:S04]  /*4a870*/  ISETP.LT.AND P3, PT, R15, c[0x0][0x178], !P1 ;  /* 0x00005e000f007a0c */ /* 0x000fc80004f61270 */
[----:B--2---:R0:W-:Y:S04]  /*4a880*/  @P5 STG.E.U16 [R26.64], R23 ;  /* 0x000000171a005986 */ /* 0x0041e8000c101506 */
[----:B0-----:R-:W2:Y:S01]  /*4a890*/  LDL R26, [R1+0xa8] ;  /* 0x0000a800011a7983 */ /* 0x001ea20000100800 */
[----:B------:R-:W-:Y:S02]  /*4a8a0*/  ISETP.LT.AND P1, PT, R24, c[0x0][0x178], !P1 ;  /* 0x00005e0018007a0c */ /* 0x000fe40004f21270 */
[----:B---3--:R-:W-:Y:S01]  /*4a8b0*/  ISETP.LT.AND P4, PT, R25, c[0x0][0x178], !P2 ;  /* 0x00005e0019007a0c */ /* 0x008fe20005781270 */
[C---:B------:R-:W-:Y:S01]  /*4a8c0*/  IMAD.WIDE R24, R12.reuse, 0x2, R10 ;  /* 0x000000020c187825 */ /* 0x040fe200078e020a */
[----:B------:R-:W3:Y:S03]  /*4a8d0*/  LDL.LU R27, [R1+0x248] ;  /* 0x00024800011b7983 */ /* 0x000ee60000300800 */
[C---:B------:R-:W-:Y:S01]  /*4a8e0*/  IMAD.WIDE R22, R12.reuse, 0x2, R8 ;  /* 0x000000020c167825 */ /* 0x040fe200078e0208 */
[----:B------:R-:W-:Y:S04]  /*4a8f0*/  STL [R1+0x1e14], R3 ;  /* 0x001e140301007387 */ /* 0x000fe80000100800 */
[----:B--2---:R-:W-:Y:S04]  /*4a900*/  @P6 STG.E.U16 [R24.64], R26 ;  /* 0x0000001a18006986 */ /* 0x004fe8000c101506 */
[----:B----4-:R0:W-:Y:S04]  /*4a910*/  @P3 STG.E.U16 [R22.64], R29 ;  /* 0x0000001d16003986 */ /* 0x0101e8000c101506 */
[----:B0-----:R-:W2:Y:S01]  /*4a920*/  LDL.LU R29, [R1+0x1e24] ;  /* 0x001e2400011d7983 */ /* 0x001ea20000300800 */
[----:B---3--:R-:W-:Y:S01]  /*4a930*/  PRMT R13, R27, 0x7632, R13 ;  /* 0x000076321b0d7816 */ /* 0x008fe2000000000d */
[----:B------:R-:W-:-:S02]  /*4a940*/  IMAD.WIDE R26, R12, 0x2, R6 ;  /* 0x000000020c1a7825 */ /* 0x000fc400078e0206 */
[----:B------:R-:W3:Y:S01]  /*4a950*/  LDL.LU R23, [R1+0x238] ;  /* 0x0002380001177983 */ /* 0x000ee20000300800 */
[----:B------:R-:W-:Y:S02]  /*4a960*/  ISETP.LT.AND P5, PT, R0, c[0x0][0x178], !P2 ;  /* 0x00005e0000007a0c */ /* 0x000fe400057a1270 */
[----:B------:R-:W-:Y:S01]  /*4a970*/  IADD3 R0, R12, c[0x0][0x198], RZ ;  /* 0x000066000c007a10 */ /* 0x000fe20007ffe0ff */
[----:B--2---:R0:W-:Y:S04]  /*4a980*/  @P1 STG.E.U16 [R26.64], R29 ;  /* 0x0000001d1a001986 */ /* 0x0041e8000c101506 */
[----:B0-----:R-:W2:Y:S01]  /*4a990*/  LDL.LU R29, [R1+0x1e20] ;  /* 0x001e2000011d7983 */ /* 0x001ea20000300800 */
[----:B------:R-:W-:Y:S01]  /*4a9a0*/  IMAD.WIDE R24, R0, 0x2, R2 ;  /* 0x0000000200187825 */ /* 0x000fe200078e0202 */
[----:B---3--:R-:W-:-:S02]  /*4a9b0*/  PRMT R12, R23, 0x7632, R12 ;  /* 0x00007632170c7816 */ /* 0x008fc4000000000c */
[----:B------:R-:W3:Y:S01]  /*4a9c0*/  LDL.LU R26, [R1+0xc8] ;  /* 0x0000c800011a7983 */ /* 0x000ee20000300800 */
[----:B------:R-:W-:-:S03]  /*4a9d0*/  IMAD.WIDE R22, R0, 0x2, R20 ;  /* 0x0000000200167825 */ /* 0x000fc600078e0214 */
[----:B------:R-:W4:Y:S04]  /*4a9e0*/  LDL.LU R27, [R1+0xa8] ;  /* 0x0000a800011b7983 */ /* 0x000f280000300800 */
[----:B------:R0:W-:Y:S01]  /*4a9f0*/  @P4 STG.E.U16 [R24.64], R13 ;  /* 0x0000000d18004986 */ /* 0x0001e2000c101506 */
[----:B------:R-:W-:-:S03]  /*4aa00*/  ISETP.LT.AND P3, PT, R28, c[0x0][0x178], !P2 ;  /* 0x00005e001c007a0c */ /* 0x000fc60005761270 */
[----:B------:R1:W-:Y:S04]  /*4aa10*/  @P5 STG.E.U16 [R22.64], R12 ;  /* 0x0000000c16005986 */ /* 0x0003e8000c101506 */
[----:B0-----:R-:W5:Y:S04]  /*4aa20*/  LDL R13, [R1+0x1ce8] ;  /* 0x001ce800010d7983 */ /* 0x001f680000100800 */
[----:B------:R-:W3:Y:S04]  /*4aa30*/  LDL.LU R24, [R1+0x228] ;  /* 0x0002280001187983 */ /* 0x000ee80000300800 */
[----:B------:R-:W4:Y:S01]  /*4aa40*/  LDL.LU R25, [R1+0x218] ;  /* 0x0002180001197983 */ /* 0x000f220000300800 */
[----:B--2---:R-:W-:-:S03]  /*4aa50*/  ISETP.LT.AND P1, PT, R29, c[0x0][0x178], !P2 ;  /* 0x00005e001d007a0c */ /* 0x004fc60005721270 */
[----:B------:R-:W2:Y:S04]  /*4aa60*/  LDL.LU R29, [R1+0x1e1c] ;  /* 0x001e1c00011d7983 */ /* 0x000ea80000300800 */
[----:B------:R-:W2:Y:S04]  /*4aa70*/  LDL.LU R28, [R1+0x1e18] ;  /* 0x001e1800011c7983 */ /* 0x000ea80000300800 */
[----:B-1----:R-:W2:Y:S04]  /*4aa80*/  LDL R23, [R1+0x1ce4] ;  /* 0x001ce40001177983 */ /* 0x002ea80000100800 */
[----:B------:R0:W-:Y:S01]  /*4aa90*/  STL [R1+0x1e10], R16 ;  /* 0x001e101001007387 */ /* 0x0001e20000100800 */
[----:B-----5:R-:W-:Y:S01]  /*4aaa0*/  ISETP.LT.AND P5, PT, R13, c[0x0][0x178], !P2 ;  /* 0x00005e000d007a0c */ /* 0x020fe200057a1270 */
[----:B------:R-:W-:Y:S01]  /*4aab0*/  IMAD.WIDE R12, R0, 0x2, R4 ;  /* 0x00000002000c7825 */ /* 0x000fe200078e0204 */
[----:B---3--:R-:W-:-:S02]  /*4aac0*/  PRMT R3, R24, 0x7632, R3 ;  /* 0x0000763218037816 */ /* 0x008fc40000000003 */
[----:B----4-:R-:W-:Y:S01]  /*4aad0*/  PRMT R14, R25, 0x7632, R14 ;  /* 0x00007632190e7816 */ /* 0x010fe2000000000e */
[----:B------:R-:W-:Y:S02]  /*4aae0*/  IMAD.WIDE R24, R0, 0x2, R16 ;  /* 0x0000000200187825 */ /* 0x000fe400078e0210 */
[----:B0-----:R-:W3:Y:S04]  /*4aaf0*/  LDL.LU R16, [R1+0x68] ;  /* 0x0000680001107983 */ /* 0x001ee80000300800 */
[----:B------:R0:W-:Y:S04]  /*4ab00*/  STL [R1+0x1e0c], R17 ;  /* 0x001e0c1101007387 */ /* 0x0001e80000100800 */
[----:B------:R-:W-:Y:S04]  /*4ab10*/  @P1 STG.E.U16 [R12.64], R3 ;  /* 0x000000030c001986 */ /* 0x000fe8000c101506 */
[----:B0-----:R-:W4:Y:S04]  /*4ab20*/  LDL R17, [R1+0x1cd0] ;  /* 0x001cd00001117983 */ /* 0x001f280000100800 */
[----:B------:R0:W-:Y:S01]  /*4ab30*/  STL [R1+0x1e08], R11 ;  /* 0x001e080b01007387 */ /* 0x0001e20000100800 */
[----:B--2---:R-:W-:-:S02]  /*4ab40*/  PRMT R29, R27, 0x7632, R29 ;  /* 0x000076321b1d7816 */ /* 0x004fc4000000001d */
[----:B------:R-:W-:Y:S01]  /*4ab50*/  ISETP.LT.AND P4, PT, R23, c[0x0][0x178], !P2 ;  /* 0x00005e0017007a0c */ /* 0x000fe20005781270 */
[----:B------:R-:W-:Y:S01]  /*4ab60*/  IMAD.WIDE R22, R0, 0x2, R18 ;  /* 0x0000000200167825 */ /* 0x000fe200078e0212 */
[----:B------:R-:W-:-:S03]  /*4ab70*/  PRMT R28, R26, 0x7632, R28 ;  /* 0x000076321a1c7816 */ /* 0x000fc6000000001c */
[----:B------:R-:W-:Y:S02]  /*4ab80*/  IMAD.WIDE R26, R0, 0x2, R10 ;  /* 0x00000002001a7825 */ /* 0x000fe400078e020a */
[----:B0-----:R-:W2:Y:S04]  /*4ab90*/  LDL R11, [R1+0x1cd8] ;  /* 0x001cd800010b7983 */ /* 0x001ea80000100800 */
[----:B------:R-:W5:Y:S04]  /*4aba0*/  LDL.LU R13, [R1+0xb8] ;  /* 0x0000b800010d7983 */ /* 0x000f680000300800 */
[----:B------:R-:W4:Y:S04]  /*4abb0*/  LDL.LU R3, [R1+0x1d58] ;  /* 0x001d580001037983 */ /* 0x000f280000300800 */
[----:B------:R0:W-:Y:S04]  /*4abc0*/  @P3 STG.E.U16 [R22.64], R14 ;  /* 0x0000000e16003986 */ /* 0x0001e8000c101506 */
[----:B------:R-:W-:Y:S04]  /*4abd0*/  @P4 STG.E.U16 [R24.64], R28 ;  /* 0x0000001c18004986 */ /* 0x000fe8000c101506 */
[----:B0-----:R-:W4:Y:S04]  /*4abe0*/  LDL R23, [R1+0x1cdc] ;  /* 0x001cdc0001177983 */ /* 0x001f280000100800 */
[----:B------:R0:W-:Y:S04]  /*4abf0*/  STL [R1+0x1dec], R28 ;  /* 0x001dec1c01007387 */ /* 0x0001e80000100800 */
[----:B0-----:R-:W4:Y:S01]  /*4ac00*/  LDL R28, [R1+0x1cec] ;  /* 0x001cec00011c7983 */ /* 0x001f220000100800 */
[----:B---3--:R-:W-:-:S03]  /*4ac10*/  PRMT R14, R16, 0x7632, R14 ;  /* 0x00007632100e7816 */ /* 0x008fc6000000000e */
[----:B------:R0:W-:Y:S01]  /*4ac20*/  @P5 STG.E.U16 [R26.64], R29 ;  /* 0x0000001d1a005986 */ /* 0x0001e2000c101506 */
[----:B------:R-:W-:Y:S02]  /*4ac30*/  ISETP.LT.AND P3, PT, R15, c[0x0][0x178], !P2 ;  /* 0x00005e000f007a0c */ /* 0x000fe40005761270 */
[----:B------:R-:W-:Y:S01]  /*4ac40*/  IADD3 R24, R0, c[0x0][0x198], RZ ;  /* 0x0000660000187a10 */ /* 0x000fe20007ffe0ff */
[----:B0-----:R-:W3:Y:S04]  /*4ac50*/  LDL R26, [R1+0x1ce0] ;  /* 0x001ce000011a7983 */ /* 0x001ee80000100800 */
[----:B------:R-:W3:Y:S04]  /*4ac60*/  LDL R27, [R1+0x1ce4] ;  /* 0x001ce400011b7983 */ /* 0x000ee80000100800 */
[----:B------:R-:W-:Y:S04]  /*4ac70*/  STL [R1+0x1df0], R29 ;  /* 0x001df01d01007387 */ /* 0x000fe80000100800 */
[----:B------:R0:W-:Y:S04]  /*4ac80*/  STL [R1+0x1df4], R29 ;  /* 0x001df41d01007387 */ /* 0x0001e80000100800 */
[----:B------:R-:W3:Y:S04]  /*4ac90*/  LDL R16, [R1+0x298] ;  /* 0x0002980001107983 */ /* 0x000ee80000100800 */
[----:B0-----:R-:W3:Y:S01]  /*4aca0*/  LDL.LU R29, [R1+0xe8] ;  /* 0x0000e800011d7983 */ /* 0x001ee20000300800 */
[----:B--2---:R-:W-:-:S03]  /*4acb0*/  ISETP.LT.AND P4, PT, R11, c[0x0][0x178], !P0 ;  /* 0x00005e000b007a0c */ /* 0x004fc60004781270 */
[----:B------:R-:W2:Y:S01]  /*4acc0*/  LDL R11, [R1+0x268] ;  /* 0x00026800010b7983 */ /* 0x000ea20000100800 */
[----:B-----5:R-:W-:Y:S01]  /*4acd0*/  PRMT R25, R13, 0x7632, R25 ;  /* 0x000076320d197816 */ /* 0x020fe20000000019 */
[C---:B------:R-:W-:Y:S01]  /*4ace0*/  IMAD.WIDE R12, R0.reuse, 0x2, R8 ;  /* 0x00000002000c7825 */ /* 0x040fe200078e0208 */
[----:B----4-:R-:W-:Y:S02]  /*4acf0*/  ISETP.GE.AND P5, PT, R3, c[0x0][0x17c], PT ;  /* 0x00005f0003007a0c */ /* 0x010fe40003fa6270 */
[----:B------:R-:W-:Y:S01]  /*4ad00*/  ISETP.LT.AND P6, PT, R23, c[0x0][0x178], !P0 ;  /* 0x00005e0017007a0c */ /* 0x000fe200047c1270 */
[----:B------:R-:W-:Y:S01]  /*4ad10*/  IMAD.WIDE R22, R0, 0x2, R6 ;  /* 0x0000000200167825 */ /* 0x000fe200078e0206 */
[----:B------:R-:W-:Y:S02]  /*4ad20*/  ISETP.LT.AND P1, PT, R28, c[0x0][0x178], !P2 ;  /* 0x00005e001c007a0c */ /* 0x000fe40005721270 */
[----:B------:R-:W-:Y:S02]  /*4ad30*/  ISETP.LT.AND P2, PT, R17, c[0x0][0x178], !P0 ;  /* 0x00005e0011007a0c */ /* 0x000fe40004741270 */
[----:B------:R-:W4:Y:S04]  /*4ad40*/  LDL R17, [R1+0x278] ;  /* 0x0002780001117983 */ /* 0x000f280000100800 */
[----:B------:R-:W5:Y:S04]  /*4ad50*/  LDL.LU R0, [R1+0x288] ;  /* 0x0002880001007983 */ /* 0x000f680000300800 */
[----:B------:R-:W2:Y:S04]  /*4ad60*/  LDL.LU R3, [R1+0x1e14] ;  /* 0x001e140001037983 */ /* 0x000ea80000300800 */
[----:B------:R0:W-:Y:S01]  /*4ad70*/  @P3 STG.E.U16 [R12.64], R25 ;  /* 0x000000190c003986 */ /* 0x0001e2000c101506 */
[----:B---3--:R-:W-:-:S03]  /*4ad80*/  ISETP.LT.AND P3, PT, R26, c[0x0][0x178], !P0 ;  /* 0x00005e001a007a0c */ /* 0x008fc60004761270 */
[----:B------:R-:W-:Y:S01]  /*4ad90*/  @P1 STG.E.U16 [R22.64], R14 ;  /* 0x0000000e16001986 */ /* 0x000fe2000c101506 */
[----:B------:R-:W-:Y:S01]  /*4ada0*/  ISETP.LT.AND P1, PT, R27, c[0x0][0x178], !P0 ;  /* 0x00005e001b007a0c */ /* 0x000fe20004721270 */
[C---:B------:R-:W-:Y:S02]  /*4adb0*/  IMAD.WIDE R26, R24.reuse, 0x2, R20 ;  /* 0x00000002181a7825 */ /* 0x040fe400078e0214 */
[----:B0-----:R-:W3:Y:S04]  /*4adc0*/  LDL R25, [R1+0x1cd8] ;  /* 0x001cd80001197983 */ /* 0x001ee80000100800 */
[----:B------:R0:W-:Y:S04]  /*4add0*/  STL [R1+0x1e04], R20 ;  /* 0x001e041401007387 */ /* 0x0001e80000100800 */
[----:B0-----:R-:W3:Y:S04]  /*4ade0*/  LDL R20, [R1+0x1cdc] ;  /* 0x001cdc0001147983 */ /* 0x001ee80000100800 */
[----:B------:R0:W-:Y:S04]  /*4adf0*/  STL [R1+0x1e00], R21 ;  /* 0x001e001501007387 */ /* 0x0001e80000100800 */
[----:B0-----:R-:W3:Y:S01]  /*4ae00*/  LDL R21, [R1+0xd8] ;  /* 0x0000d80001157983 */ /* 0x001ee20000100800 */
[----:B--2---:R-:W-:-:S05]  /*4ae10*/  IMAD.WIDE R12, R24, 0x2, R2 ;  /* 0x00000002180c7825 */ /* 0x004fca00078e0202 */
[----:B-----5:R0:W-:Y:S04]  /*4ae20*/  @P2 STG.E.U16 [R12.64], R0 ;  /* 0x000000000c002986 */ /* 0x0201e8000c101506 */
[----:B0-----:R-:W2:Y:S01]  /*4ae30*/  LDL.LU R13, [R1+0x1d5c] ;  /* 0x001d5c00010d7983 */ /* 0x001ea20000300800 */
[----:B------:R-:W-:-:S03]  /*4ae40*/  IMAD.WIDE R22, R24, 0x2, R4 ;  /* 0x0000000218167825 */ /* 0x000fc600078e0204 */
[----:B------:R0:W-:Y:S04]  /*4ae50*/  STL [R1+0x1dfc], R18 ;  /* 0x001dfc1201007387 */ /* 0x0001e80000100800 */
[----:B------:R-:W-:Y:S04]  /*4ae60*/  @P4 STG.E.U16 [R26.64], R16 ;  /* 0x000000101a004986 */ /* 0x000fe8000c101506 */
[----:B----4-:R-:W-:Y:S01]  /*4ae70*/  @P6 STG.E.U16 [R22.64], R17 ;  /* 0x0000001116006986 */ /* 0x010fe2000c101506 */
[----:B--2---:R-:W-:Y:S01]  /*4ae80*/  ISETP.GE.AND P2, PT, R13, c[0x0][0x17c], PT ;  /* 0x00005f000d007a0c */ /* 0x004fe20003f46270 */
[----:B------:R-:W-:-:S02]  /*4ae90*/  IMAD.WIDE R12, R24, 0x2, R18 ;  /* 0x00000002180c7825 */ /* 0x000fc400078e0212 */
[----:B0-----:R-:W2:Y:S04]  /*4aea0*/  LDL R18, [R1+0x1ce4] ;  /* 0x001ce40001127983 */ /* 0x001ea80000100800 */
[----:B------:R0:W-:Y:S04]  /*4aeb0*/  STL [R1+0x1df8], R19 ;  /* 0x001df81301007387 */ /* 0x0001e80000100800 */
[----:B0-----:R-:W4:Y:S04]  /*4aec0*/  LDL R19, [R1+0x1ce8] ;  /* 0x001ce80001137983 */ /* 0x001f280000100800 */
[----:B------:R-:W5:Y:S04]  /*4aed0*/  LDL.LU R16, [R1+0x1e10] ;  /* 0x001e100001107983 */ /* 0x000f680000300800 */
[----:B------:R-:W2:Y:S04]  /*4aee0*/  LDL R26, [R1+0x1cd0] ;  /* 0x001cd000011a7983 */ /* 0x000ea80000100800 */
[----:B------:R-:W2:Y:S04]  /*4aef0*/  LDL R27, [R1+0x258] ;  /* 0x00025800011b7983 */ /* 0x000ea80000100800 */
[----:B------:R-:W5:Y:S04]  /*4af00*/  LDL.LU R17, [R1+0x1e0c] ;  /* 0x001e0c0001117983 */ /* 0x000f680000300800 */
[----:B------:R0:W-:Y:S04]  /*4af10*/  @P3 STG.E.U16 [R12.64], R11 ;  /* 0x0000000b0c003986 */ /* 0x0001e8000c101506 */
[----:B0-----:R-:W3:Y:S01]  /*4af20*/  LDL.LU R11, [R1+0x1e08] ;  /* 0x001e0800010b7983 */ /* 0x001ee20000300800 */
[----:B------:R-:W-:-:S02]  /*4af30*/  ISETP.LT.AND P3, PT, R15, c[0x0][0x178], !P0 ;  /* 0x00005e000f007a0c */ /* 0x000fc40004761270 */
[----:B----4-:R-:W-:Y:S01]  /*4af40*/  ISETP.LT.AND P4, PT, R19, c[0x0][0x178], !P0 ;  /* 0x00005e0013007a0c */ /* 0x010fe20004781270 */
[----:B-----5:R-:W-:-:S05]  /*4af50*/  IMAD.WIDE R22, R24, 0x2, R16 ;  /* 0x0000000218167825 */ /* 0x020fca00078e0210 */
[----:B--2---:R0:W-:Y:S01]  /*4af60*/  @P1 STG.E.U16 [R22.64], R27 ;  /* 0x0000001b16001986 */ /* 0x0041e2000c101506 */
[----:B---3--:R-:W-:-:S04]  /*4af70*/  IMAD.WIDE R12, R24, 0x2, R10 ;  /* 0x00000002180c7825 */ /* 0x008fc800078e020a */
[----:B0-----:R-:W-:Y:S02]  /*4af80*/  IMAD.WIDE R22, R24, 0x2, R8 ;  /* 0x0000000218167825 */ /* 0x001fe400078e0208 */
[----:B------:R0:W-:Y:S01]  /*4af90*/  @P4 STG.E.U16 [R12.64], R29 ;  /* 0x0000001d0c004986 */ /* 0x0001e2000c101506 */
[----:B------:R-:W-:-:S03]  /*4afa0*/  ISETP.LT.AND P4, PT, R20, c[0x0][0x178], !P5 ;  /* 0x00005e0014007a0c */ /* 0x000fc60006f81270 */
[----:B------:R1:W-:Y:S04]  /*4afb0*/  @P3 STG.E.U16 [R22.64], R21 ;  /* 0x0000001516003986 */ /* 0x0003e8000c101506 */
[----:B0-----:R-:W2:Y:S04]  /*4afc0*/  LDL R12, [R1+0x18] ;  /* 0x00001800010c7983 */ /* 0x001ea80000100800 */
[----:B------:R-:W3:Y:S04]  /*4afd0*/  LDL.LU R13, [R1+0x298] ;  /* 0x00029800010d7983 */ /* 0x000ee80000300800 */
[----:B------:R-:W4:Y:S04]  /*4afe0*/  LDL.LU R20, [R1+0x1e04] ;  /* 0x001e040001147983 */ /* 0x000f280000300800 */
[----:B-1----:R-:W4:Y:S01]  /*4aff0*/  LDL.LU R21, [R1+0x1e00] ;  /* 0x001e000001157983 */ /* 0x002f220000300800 */
[----:B------:R-:W-:-:S02]  /*4b000*/  ISETP.LT.AND P0, PT, R28, c[0x0][0x178], !P0 ;  /* 0x00005e001c007a0c */ /* 0x000fc40004701270 */
[----:B------:R-:W-:Y:S01]  /*4b010*/  ISETP.LT.AND P6, PT, R26, c[0x0][0x178], !P5 ;  /* 0x00005e001a007a0c */ /* 0x000fe20006fc1270 */
[----:B------:R-:W5:Y:S01]  /*4b020*/  LDL.LU R22, [R1+0x278] ;  /* 0x0002780001167983 */ /* 0x000f620000300800 */
[----:B------:R-:W-:Y:S02]  /*4b030*/  PRMT R14, R0, 0x7632, R14 ;  /* 0x00007632000e7816 */ /* 0x000fe4000000000e */
[C---:B------:R-:W-:Y:S01]  /*4b040*/  IADD3 R0, R24.reuse, c[0x0][0x198], RZ ;  /* 0x0000660018007a10 */ /* 0x040fe20007ffe0ff */
[----:B------:R-:W5:Y:S01]  /*4b050*/  LDL R23, [R1+0x1ce0] ;  /* 0x001ce00001177983 */ /* 0x000f620000100800 */
[----:B------:R-:W-:Y:S01]  /*4b060*/  ISETP.LT.AND P1, PT, R25, c[0x0][0x178], !P5 ;  /* 0x00005e0019007a0c */ /* 0x000fe20006f21270 */
[----:B------:R-:W-:-:S04]  /*4b070*/  IMAD.WIDE R24, R24, 0x2, R6 ;  /* 0x0000000218187825 */ /* 0x000fc800078e0206 */
[----:B------:R-:W-:Y:S01]  /*4b080*/  IMAD.WIDE R26, R0, 0x2, R2 ;  /* 0x00000002001a7825 */ /* 0x000fe200078e0202 */
[----:B------:R-:W-:Y:S01]  /*4b090*/  ISETP.LT.AND P3, PT, R19, c[0x0][0x178], !P5 ;  /* 0x00005e0013007a0c */ /* 0x000fe20006f61270 */
[----:B--2---:R0:W-:Y:S04]  /*4b0a0*/  @P0 STG.E.U16 [R24.64], R12 ;  /* 0x0000000c18000986 */ /* 0x0041e8000c101506 */
[----:B------:R3:W-:Y:S01]  /*4b0b0*/  @P6 STG.E.U16 [R26.64], R14 ;  /* 0x0000000e1a006986 */ /* 0x0007e2000c101506 */
[----:B------:R-:W-:-:S03]  /*4b0c0*/  ISETP.LT.AND P6, PT, R18, c[0x0][0x178], !P5 ;  /* 0x00005e0012007a0c */ /* 0x000fc60006fc1270 */
[----:B0-----:R-:W2:Y:S01]  /*4b0d0*/  LDL.LU R25, [R1+0x258] ;  /* 0x0002580001197983 */ /* 0x001ea20000300800 */
[----:B---3--:R-:W-:Y:S01]  /*4b0e0*/  PRMT R14, R13, 0x7632, R14 ;  /* 0x000076320d0e7816 */ /* 0x008fe2000000000e */
[----:B----4-:R-:W-:Y:S02]  /*4b0f0*/  IMAD.WIDE R12, R0, 0x2, R20 ;  /* 0x00000002000c7825 */ /* 0x010fe400078e0214 */
[----:B------:R-:W3:Y:S04]  /*4b100*/  LDL.LU R18, [R1+0x1dfc] ;  /* 0x001dfc0001127983 */ /* 0x000ee80000300800 */
[----:B------:R0:W-:Y:S04]  /*4b110*/  @P1 STG.E.U16 [R12.64], R14 ;  /* 0x0000000e0c001986 */ /* 0x0001e8000c101506 */
[----:B0-----:R-:W4:Y:S04]  /*4b120*/  LDL.LU R12, [R1+0x1d60] ;  /* 0x001d6000010c7983 */ /* 0x001f280000300800 */
[----:B------:R-:W3:Y:S04]  /*4b130*/  LDL.LU R13, [R1+0x268] ;  /* 0x00026800010d7983 */ /* 0x000ee80000300800 */
[----:B------:R-:W3:Y:S01]  /*4b140*/  LDL.LU R19, [R1+0x1df8] ;  /* 0x001df80001137983 */ /* 0x000ee20000300800 */
[----:B-----5:R-:W-:-:S02]  /*4b150*/  ISETP.LT.AND P0, PT, R23, c[0x0][0x178], !P5 ;  /* 0x00005e0017007a0c */ /* 0x020fc40006f01270 */
[----:B------:R-:W-:Y:S01]  /*4b160*/  PRMT R24, R22, 0x7632, R24 ;  /* 0x0000763216187816 */ /* 0x000fe20000000018 */
[C---:B------:R-:W-:Y:S01]  /*4b170*/  IMAD.WIDE R22, R0.reuse, 0x2, R4 ;  /* 0x0000000200167825 */ /* 0x040fe200078e0204 */
[----:B------:R-:W-:Y:S02]  /*4b180*/  PRMT R27, R29, 0x7632, R27 ;  /* 0x000076321d1b7816 */ /* 0x000fe4000000001b */
[----:B------:R-:W5:Y:S04]  /*4b190*/  LDL.LU R29, [R1+0x1bc] ;  /* 0x0001bc00011d7983 */ /* 0x000f680000300800 */
[----:B------:R0:W-:Y:S02]  /*4b1a0*/  @P4 STG.E.U16 [R22.64], R24 ;  /* 0x0000001816004986 */ /* 0x0001e4000c101506 */
[----:B0-----:R-:W-:Y:S01]  /*4b1b0*/  IMAD.WIDE R22, R0, 0x2, R16 ;  /* 0x0000000200167825 */ /* 0x001fe200078e0210 */
[----:B--2---:R-:W-:-:S02]  /*4b1c0*/  PRMT R26, R25, 0x7632, R26 ;  /* 0x00007632191a7816 */ /* 0x004fc4000000001a */
[----:B----4-:R-:W-:Y:S02]  /*4b1d0*/  ISETP.GE.AND P1, PT, R12, c[0x0][0x17c], PT ;  /* 0x00005f000c007a0c */ /* 0x010fe40003f26270 */
[----:B---3--:R-:W-:Y:S01]  /*4b1e0*/  PRMT R14, R13, 0x7632, R14 ;  /* 0x000076320d0e7816 */ /* 0x008fe2000000000e */
[----:B------:R-:W-:-:S05]  /*4b1f0*/  IMAD.WIDE R12, R0, 0x2, R18 ;  /* 0x00000002000c7825 */ /* 0x000fca00078e0212 */
[----:B------:R0:W-:Y:S01]  /*4b200*/  @P0 STG.E.U16 [R12.64], R14 ;  /* 0x0000000e0c000986 */ /* 0x0001e2000c101506 */
[----:B------:R-:W-:-:S03]  /*4b210*/  ISETP.LT.AND P0, PT, R15, c[0x0][0x178], !P5 ;  /* 0x00005e000f007a0c */ /* 0x000fc60006f01270 */
[----:B------:R1:W-:Y:S04]  /*4b220*/  @P6 STG.E.U16 [R22.64], R26 ;  /* 0x0000001a16006986 */ /* 0x0003e8000c101506 */
[----:B0-----:R-:W2:Y:S04]  /*4b230*/  LDL.LU R13, [R1+0x18] ;  /* 0x00001800010d7983 */ /* 0x001ea80000300800 */
[----:B------:R-:W3:Y:S04]  /*4b240*/  LDL.LU R15, [R1+0x1d64] ;  /* 0x001d6400010f7983 */ /* 0x000ee80000300800 */
[----:B-1----:R-:W4:Y:S04]  /*4b250*/  LDL R22, [R1+0x1cd0] ;  /* 0x001cd00001167983 */ /* 0x002f280000100800 */
[----:B------:R-:W2:Y:S01]  /*4b260*/  LDL.LU R23, [R1+0xd8] ;  /* 0x0000d80001177983 */ /* 0x000ea20000300800 */
[----:B------:R-:W-:-:S03]  /*4b270*/  IMAD.WIDE R24, R0, 0x2, R10 ;  /* 0x0000000200187825 */ /* 0x000fc600078e020a */
[----:B------:R-:W3:Y:S04]  /*4b280*/  LDL R26, [R1+0x1cd8] ;  /* 0x001cd800011a7983 */ /* 0x000ee80000100800 */
[----:B------:R0:W-:Y:S04]  /*4b290*/  @P3 STG.E.U16 [R24.64], R27 ;  /* 0x0000001b18003986 */ /* 0x0001e8000c101506 */
[----:B0-----:R-:W3:Y:S04]  /*4b2a0*/  LDL R25, [R1+0x1cdc] ;  /* 0x001cdc0001197983 */ /* 0x001ee80000100800 */
[----:B------:R0:W-:Y:S01]  /*4b2b0*/  STL [R1+0x1de8], R9 ;  /* 0x001de80901007387 */ /* 0x0001e20000100800 */
[----:B----4-:R-:W-:-:S02]  /*4b2c0*/  ISETP.LT.AND P6, PT, R22, c[0x0][0x178], !P2 ;  /* 0x00005e0016007a0c */ /* 0x010fc400057c1270 */
[----:B--2---:R-:W-:Y:S01]  /*4b2d0*/  PRMT R12, R23, 0x7632, R12 ;  /* 0x00007632170c7816 */ /* 0x004fe2000000000c */
[----:B------:R-:W-:Y:S02]  /*4b2e0*/  IMAD.WIDE R22, R0, 0x2, R8 ;  /* 0x0000000200167825 */ /* 0x000fe400078e0208 */
[----:B0-----:R-:W2:Y:S04]  /*4b2f0*/  LDL.LU R9, [R1+0x5c] ;  /* 0x00005c0001097983 */ /* 0x001ea80000300800 */
[----:B------:R-:W-:Y:S04]  /*4b300*/  STL [R1+0x1de4], R3 ;  /* 0x001de40301007387 */ /* 0x000fe80000100800 */
[----:B------:R0:W-:Y:S04]  /*4b310*/  @P0 STG.E.U16 [R22.64], R12 ;  /* 0x0000000c16000986 */ /* 0x0001e8000c101506 */
[----:B0-----:R-:W4:Y:S01]  /*4b320*/  LDL.LU R22, [R1+0x1cc] ;  /* 0x0001cc0001167983 */ /* 0x001f220000300800 */
[----:B------:R-:W-:-:S02]  /*4b330*/  ISETP.LT.AND P5, PT, R28, c[0x0][0x178], !P5 ;  /* 0x00005e001c007a0c */ /* 0x000fc40006fa1270 */
[----:B------:R-:W-:Y:S01]  /*4b340*/  PRMT R14, R13, 0x7632, R14 ;  /* 0x000076320d0e7816 */ /* 0x000fe2000000000e */
[----:B------:R-:W2:Y:S01]  /*4b350*/  LDL R23, [R1+0x1ce0] ;  /* 0x001ce00001177983 */ /* 0x000ea20000100800 */
[----:B------:R-:W-:Y:S02]  /*4b360*/  IADD3 R13, R0, c[0x0][0x198], RZ ;  /* 0x00006600000d7a10 */ /* 0x000fe40007ffe0ff */
[----:B---3--:R-:W-:Y:S01]  /*4b370*/  ISETP.LT.AND P3, PT, R26, c[0x0][0x178], !P2 ;  /* 0x00005e001a007a0c */ /* 0x008fe20005761270 */
[----:B------:R-:W-:Y:S01]  /*4b380*/  IMAD.WIDE R26, R0, 0x2, R6 ;  /* 0x00000002001a7825 */ /* 0x000fe200078e0206 */
[----:B------:R-:W-:-:S03]  /*4b390*/  ISETP.LT.AND P4, PT, R25, c[0x0][0x178], !P2 ;  /* 0x00005e0019007a0c */ /* 0x000fc60005781270 */
[----:B------:R-:W-:Y:S02]  /*4b3a0*/  IMAD.WIDE R24, R13, 0x2, R2 ;  /* 0x000000020d187825 */ /* 0x000fe400078e0202 */
[----:B------:R0:W-:Y:S01]  /*4b3b0*/  @P5 STG.E.U16 [R26.64], R14 ;  /* 0x0000000e1a005986 */ /* 0x0001e2000c101506 */
[----:B------:R-:W-:-:S03]  /*4b3c0*/  ISETP.GE.AND P0, PT, R15, c[0x0][0x17c], PT ;  /* 0x00005f000f007a0c */ /* 0x000fc60003f06270 */
[----:B------:R-:W3:Y:S01]  /*4b3d0*/  LDL.LU R15, [R1+0x3c] ;  /* 0x00003c00010f7983 */ /* 0x000ee20000300800 */
[----:B-----5:R-:W-:-:S03]  /*4b3e0*/  PRMT R12, R29, 0x7632, R12 ;  /* 0x000076321d0c7816 */ /* 0x020fc6000000000c */
[----:B0-----:R-:W5:Y:S04]  /*4b3f0*/  LDL.LU R26, [R1+0x4c] ;  /* 0x00004c00011a7983 */ /* 0x001f680000300800 */
[----:B------:R-:W2:Y:S04]  /*4b400*/  LDL R27, [R1+0x1cd0] ;  /* 0x001cd000011b7983 */ /* 0x000ea80000100800 */
[----:B------:R0:W-:Y:S04]  /*4b410*/  STL [R1+0x1ddc], R14 ;  /* 0x001ddc0e01007387 */ /* 0x0001e80000100800 */
[----:B0-----:R-:W3:Y:S04]  /*4b420*/  LDL R14, [R1+0x1ce4] ;  /* 0x001ce400010e7983 */ /* 0x001ee80000100800 */
[----:B----4-:R0:W-:Y:S02]  /*4b430*/  @P6 STG.E.U16 [R24.64], R22 ;  /* 0x0000001618006986 */ /* 0x0101e4000c101506 */
[----:B0-----:R-:W-:-:S05]  /*4b440*/  IMAD.WIDE R24, R13, 0x2, R20 ;  /* 0x000000020d187825 */ /* 0x001fca00078e0214 */
[----:B------:R0:W-:Y:S04]  /*4b450*/  @P3 STG.E.U16 [R24.64], R29 ;  /* 0x0000001d18003986 */ /* 0x0001e8000c101506 */
[----:B0-----:R-:W4:Y:S04]  /*4b460*/  LDL.LU R29, [R1+0x1df4] ;  /* 0x001df400011d7983 */ /* 0x001f280000300800 */
[----:B------:R-:W4:Y:S01]  /*4b470*/  LDL.LU R24, [R1+0x1ac] ;  /* 0x0001ac0001187983 */ /* 0x000f220000300800 */
[----:B------:R-:W-:Y:S02]  /*4b480*/  PRMT R0, R22, 0x7632, R0 ;  /* 0x0000763216007816 */ /* 0x000fe40000000000 */
[----:B--2---:R-:W-:Y:S01]  /*4b490*/  ISETP.LT.AND P5, PT, R23, c[0x0][0x178], !P2 ;  /* 0x00005e0017007a0c */ /* 0x004fe200057a1270 */
[----:B------:R-:W-:Y:S01]  /*4b4a0*/  IMAD.WIDE R22, R13, 0x2, R4 ;  /* 0x000000020d167825 */ /* 0x000fe200078e0204 */
[----:B------:R-:W2:Y:S01]  /*4b4b0*/  LDL R25, [R1+0x1ce8] ;  /* 0x001ce80001197983 */ /* 0x000ea20000100800 */
[----:B----4-:R-:W-:-:S03]  /*4b4c0*/  PRMT R29, R24, 0x7632, R29 ;  /* 0x00007632181d7816 */ /* 0x010fc6000000001d */
[----:B------:R-:W-:Y:S04]  /*4b4d0*/  @P4 STG.E.U16 [R22.64], R24 ;  /* 0x0000001816004986 */ /* 0x000fe8000c101506 */
[----:B------:R0:W-:Y:S04]  /*4b4e0*/  STL.S16 [R1], R29 ;  /* 0x0000001d01007387 */ /* 0x0001e80000100600 */
[----:B0-----:R-:W4:Y:S04]  /*4b4f0*/  LDL.LU R29, [R1+0x1df0] ;  /* 0x001df000011d7983 */ /* 0x001f280000300800 */
[----:B------:R-:W5:Y:S01]  /*4b500*/  LDL R23, [R1+0x1cf0] ;  /* 0x001cf00001177983 */ /* 0x000f620000100800 */
[----:B--2---:R-:W-:Y:S01]  /*4b510*/  ISETP.LT.AND P3, PT, R25, c[0x0][0x178], !P2 ;  /* 0x00005e0019007a0c */ /* 0x004fe20005761270 */
[----:B------:R-:W-:Y:S01]  /*4b520*/  IMAD.WIDE R24, R13, 0x2, R18 ;  /* 0x000000020d187825 */ /* 0x000fe200078e0212 */
[----:B---3--:R-:W-:-:S04]  /*4b530*/  ISETP.LT.AND P6, PT, R14, c[0x0][0x178], !P2 ;  /* 0x00005e000e007a0c */ /* 0x008fc800057c1270 */
[----:B------:R0:W-:Y:S01]  /*4b540*/  @P5 STG.E.U16 [R24.64], R9 ;  /* 0x0000000918005986 */ /* 0x0001e2000c101506 */
[----:B----4-:R-:W-:Y:S02]  /*4b550*/  PRMT R29, R9, 0x7632, R29 ;  /* 0x00007632091d7816 */ /* 0x010fe4000000001d */
[----:B-----5:R-:W-:Y:S02]  /*4b560*/  ISETP.LT.AND P4, PT, R23, c[0x0][0x178], !P2 ;  /* 0x00005e0017007a0c */ /* 0x020fe40005781270 */
[----:B------:R-:W-:Y:S02]  /*4b570*/  ISETP.LT.AND P2, PT, R28, c[0x0][0x178], !P2 ;  /* 0x00005e001c007a0c */ /* 0x000fe40005741270 */
[----:B------:R-:W2:Y:S04]  /*4b580*/  LDL.LU R28, [R1+0x1dec] ;  /* 0x001dec00011c7983 */ /* 0x000ea80000300800 */
[----:B------:R1:W-:Y:S04]  /*4b590*/  STL [R1+0x1dd0], R29 ;  /* 0x001dd01d01007387 */ /* 0x0003e80000100800 */
[----:B0-----:R-:W3:Y:S04]  /*4b5a0*/  LDL.LU R9, [R1+0x1de8] ;  /* 0x001de80001097983 */ /* 0x001ee80000300800 */
[----:B------:R-:W4:Y:S04]  /*4b5b0*/  LDL R25, [R1+0x1cd8] ;  /* 0x001cd80001197983 */ /* 0x000f280000100800 */
[----:B-1----:R-:W5:Y:S01]  /*4b5c0*/  LDL.LU.S16 R29, [R1] ;  /* 0x00000000011d7983 */ /* 0x002f620000300600 */
[----:B------:R-:W-:Y:S01]  /*4b5d0*/  IMAD.WIDE R22, R13, 0x2, R16 ;  /* 0x000000020d167825 */ /* 0x000fe200078e0210 */
[----:B------:R-:W-:-:S02]  /*4b5e0*/  ISETP.LT.AND P5, PT, R27, c[0x0][0x178], !P1 ;  /* 0x00005e001b007a0c */ /* 0x000fc40004fa1270 */
[----:B-----5:R0:W-:Y:S04]  /*4b5f0*/  STL [R1+0x1dd4], R29 ;  /* 0x001dd41d01007387 */ /* 0x0201e80000100800 */
[----:B0-----:R-:W5:Y:S01]  /*4b600*/  LDL R29, [R1+0x1cec] ;  /* 0x001cec00011d7983 */ /* 0x001f620000100800 */
[----:B--2---:R-:W-:Y:S02]  /*4b610*/  PRMT R28, R26, 0x7632, R28 ;  /* 0x000076321a1c7816 */ /* 0x004fe4000000001c */
[----:B------:R-:W-:Y:S01]  /*4b620*/  PRMT R3, R15, 0x7632, R3 ;  /* 0x000076320f037816 */ /* 0x000fe20000000003 */
[----:B------:R0:W-:Y:S02]  /*4b630*/  @P6 STG.E.U16 [R22.64], R26 ;  /* 0x0000001a16006986 */ /* 0x0001e4000c101506 */
[----:B0-----:R-:W-:-:S05]  /*4b640*/  IMAD.WIDE R26, R13, 0x2, R10 ;  /* 0x000000020d1a7825 */ /* 0x001fca00078e020a */
[----:B------:R-:W-:Y:S04]  /*4b650*/  @P3 STG.E.U16 [R26.64], R15 ;  /* 0x0000000f1a003986 */ /* 0x000fe8000c101506 */
[----:B-----5:R0:W-:Y:S04]  /*4b660*/  STL [R1+0x1dd8], R29 ;  /* 0x001dd81d01007387 */ /* 0x0201e80000100800 */
[----:B0-----:R-:W2:Y:S04]  /*4b670*/  LDL R29, [R1+0x1cf0] ;  /* 0x001cf000011d7983 */ /* 0x001ea80000100800 */
[----:B------:R0:W-:Y:S04]  /*4b680*/  STL.S16 [R1+0x4], R3 ;  /* 0x0000040301007387 */ /* 0x0001e80000100600 */
[----:B0-----:R-:W5:Y:S04]  /*4b690*/  LDL.LU R3, [R1+0x1de4] ;  /* 0x001de40001037983 */ /* 0x001f680000300800 */
[----:B------:R-:W2:Y:S04]  /*4b6a0*/  LDL.LU R15, [R1+0x1de0] ;  /* 0x001de000010f7983 */ /* 0x000ea80000300800 */
[----:B------:R-:W2:Y:S01]  /*4b6b0*/  LDL.LU R26, [R1+0xc] ;  /* 0x00000c00011a7983 */ /* 0x000ea20000300800 */
[----:B---3--:R-:W-:Y:S01]  /*4b6c0*/  IMAD.WIDE R22, R13, 0x2, R8 ;  /* 0x000000020d167825 */ /* 0x008fe200078e0208 */
[----:B----4-:R-:W-:-:S02]  /*4b6d0*/  ISETP.LT.AND P6, PT, R25, c[0x0][0x178], !P1 ;  /* 0x00005e0019007a0c */ /* 0x010fc40004fc1270 */
[----:B------:R-:W3:Y:S01]  /*4b6e0*/  LDL R27, [R1+0x1ce8] ;  /* 0x001ce800011b7983 */ /* 0x000ee20000100800 */
[----:B------:R-:W-:-:S03]  /*4b6f0*/  IMAD.WIDE R24, R13, 0x2, R6 ;  /* 0x000000020d187825 */ /* 0x000fc600078e0206 */
[----:B--2---:R0:W-:Y:S04]  /*4b700*/  @P4 STG.E.U16 [R22.64], R26 ;  /* 0x0000001a16004986 */ /* 0x0041e8000c101506 */
[----:B0-----:R-:W2:Y:S04]  /*4b710*/  LDL R22, [R1+0x1cdc] ;  /* 0x001cdc0001167983 */ /* 0x001ea80000100800 */
[----:B------:R-:W4:Y:S01]  /*4b720*/  LDL R23, [R1+0x1ce0] ;  /* 0x001ce00001177983 */ /* 0x000f220000100800 */
[----:B------:R-:W-:-:S03]  /*4b730*/  IADD3 R13, R13, c[0x0][0x198], RZ ;  /* 0x000066000d0d7a10 */ /* 0x000fc60007ffe0ff */
[----:B------:R5:W-:Y:S01]  /*4b740*/  @P2 STG.E.U16 [R24.64], R15 ;  /* 0x0000000f18002986 */ /* 0x000be2000c101506 */
[----:B------:R-:W-:-:S03]  /*4b750*/  ISETP.LT.AND P4, PT, R14, c[0x0][0x178], !P1 ;  /* 0x00005e000e007a0c */ /* 0x000fc60004f81270 */
[----:B------:R-:W3:Y:S01]  /*4b760*/  LDL.LU R14, [R1+0x1ddc] ;  /* 0x001ddc00010e7983 */ /* 0x000ee20000300800 */
[----:B-----5:R-:W-:-:S03]  /*4b770*/  IMAD.WIDE R24, R13, 0x2, R2 ;  /* 0x000000020d187825 */ /* 0x020fc600078e0202 */
[----:B------:R-:W-:Y:S04]  /*4b780*/  STL [R1+0x1dc0], R12 ;  /* 0x001dc00c01007387 */ /* 0x000fe80000100800 */
[----:B------:R-:W-:Y:S01]  /*4b790*/  @P5 STG.E.U16 [R24.64], R0 ;  /* 0x0000000018005986 */ /* 0x000fe2000c101506 */
[----:B--2---:R-:W-:Y:S02]  /*4b7a0*/  ISETP.LT.AND P2, PT, R22, c[0x0][0x178], !P1 ;  /* 0x00005e0016007a0c */ /* 0x004fe40004f41270 */
[----:B----4-:R-:W-:Y:S01]  /*4b7b0*/  ISETP.LT.AND P3, PT, R23, c[0x0][0x178], !P1 ;  /* 0x00005e0017007a0c */ /* 0x010fe20004f61270 */
[----:B------:R-:W-:-:S05]  /*4b7c0*/  IMAD.WIDE R22, R13, 0x2, R20 ;  /* 0x000000020d167825 */ /* 0x000fca00078e0214 */
[----:B------:R0:W-:Y:S01]  /*4b7d0*/  @P6 STG.E.U16 [R22.64], R12 ;  /* 0x0000000c16006986 */ /* 0x0001e2000c101506 */
[----:B------:R-:W-:-:S03]  /*4b7e0*/  ISETP.LT.AND P6, PT, R29, c[0x0][0x178], !P1 ;  /* 0x00005e001d007a0c */ /* 0x000fc60004fc1270 */
[----:B0-----:R-:W2:Y:S04]  /*4b7f0*/  LDL.LU.S16 R12, [R1+0x4] ;  /* 0x00000400010c7983 */ /* 0x001ea80000300600 */
[----:B------:R-:W4:Y:S04]  /*4b800*/  LDL.LU R0, [R1+0x20c] ;  /* 0x00020c0001007983 */ /* 0x000f280000300800 */
[----:B------:R-:W5:Y:S01]  /*4b810*/  LDL.LU R29, [R1+0x1dd8] ;  /* 0x001dd800011d7983 */ /* 0x000f620000300800 */
[----:B---3--:R-:W-:Y:S01]  /*4b820*/  ISETP.LT.AND P5, PT, R27, c[0x0][0x178], !P1 ;  /* 0x00005e001b007a0c */ /* 0x008fe20004fa1270 */
[----:B------:R-:W-:Y:S01]  /*4b830*/  IMAD.WIDE R22, R13, 0x2, R4 ;  /* 0x000000020d167825 */ /* 0x000fe200078e0204 */
[----:B-----5:R-:W-:-:S02]  /*4b840*/  ISETP.LT.AND P1, PT, R29, c[0x0][0x178], !P1 ;  /* 0x00005e001d007a0c */ /* 0x020fc40004f21270 */
[----:B------:R-:W3:Y:S01]  /*4b850*/  LDL.LU R29, [R1+0x1dd4] ;  /* 0x001dd400011d7983 */ /* 0x000ee20000300800 */
[----:B------:R-:W-:-:S03]  /*4b860*/  IMAD.WIDE R24, R13, 0x2, R18 ;  /* 0x000000020d187825 */ /* 0x000fc600078e0212 */
[----:B---3--:R0:W-:Y:S04]  /*4b870*/  @P2 STG.E.U16 [R22.64], R29 ;  /* 0x0000001d16002986 */ /* 0x0081e8000c101506 */
[----:B0-----:R-:W3:Y:S04]  /*4b880*/  LDL.LU R29, [R1+0x1dd0] ;  /* 0x001dd000011d7983 */ /* 0x001ee80000300800 */
[----:B------:R-:W5:Y:S01]  /*4b890*/  LDL R23, [R1+0x1cd0] ;  /* 0x001cd00001177983 */ /* 0x000f620000100800 */
[----:B------:R-:W-:Y:S01]  /*4b8a0*/  PRMT R14, R26, 0x7632, R14 ;  /* 0x000076321a0e7816 */ /* 0x000fe2000000000e */
[----:B------:R-:W-:-:S02]  /*4b8b0*/  IMAD.WIDE R26, R13, 0x2, R16 ;  /* 0x000000020d1a7825 */ /* 0x000fc400078e0210 */
[----:B---3--:R-:W-:Y:S04]  /*4b8c0*/  @P3 STG.E.U16 [R24.64], R29 ;  /* 0x0000001d18003986 */ /* 0x008fe8000c101506 */
[----:B------:R0:W-:Y:S04]  /*4b8d0*/  STL [R1+0x1d9c], R29 ;  /* 0x001d9c1d01007387 */ /* 0x0001e80000100800 */
[----:B0-----:R-:W3:Y:S04]  /*4b8e0*/  LDL R29, [R1+0x1cd8] ;  /* 0x001cd800011d7983 */ /* 0x001ee80000100800 */
[----:B------:R-:W-:Y:S04]  /*4b8f0*/  @P4 STG.E.U16 [R26.64], R28 ;  /* 0x0000001c1a004986 */ /* 0x000fe8000c101506 */
[----:B------:R0:W-:Y:S01]  /*4b900*/  STL [R1+0x1db0], R28 ;  /* 0x001db01c01007387 */ /* 0x0001e20000100800 */
[----:B------:R-:W-:-:S03]  /*4b910*/  IMAD.WIDE R24, R13, 0x2, R8 ;  /* 0x000000020d187825 */ /* 0x000fc600078e0208 */
[----:B0-----:R-:W2:Y:S01]  /*4b920*/  LDL R28, [R1+0x1ce8] ;  /* 0x001ce800011c7983 */ /* 0x001ea20000100800 */
[----:B---3--:R-:W-:-:S03]  /*4b930*/  ISETP.LT.AND P4, PT, R29, c[0x0][0x178], !P0 ;  /* 0x00005e001d007a0c */ /* 0x008fc60004781270 */
[----:B------:R0:W-:Y:S04]  /*4b940*/  STL [R1+0x1dc4], R29 ;  /* 0x001dc41d01007387 */ /* 0x0001e80000100800 */
[----:B0-----:R-:W3:Y:S04]  /*4b950*/  LDL R29, [R1+0x1cdc] ;  /* 0x001cdc00011d7983 */ /* 0x001ee80000100800 */
[----:B------:R0:W-:Y:S04]  /*4b960*/  STL [R1+0x1dcc], R8 ;  /* 0x001dcc0801007387 */ /* 0x0001e80000100800 */
[----:B0-----:R-:W4:Y:S04]  /*4b970*/  LDL R8, [R1+0x1ce4] ;  /* 0x001ce40001087983 */ /* 0x001f280000100800 */
[----:B------:R0:W-:Y:S04]  /*4b980*/  STL [R1+0x1dc8], R9 ;  /* 0x001dc80901007387 */ /* 0x0001e80000100800 */
[----:B0-----:R-:W4:Y:S01]  /*4b990*/  LDL R9, [R1+0x1ce0] ;  /* 0x001ce00001097983 */ /* 0x001f220000100800 */
[----:B-----5:R-:W-:Y:S01]  /*4b9a0*/  ISETP.LT.AND P3, PT, R23, c[0x0][0x178], !P0 ;  /* 0x00005e0017007a0c */ /* 0x020fe20004761270 */
[----:B------:R-:W-:Y:S01]  /*4b9b0*/  IMAD.WIDE R22, R13, 0x2, R10 ;  /* 0x000000020d167825 */ /* 0x000fe200078e020a */
[----:B------:R-:W-:-:S03]  /*4b9c0*/  PRMT R15, R15, 0x7632, R15 ;  /* 0x000076320f0f7816 */ /* 0x000fc6000000000f */
[C---:B------:R-:W-:Y:S01]  /*4b9d0*/  IMAD.WIDE R26, R13.reuse, 0x2, R6 ;  /* 0x000000020d1a7825 */ /* 0x040fe200078e0206 */
[----:B--2---:R0:W-:Y:S01]  /*4b9e0*/  @P5 STG.E.U16 [R22.64], R12 ;  /* 0x0000000c16005986 */ /* 0x0041e2000c101506 */
[----:B------:R-:W-:-:S03]  /*4b9f0*/  IADD3 R13, R13, c[0x0][0x198], RZ ;  /* 0x000066000d0d7a10 */ /* 0x000fc60007ffe0ff */
[----:B------:R1:W-:Y:S04]  /*4ba00*/  @P6 STG.E.U16 [R24.64], R14 ;  /* 0x0000000e18006986 */ /* 0x0003e8000c101506 */
[----:B------:R-:W-:Y:S04]  /*4ba10*/  @P1 STG.E.U16 [R26.64], R15 ;  /* 0x0000000f1a001986 */ /* 0x000fe8000c101506 */
[----:B0-----:R-:W2:Y:S01]  /*4ba20*/  LDL R12, [R1+0x8c] ;  /* 0x00008c00010c7983 */ /* 0x001ea20000100800 */
[----:B-1----:R-:W-:Y:S01]  /*4ba30*/  IMAD.WIDE R24, R13, 0x2, R4 ;  /* 0x000000020d187825 */ /* 0x002fe200078e0204 */
[----:B---3--:R-:W-:-:S02]  /*4ba40*/  ISETP.LT.AND P2, PT, R29, c[0x0][0x178], !P0 ;  /* 0x00005e001d007a0c */ /* 0x008fc40004741270 */
[----:B------:R-:W3:Y:S04]  /*4ba50*/  LDL R29, [R1+0x9c] ;  /* 0x00009c00011d7983 */ /* 0x000ee80000100800 */
[----:B------:R0:W-:Y:S01]  /*4ba60*/  STL [R1+0x1db8], R26 ;  /* 0x001db81a01007387 */ /* 0x0001e20000100800 */
[----:B----4-:R-:W-:-:S03]  /*4ba70*/  ISETP.LT.AND P1, PT, R8, c[0x0][0x178], !P0 ;  /* 0x00005e0008007a0c */ /* 0x010fc60004721270 */
[----:B0-----:R-:W4:Y:S04]  /*4ba80*/  LDL.LU R26, [R1+0x1ec] ;  /* 0x0001ec00011a7983 */ /* 0x001f280000300800 */
[----:B------:R-:W5:Y:S01]  /*4ba90*/  LDL.LU R8, [R1+0x1d70] ;  /* 0x001d700001087983 */ /* 0x000f620000300800 */
[----:B------:R-:W-:-:S03]  /*4baa0*/  ISETP.LT.AND P6, PT, R9, c[0x0][0x178], !P0 ;  /* 0x00005e0009007a0c */ /* 0x000fc600047c1270 */
[----:B------:R-:W2:Y:S04]  /*4bab0*/  LDL.LU R9, [R1+0x1d6c] ;  /* 0x001d6c0001097983 */ /* 0x000ea80000300800 */
[----:B------:R0:W-:Y:S04]  /*4bac0*/  STL [R1+0x1dbc], R4 ;  /* 0x001dbc0401007387 */ /* 0x0001e80000100800 */
[----:B0-----:R-:W2:Y:S01]  /*4bad0*/  LDL.LU R4, [R1+0x1fc] ;  /* 0x0001fc0001047983 */ /* 0x001ea20000300800 */
[----:B------:R-:W-:-:S04]  /*4bae0*/  IMAD.WIDE R14, R13, 0x2, R2 ;  /* 0x000000020d0e7825 */ /* 0x000fc800078e0202 */
[----:B------:R-:W-:Y:S01]  /*4baf0*/  IMAD.WIDE R22, R13, 0x2, R20 ;  /* 0x000000020d167825 */ /* 0x000fe200078e0214 */
[----:B------:R0:W-:Y:S04]  /*4bb00*/  STL [R1+0x1db4], R5 ;  /* 0x001db40501007387 */ /* 0x0001e80000100800 */
[----:B------:R1:W-:Y:S04]  /*4bb10*/  @P3 STG.E.U16 [R14.64], R0 ;  /* 0x000000000e003986 */ /* 0x0003e8000c101506 */
[----:B0-----:R-:W3:Y:S04]  /*4bb20*/  LDL.LU R5, [R1+0x1dc] ;  /* 0x0001dc0001057983 */ /* 0x001ee80000300800 */
[----:B-1----:R-:W3:Y:S04]  /*4bb30*/  LDL.LU R15, [R1+0x1d68] ;  /* 0x001d6800010f7983 */ /* 0x002ee80000300800 */
[----:B--2---:R0:W-:Y:S04]  /*4bb40*/  @P4 STG.E.U16 [R22.64], R4 ;  /* 0x0000000416004986 */ /* 0x0041e8000c101506 */
[----:B0-----:R-:W2:Y:S01]  /*4bb50*/  LDL R23, [R1+0x1cf0] ;  /* 0x001cf00001177983 */ /* 0x001ea20000100800 */
[----:B------:R-:W-:-:S03]  /*4bb60*/  ISETP.LT.AND P5, PT, R28, c[0x0][0x178], !P0 ;  /* 0x00005e001c007a0c */ /* 0x000fc600047a1270 */
[----:B----4-:R0:W-:Y:S01]  /*4bb70*/  @P2 STG.E.U16 [R24.64], R26 ;  /* 0x0000001a18002986 */ /* 0x0101e2000c101506 */
[----:B-----5:R-:W-:-:S03]  /*4bb80*/  ISETP.GE.AND P2, PT, R8, c[0x0][0x17c], PT ;  /* 0x00005f0008007a0c */ /* 0x020fc60003f46270 */
[----:B------:R-:W4:Y:S01]  /*4bb90*/  LDL.LU R8, [R1+0x1dcc] ;  /* 0x001dcc0001087983 */ /* 0x000f220000300800 */
[----:B---3--:R-:W-:Y:S01]  /*4bba0*/  ISETP.GE.AND P3, PT, R15, c[0x0][0x17c], PT ;  /* 0x00005f000f007a0c */ /* 0x008fe20003f66270 */
[----:B------:R-:W-:-:S04]  /*4bbb0*/  IMAD.WIDE R14, R13, 0x2, R18 ;  /* 0x000000020d0e7825 */ /* 0x000fc800078e0212 */
[----:B0-----:R-:W-:Y:S01]  /*4bbc0*/  IMAD.WIDE R24, R13, 0x2, R10 ;  /* 0x000000020d187825 */ /* 0x001fe200078e020a */
[----:B------:R0:W-:Y:S01]  /*4bbd0*/  @P6 STG.E.U16 [R14.64], R5 ;  /* 0x000000050e006986 */ /* 0x0001e2000c101506 */
[----:B------:R-:W-:-:S03]  /*4bbe0*/  ISETP.GE.AND P6, PT, R9, c[0x0][0x17c], PT ;  /* 0x00005f0009007a0c */ /* 0x000fc60003fc6270 */
[----:B0-----:R-:W3:Y:S04]  /*4bbf0*/  LDL R14, [R1+0x1cec] ;  /* 0x001cec00010e7983 */ /* 0x001ee80000100800 */
[----:B------:R-:W5:Y:S04]  /*4bc00*/  LDL R15, [R1+0x1cd0] ;  /* 0x001cd000010f7983 */ /* 0x000f680000100800 */
[----:B------:R-:W4:Y:S01]  /*4bc10*/  LDL.LU R9, [R1+0x1dc8] ;  /* 0x001dc80001097983 */ /* 0x000f220000300800 */
[----:B--2---:R-:W-:Y:S01]  /*4bc20*/  ISETP.LT.AND P4, PT, R23, c[0x0][0x178], !P0 ;  /* 0x00005e0017007a0c */ /* 0x004fe20004781270 */
[----:B------:R-:W-:-:S05]  /*4bc30*/  IMAD.WIDE R22, R13, 0x2, R16 ;  /* 0x000000020d167825 */ /* 0x000fca00078e0210 */
[----:B------:R0:W-:Y:S04]  /*4bc40*/  @P1 STG.E.U16 [R22.64], R29 ;  /* 0x0000001d16001986 */ /* 0x0001e8000c101506 */
[----:B------:R1:W-:Y:S04]  /*4bc50*/  @P5 STG.E.U16 [R24.64], R12 ;  /* 0x0000000c18005986 */ /* 0x0003e8000c101506 */
[----:B0-----:R-:W2:Y:S04]  /*4bc60*/  LDL.LU R29, [R1+0x1dc4] ;  /* 0x001dc400011d7983 */ /* 0x001ea80000300800 */
[----:B------:R-:W2:Y:S04]  /*4bc70*/  LDL R22, [R1+0x7c] ;  /* 0x00007c0001167983 */ /* 0x000ea80000100800 */
[----:B------:R-:W2:Y:S04]  /*4bc80*/  LDL R23, [R1+0x1cdc] ;  /* 0x001cdc0001177983 */ /* 0x000ea80000100800 */
[----:B-1----:R-:W2:Y:S01]  /*4bc90*/  LDL.LU R12, [R1+0x1dc0] ;  /* 0x001dc000010c7983 */ /* 0x002ea20000300800 */
[----:B---3--:R-:W-:-:S02]  /*4bca0*/  ISETP.LT.AND P0, PT, R14, c[0x0][0x178], !P0 ;  /* 0x00005e000e007a0c */ /* 0x008fc40004701270 */
[----:B-----5:R-:W-:Y:S01]  /*4bcb0*/  ISETP.LT.AND P5, PT, R15, c[0x0][0x178], !P3 ;  /* 0x00005e000f007a0c */ /* 0x020fe20005fa1270 */
[----:B----4-:R-:W-:Y:S01]  /*4bcc0*/  IMAD.WIDE R14, R13, 0x2, R8 ;  /* 0x000000020d0e7825 */ /* 0x010fe200078e0208 */
[----:B------:R-:W-:Y:S02]  /*4bcd0*/  PRMT R27, R4, 0x7632, R27 ;  /* 0x00007632041b7816 */ /* 0x000fe4000000001b */
[----:B------:R-:W3:Y:S04]  /*4bce0*/  LDL.LU R4, [R1+0x1dbc] ;  /* 0x001dbc0001047983 */ /* 0x000ee80000300800 */
[----:B------:R-:W-:Y:S04]  /*4bcf0*/  STL [R1+0x1dac], R3 ;  /* 0x001dac0301007387 */ /* 0x000fe80000100800 */
[----:B--2---:R0:W-:Y:S01]  /*4bd00*/  @P4 STG.E.U16 [R14.64], R22 ;  /* 0x000000160e004986 */ /* 0x0041e2000c101506 */
[----:B------:R-:W-:-:S02]  /*4bd10*/  PRMT R12, R0, 0x7632, R12 ;  /* 0x00007632000c7816 */ /* 0x000fc4000000000c */
[----:B------:R-:W-:Y:S02]  /*4bd20*/  IADD3 R0, R13, c[0x0][0x198], RZ ;  /* 0x000066000d007a10 */ /* 0x000fe40007ffe0ff */
[----:B------:R-:W-:Y:S01]  /*4bd30*/  ISETP.LT.AND P4, PT, R23, c[0x0][0x178], !P3 ;  /* 0x00005e0017007a0c */ /* 0x000fe20005f81270 */
[----:B0-----:R-:W-:Y:S01]  /*4bd40*/  IMAD.WIDE R14, R13, 0x2, R6 ;  /* 0x000000020d0e7825 */ /* 0x001fe200078e0206 */
[----:B------:R-:W-:-:S03]  /*4bd50*/  PRMT R13, R26, 0x7632, R13 ;  /* 0x000076321a0d7816 */ /* 0x000fc6000000000d */
[----:B------:R-:W-:Y:S02]  /*4bd60*/  IMAD.WIDE R22, R0, 0x2, R2 ;  /* 0x0000000200167825 */ /* 0x000fe400078e0202 */
[----:B------:R-:W2:Y:S04]  /*4bd70*/  LDL.LU R3, [R1+0x2c] ;  /* 0x00002c0001037983 */ /* 0x000ea80000300800 */
[----:B------:R-:W4:Y:S01]  /*4bd80*/  LDL.LU R26, [R1+0x1db8] ;  /* 0x001db800011a7983 */ /* 0x000f220000300800 */
[----:B------:R-:W-:-:S03]  /*4bd90*/  ISETP.LT.AND P1, PT, R29, c[0x0][0x178], !P3 ;  /* 0x00005e001d007a0c */ /* 0x000fc60005f21270 */
[----:B--2---:R0:W-:Y:S01]  /*4bda0*/  @P0 STG.E.U16 [R14.64], R3 ;  /* 0x000000030e000986 */ /* 0x0041e2000c101506 */
[----:B----4-:R-:W-:-:S03]  /*4bdb0*/  PRMT R26, R5, 0x7632, R26 ;  /* 0x00007632051a7816 */ /* 0x010fc6000000001a */
[----:B------:R-:W3:Y:S04]  /*4bdc0*/  LDL.LU R5, [R1+0x1db4] ;  /* 0x001db40001057983 */ /* 0x000ee80000300800 */
[----:B0-----:R-:W2:Y:S04]  /*4bdd0*/  LDL R14, [R1+0x1ce0] ;  /* 0x001ce000010e7983 */ /* 0x001ea80000100800 */
[----:B------:R-:W4:Y:S04]  /*4bde0*/  LDL R15, [R1+0x1ce4] ;  /* 0x001ce400010f7983 */ /* 0x000f280000100800 */
[----:B------:R0:W-:Y:S04]  /*4bdf0*/  @P5 STG.E.U16 [R22.64], R12 ;  /* 0x0000000c16005986 */ /* 0x0001e8000c101506 */
[----:B0-----:R-:W5:Y:S04]  /*4be00*/  LDL.LU R22, [R1+0x7c] ;  /* 0x00007c0001167983 */ /* 0x001f680000300800 */
[----:B------:R-:W5:Y:S01]  /*4be10*/  LDL R23, [R1+0x1cf0] ;  /* 0x001cf00001177983 */ /* 0x000f620000100800 */
[----:B------:R-:W-:-:S05]  /*4be20*/  IMAD.WIDE R24, R0, 0x2, R20 ;  /* 0x0000000200187825 */ /* 0x000fca00078e0214 */
[----:B------:R0:W-:Y:S01]  /*4be30*/  @P1 STG.E.U16 [R24.64], R27 ;  /* 0x0000001b18001986 */ /* 0x0001e2000c101506 */
[----:B------:R-:W-:-:S03]  /*4be40*/  ISETP.LT.AND P1, PT, R28, c[0x0][0x178], !P3 ;  /* 0x00005e001c007a0c */ /* 0x000fc60005f21270 */
[----:B0-----:R-:W5:Y:S04]  /*4be50*/  LDL.LU R24, [R1+0x9c] ;  /* 0x00009c0001187983 */ /* 0x001f680000300800 */
[----:B------:R-:W5:Y:S04]  /*4be60*/  LDL.LU R25, [R1+0x8c] ;  /* 0x00008c0001197983 */ /* 0x000f680000300800 */
[----:B------:R-:W5:Y:S04]  /*4be70*/  LDL.LU R28, [R1+0x1db0] ;  /* 0x001db000011c7983 */ /* 0x000f680000300800 */
[----:B------:R0:W-:Y:S01]  /*4be80*/  STL [R1+0x1da8], R16 ;  /* 0x001da81001007387 */ /* 0x0001e20000100800 */
[----:B--2---:R-:W-:-:S02]  /*4be90*/  ISETP.LT.AND P0, PT, R14, c[0x0][0x178], !P3 ;  /* 0x00005e000e007a0c */ /* 0x004fc40005f01270 */
[----:B----4-:R-:W-:Y:S01]  /*4bea0*/  ISETP.LT.AND P5, PT, R15, c[0x0][0x178], !P3 ;  /* 0x00005e000f007a0c */ /* 0x010fe20005fa1270 */
[----:B---3--:R-:W-:-:S05]  /*4beb0*/  IMAD.WIDE R14, R0, 0x2, R4 ;  /* 0x00000002000e7825 */ /* 0x008fca00078e0204 */
[----:B------:R1:W-:Y:S01]  /*4bec0*/  @P4 STG.E.U16 [R14.64], R13 ;  /* 0x0000000d0e004986 */ /* 0x0003e2000c101506 */
[----:B-----5:R-:W-:Y:S02]  /*4bed0*/  PRMT R12, R22, 0x7632, R12 ;  /* 0x00007632160c7816 */ /* 0x020fe4000000000c */
[----:B------:R-:W-:Y:S01]  /*4bee0*/  ISETP.LT.AND P4, PT, R23, c[0x0][0x178], !P3 ;  /* 0x00005e0017007a0c */ /* 0x000fe20005f81270 */
[C---:B------:R-:W-:Y:S02]  /*4bef0*/  IMAD.WIDE R22, R0.reuse, 0x2, R16 ;  /* 0x0000000200167825 */ /* 0x040fe400078e0210 */
[----:B0-----:R-:W2:Y:S02]  /*4bf00*/  LDL R16, [R1+0x1cec] ;  /* 0x001cec0001107983 */ /* 0x001ea40000100800 */
[----:B-1----:R-:W-:Y:S01]  /*4bf10*/  IMAD.WIDE R14, R0, 0x2, R18 ;  /* 0x00000002000e7825 */ /* 0x002fe200078e0212 */
[----:B------:R-:W-:Y:S01]  /*4bf20*/  PRMT R13, R3, 0x7632, R13 ;  /* 0x00007632030d7816 */ /* 0x000fe2000000000d */
[----:B------:R0:W-:Y:S04]  /*4bf30*/  STL [R1+0x1da4], R17 ;  /* 0x001da41101007387 */ /* 0x0001e80000100800 */
[----:B------:R-:W3:Y:S04]  /*4bf40*/  LDL.LU R3, [R1+0x1d74] ;  /* 0x001d740001037983 */ /* 0x000ee80000300800 */
[----:B------:R1:W-:Y:S01]  /*4bf50*/  @P0 STG.E.U16 [R14.64], R26 ;  /* 0x0000001a0e000986 */ /* 0x0003e2000c101506 */
[----:B--2---:R-:W-:-:S03]  /*4bf60*/  ISETP.LT.AND P3, PT, R16, c[0x0][0x178], !P3 ;  /* 0x00005e0010007a0c */ /* 0x004fc60005f61270 */
[----:B------:R-:W2:Y:S04]  /*4bf70*/  LDL R16, [R1+0x1ce8] ;  /* 0x001ce80001107983 */ /* 0x000ea80000100800 */
[----:B0-----:R-:W4:Y:S04]  /*4bf80*/  LDL.LU R17, [R1+0x22c] ;  /* 0x00022c0001117983 */ /* 0x001f280000300800 */
[----:B-1----:R-:W5:Y:S01]  /*4bf90*/  LDL R15, [R1+0x1cd0] ;  /* 0x001cd000010f7983 */ /* 0x002f620000100800 */
[----:B------:R-:W-:Y:S02]  /*4bfa0*/  PRMT R27, R24, 0x7632, R27 ;  /* 0x00007632181b7816 */ /* 0x000fe4000000001b */
[----:B------:R-:W-:Y:S01]  /*4bfb0*/  PRMT R28, R25, 0x7632, R28 ;  /* 0x00007632191c7816 */ /* 0x000fe2000000001c */
[----:B------:R-:W-:-:S02]  /*4bfc0*/  IMAD.WIDE R24, R0, 0x2, R10 ;  /* 0x0000000200187825 */ /* 0x000fc400078e020a */
[----:B------:R0:W-:Y:S04]  /*4bfd0*/  @P5 STG.E.U16 [R22.64], R27 ;  /* 0x0000001b16005986 */ /* 0x0001e8000c101506 */
[----:B------:R1:W-:Y:S01]  /*4bfe0*/  @P1 STG.E.U16 [R24.64], R28 ;  /* 0x0000001c18001986 */ /* 0x0003e2000c101506 */
[----:B------:R-:W-:Y:S02]  /*4bff0*/  ISETP.LT.AND P1, PT, R29, c[0x0][0x178], !P2 ;  /* 0x00005e001d007a0c */ /* 0x000fe40005721270 */
[----:B---3--:R-:W-:Y:S01]  /*4c000*/  ISETP.GE.AND P0, PT, R3, c[0x0][0x17c], PT ;  /* 0x00005f0003007a0c */ /* 0x008fe20003f06270 */
[C---:B0-----:R-:W-:Y:S01]  /*4c010*/  IMAD.WIDE R22, R0.reuse, 0x2, R6 ;  /* 0x0000000200167825 */ /* 0x041fe200078e0206 */
[C---:B------:R-:W-:Y:S01]  /*4c020*/  IADD3 R27, R0.reuse, c[0x0][0x198], RZ ;  /* 0x00006600001b7a10 */ /* 0x040fe20007ffe0ff */
[----:B-1----:R-:W3:Y:S04]  /*4c030*/  LDL R24, [R1+0x1cdc] ;  /* 0x001cdc0001187983 */ /* 0x002ee80000100800 */
[----:B------:R-:W2:Y:S04]  /*4c040*/  LDL R25, [R1+0x1ce0] ;  /* 0x001ce00001197983 */ /* 0x000ea80000100800 */
[----:B------:R-:W-:Y:S04]  /*4c050*/  STL [R1+0x1da0], R28 ;  /* 0x001da01c01007387 */ /* 0x000fe80000100800 */
[----:B------:R-:W2:Y:S01]  /*4c060*/  LDL.LU R29, [R1+0xcc] ;  /* 0x0000cc00011d7983 */ /* 0x000ea20000300800 */
[----:B-----5:R-:W-:Y:S01]  /*4c070*/  ISETP.LT.AND P5, PT, R15, c[0x0][0x178], !P2 ;  /* 0x00005e000f007a0c */ /* 0x020fe200057a1270 */
[----:B------:R-:W-:-:S02]  /*4c080*/  IMAD.WIDE R14, R0, 0x2, R8 ;  /* 0x00000002000e7825 */ /* 0x000fc400078e0208 */
[----:B------:R-:W5:Y:S04]  /*4c090*/  LDL.LU R0, [R1+0xac] ;  /* 0x0000ac0001007983 */ /* 0x000f680000300800 */
[----:B------:R-:W-:Y:S04]  /*4c0a0*/  @P4 STG.E.U16 [R14.64], R12 ;  /* 0x0000000c0e004986 */ /* 0x000fe8000c101506 */
[----:B------:R-:W2:Y:S04]  /*4c0b0*/  LDL.LU R3, [R1+0x1dac] ;  /* 0x001dac0001037983 */ /* 0x000ea80000300800 */
[----:B------:R0:W-:Y:S04]  /*4c0c0*/  @P3 STG.E.U16 [R22.64], R13 ;  /* 0x0000000d16003986 */ /* 0x0001e8000c101506 */
[----:B0-----:R-:W3:Y:S04]  /*4c0d0*/  LDL.LU R22, [R1+0x24c] ;  /* 0x00024c0001167983 */ /* 0x001ee80000300800 */
[----:B------:R-:W4:Y:S01]  /*4c0e0*/  LDL R23, [R1+0x1ce4] ;  /* 0x001ce40001177983 */ /* 0x000f220000100800 */
[----:B--2---:R-:W-:Y:S01]  /*4c0f0*/  IMAD.WIDE R14, R27, 0x2, R2 ;  /* 0x000000021b0e7825 */ /* 0x004fe200078e0202 */
[----:B---3--:R-:W-:-:S04]  /*4c100*/  PRMT R26, R22, 0x7632, R26 ;  /* 0x00007632161a7816 */ /* 0x008fc8000000001a */
[----:B------:R-:W-:Y:S04]  /*4c110*/  @P5 STG.E.U16 [R14.64], R22 ;  /* 0x000000160e005986 */ /* 0x000fe8000c101506 */
[----:B------:R0:W-:Y:S04]  /*4c120*/  STL [R1+0x1d98], R26 ;  /* 0x001d981a01007387 */ /* 0x0001e80000100800 */
[----:B0-----:R-:W2:Y:S04]  /*4c130*/  LDL.LU R26, [R1+0xbc] ;  /* 0x0000bc00011a7983 */ /* 0x001ea80000300800 */
[----:B------:R-:W3:Y:S01]  /*4c140*/  LDL.LU R15, [R1+0x23c] ;  /* 0x00023c00010f7983 */ /* 0x000ee20000300800 */
[----:B------:R-:W-:-:S02]  /*4c150*/  ISETP.LT.AND P4, PT, R24, c[0x0][0x178], !P2 ;  /* 0x00005e0018007a0c */ /* 0x000fc40005781270 */
[----:B------:R-:W-:Y:S01]  /*4c160*/  ISETP.LT.AND P3, PT, R25, c[0x0][0x178], !P2 ;  /* 0x00005e0019007a0c */ /* 0x000fe20005761270 */
[----:B------:R-:W-:Y:S01]  /*4c170*/  IMAD.WIDE R24, R27, 0x2, R20 ;  /* 0x000000021b187825 */ /* 0x000fe200078e0214 */
[----:B----4-:R-:W-:-:S03]  /*4c180*/  ISETP.LT.AND P5, PT, R23, c[0x0][0x178], !P2 ;  /* 0x00005e0017007a0c */ /* 0x010fc600057a1270 */
[----:B------:R-:W-:Y:S01]  /*4c190*/  IMAD.WIDE R22, R27, 0x2, R4 ;  /* 0x000000021b167825 */ /* 0x000fe200078e0204 */
[----:B------:R-:W-:Y:S01]  /*4c1a0*/  PRMT R12, R17, 0x7632, R12 ;  /* 0x00007632110c7816 */ /* 0x000fe2000000000c */
[----:B---3--:R0:W-:Y:S01]  /*4c1b0*/  @P1 STG.E.U16 [R24.64], R15 ;  /* 0x0000000f18001986 */ /* 0x0081e2000c101506 */
[----:B------:R-:W-:-:S03]  /*4c1c0*/  ISETP.LT.AND P1, PT, R16, c[0x0][0x178], !P2 ;  /* 0x00005e0010007a0c */ /* 0x000fc60005721270 */
[----:B------:R1:W-:Y:S04]  /*4c1d0*/  @P4 STG.E.U16 [R22.64], R17 ;  /* 0x0000001116004986 */ /* 0x0003e8000c101506 */
[----:B0-----:R-:W3:Y:S04]  /*4c1e0*/  LDL R24, [R1+0x1cd0] ;  /* 0x001cd00001187983 */ /* 0x001ee80000100800 */
[----:B------:R-:W4:Y:S04]  /*4c1f0*/  LDL R25, [R1+0x1cd8] ;  /* 0x001cd80001197983 */ /* 0x000f280000100800 */
[----:B------:R-:W2:Y:S04]  /*4c200*/  LDL.LU R16, [R1+0x1da8] ;  /* 0x001da80001107983 */ /* 0x000ea80000300800 */
[----:B-1----:R-:W2:Y:S04]  /*4c210*/  LDL.LU R17, [R1+0x1da4] ;  /* 0x001da40001117983 */ /* 0x002ea80000300800 */
[----:B------:R-:W2:Y:S01]  /*4c220*/  LDL.LU R23, [R1+0x21c] ;  /* 0x00021c0001177983 */ /* 0x000ea20000300800 */
[----:B------:R-:W-:Y:S01]  /*4c230*/  PRMT R13, R15, 0x7632, R13 ;  /* 0x000076320f0d7816 */ /* 0x000fe2000000000d */
[----:B------:R-:W-:Y:S01]  /*4c240*/  IMAD.WIDE R14, R27, 0x2, R18 ;  /* 0x000000021b0e7825 */ /* 0x000fe200078e0212 */
[----:B------:R-:W-:-:S02]  /*4c250*/  PRMT R28, R29, 0x7632, R28 ;  /* 0x000076321d1c7816 */ /* 0x000fc4000000001c */
[----:B--2---:R-:W-:Y:S02]  /*4c260*/  PRMT R22, R23, 0x7632, R22 ;  /* 0x0000763217167816 */ /* 0x004fe40000000016 */
[----:B------:R0:W-:Y:S04]  /*4c270*/  @P3 STG.E.U16 [R14.64], R23 ;  /* 0x000000170e003986 */ /* 0x0001e8000c101506 */
[----:B0-----:R-:W2:Y:S04]  /*4c280*/  LDL R14, [R1+0x1cf0] ;  /* 0x001cf000010e7983 */ /* 0x001ea80000100800 */
[----:B------:R0:W-:Y:S04]  /*4c290*/  STL.S16 [R1+0x4], R22 ;  /* 0x0000041601007387 */ /* 0x0001e80000100600 */
[----:B------:R-:W4:Y:S01]  /*4c2a0*/  LDL R15, [R1+0x1cec] ;  /* 0x001cec00010f7983 */ /* 0x000f220000100800 */
[----:B0-----:R-:W-:-:S03]  /*4c2b0*/  IMAD.WIDE R22, R27, 0x2, R16 ;  /* 0x000000021b167825 */ /* 0x001fc600078e0210 */
[----:B------:R0:W-:Y:S04]  /*4c2c0*/  STL.S16 [R1], R28 ;  /* 0x0000001c01007387 */ /* 0x0001e80000100600 */
[----:B------:R1:W-:Y:S04]  /*4c2d0*/  @P5 STG.E.U16 [R22.64], R29 ;  /* 0x0000001d16005986 */ /* 0x0003e8000c101506 */
[----:B0-----:R-:W5:Y:S04]  /*4c2e0*/  LDL.LU R28, [R1+0x1da0] ;  /* 0x001da000011c7983 */ /* 0x001f680000300800 */
[----:B-1----:R-:W5:Y:S01]  /*4c2f0*/  LDL.LU R29, [R1+0x1d9c] ;  /* 0x001d9c00011d7983 */ /* 0x002f620000300800 */
[----:B---3--:R-:W-:Y:S01]  /*4c300*/  ISETP.LT.AND P4, PT, R24, c[0x0][0x178], !P6 ;  /* 0x00005e0018007a0c */ /* 0x008fe20007781270 */
[----:B------:R-:W-:Y:S01]  /*4c310*/  IMAD.WIDE R22, R27, 0x2, R6 ;  /* 0x000000021b167825 */ /* 0x000fe200078e0206 */
[----:B--2---:R-:W-:-:S02]  /*4c320*/  ISETP.LT.AND P3, PT, R14, c[0x0][0x178], !P2 ;  /* 0x00005e000e007a0c */ /* 0x004fc40005761270 */
[----:B----4-:R-:W-:Y:S01]  /*4c330*/  ISETP.LT.AND P2, PT, R15, c[0x0][0x178], !P2 ;  /* 0x00005e000f007a0c */ /* 0x010fe20005741270 */
[----:B------:R-:W-:-:S05]  /*4c340*/  IMAD.WIDE R14, R27, 0x2, R10 ;  /* 0x000000021b0e7825 */ /* 0x000fca00078e020a */
[----:B-----5:R0:W-:Y:S01]  /*4c350*/  @P1 STG.E.U16 [R14.64], R0 ;  /* 0x000000000e001986 */ /* 0x0201e2000c101506 */
[----:B------:R-:W-:Y:S01]  /*4c360*/  ISETP.LT.AND P1, PT, R25, c[0x0][0x178], !P6 ;  /* 0x00005e0019007a0c */ /* 0x000fe20007721270 */
[----:B------:R-:W-:-:S05]  /*4c370*/  IMAD.WIDE R24, R27, 0x2, R8 ;  /* 0x000000021b187825 */ /* 0x000fca00078e0208 */
[----:B------:R1:W-:Y:S04]  /*4c380*/  @P3 STG.E.U16 [R24.64], R26 ;  /* 0x0000001a18003986 */ /* 0x0003e8000c101506 */
[----:B0-----:R-:W2:Y:S01]  /*4c390*/  LDL R15, [R1+0x1cdc] ;  /* 0x001cdc00010f7983 */ /* 0x001ea20000100800 */
[----:B------:R-:W-:Y:S02]  /*4c3a0*/  PRMT R28, R26, 0x7632, R28 ;  /* 0x000076321a1c7816 */ /* 0x000fe4000000001c */
[----:B------:R-:W-:Y:S02]  /*4c3b0*/  PRMT R29, R0, 0x7632, R29 ;  /* 0x00007632001d7816 */ /* 0x000fe4000000001d */
[----:B------:R-:W-:Y:S02]  /*4c3c0*/  IADD3 R0, R27, c[0x0][0x198], RZ ;  /* 0x000066001b007a10 */ /* 0x000fe40007ffe0ff */
[----:B------:R-:W3:Y:S04]  /*4c3d0*/  LDL R27, [R1+0x1cec] ;  /* 0x001cec00011b7983 */ /* 0x000ee80000100800 */
[----:B-1----:R-:W4:Y:S04]  /*4c3e0*/  LDL.LU R26, [R1+0x1d98] ;  /* 0x001d9800011a7983 */ /* 0x002f280000300800 */
[----:B------:R-:W5:Y:S04]  /*4c3f0*/  LDL R24, [R1+0x1cf0] ;  /* 0x001cf00001187983 */ /* 0x000f680000100800 */
[----:B------:R-:W3:Y:S01]  /*4c400*/  LDL.LU R25, [R1+0x6c] ;  /* 0x00006c0001197983 */ /* 0x000ee20000300800 */
[----:B--2---:R-:W-:Y:S01]  /*4c410*/  ISETP.LT.AND P5, PT, R15, c[0x0][0x178], !P6 ;  /* 0x00005e000f007a0c */ /* 0x004fe200077a1270 */
[----:B------:R-:W-:-:S02]  /*4c420*/  IMAD.WIDE R14, R0, 0x2, R2 ;  /* 0x00000002000e7825 */ /* 0x000fc400078e0202 */
[----:B---3--:R-:W-:Y:S04]  /*4c430*/  @P2 STG.E.U16 [R22.64], R25 ;  /* 0x0000001916002986 */ /* 0x008fe8000c101506 */
[----:B----4-:R0:W-:Y:S04]  /*4c440*/  @P4 STG.E.U16 [R14.64], R26 ;  /* 0x0000001a0e004986 */ /* 0x0101e8000c101506 */
[----:B0-----:R-:W2:Y:S04]  /*4c450*/  LDL R14, [R1+0x1ce0] ;  /* 0x001ce000010e7983 */ /* 0x001ea80000100800 */
[----:B------:R-:W3:Y:S01]  /*4c460*/  LDL R15, [R1+0x1ce4] ;  /* 0x001ce400010f7983 */ /* 0x000ee20000100800 */
[----:B------:R-:W-:-:S03]  /*4c470*/  IMAD.WIDE R22, R0, 0x2, R20 ;  /* 0x0000000200167825 */ /* 0x000fc600078e0214 */
[----:B------:R-:W4:Y:S04]  /*4c480*/  LDL R26, [R1+0x1ce8] ;  /* 0x001ce800011a7983 */ /* 0x000f280000100800 */
[----:B------:R0:W-:Y:S02]  /*4c490*/  @P1 STG.E.U16 [R22.64], R13 ;  /* 0x0000000d16001986 */ /* 0x0001e4000c101506 */
[----:B0-----:R-:W-:Y:S01]  /*4c4a0*/  IMAD.WIDE R22, R0, 0x2, R16 ;  /* 0x0000000200167825 */ /* 0x001fe200078e0210 */
[----:B--2---:R-:W-:Y:S02]  /*4c4b0*/  ISETP.LT.AND P2, PT, R14, c[0x0][0x178], !P6 ;  /* 0x00005e000e007a0c */ /* 0x004fe40007741270 */
[----:B---3--:R-:W-:Y:S01]  /*4c4c0*/  ISETP.LT.AND P3, PT, R15, c[0x0][0x178], !P6 ;  /* 0x00005e000f007a0c */ /* 0x008fe20007761270 */
[----:B------:R-:W-:-:S05]  /*4c4d0*/  IMAD.WIDE R14, R0, 0x2, R4 ;  /* 0x00000002000e7825 */ /* 0x000fca00078e0204 */
[----:B------:R0:W-:Y:S04]  /*4c4e0*/  @P5 STG.E.U16 [R14.64], R12 ;  /* 0x0000000c0e005986 */ /* 0x0001e8000c101506 */
[----:B0-----:R-:W2:Y:S04]  /*4c4f0*/  LDL.LU.S16 R12, [R1] ;  /* 0x00000000010c7983 */ /* 0x001ea80000300600 */
[----:B------:R0:W-:Y:S04]  /*4c500*/  STL [R1+0x1d94], R16 ;  /* 0x001d941001007387 */ /* 0x0001e80000100800 */
[----:B0-----:R-:W3:Y:S01]  /*4c510*/  LDL.LU.S16 R16, [R1+0x4] ;  /* 0x0000040001107983 */ /* 0x001ee20000300600 */
[----:B----4-:R-:W-:Y:S01]  /*4c520*/  ISETP.LT.AND P4, PT, R26, c[0x0][0x178], !P6 ;  /* 0x00005e001a007a0c */ /* 0x010fe20007781270 */
[----:B------:R-:W-:Y:S01]  /*4c530*/  IMAD.WIDE R14, R0, 0x2, R18 ;  /* 0x00000002000e7825 */ /* 0x000fe200078e0212 */
[----:B-----5:R-:W-:-:S02]  /*4c540*/  ISETP.LT.AND P1, PT, R24, c[0x0][0x178], !P6 ;  /* 0x00005e0018007a0c */ /* 0x020fc40007721270 */
[----:B------:R-:W-:Y:S01]  /*4c550*/  PRMT R13, R25, 0x7632, R13 ;  /* 0x00007632190d7816 */ /* 0x000fe2000000000d */
[C---:B------:R-:W-:Y:S01]  /*4c560*/  IMAD.WIDE R24, R0.reuse, 0x2, R10 ;  /* 0x0000000200187825 */ /* 0x040fe200078e020a */
[----:B------:R0:W-:Y:S01]  /*4c570*/  STL [R1+0x1d90], R17 ;  /* 0x001d901101007387 */ /* 0x0001e20000100800 */
[----:B------:R-:W-:Y:S02]  /*4c580*/  ISETP.LT.AND P6, PT, R27, c[0x0][0x178], !P6 ;  /* 0x00005e001b007a0c */ /* 0x000fe400077c1270 */
[C---:B------:R-:W-:Y:S01]  /*4c590*/  IMAD.WIDE R26, R0.reuse, 0x2, R8 ;  /* 0x00000002001a7825 */ /* 0x040fe200078e0208 */
[----:B0-----:R-:W4:Y:S04]  /*4c5a0*/  LDL.LU R17, [R1+0x1cd0] ;  /* 0x001cd00001117983 */ /* 0x001f280000300800 */
[----:B------:R-:W-:Y:S04]  /*4c5b0*/  STL [R1+0x1d8c], R8 ;  /* 0x001d8c0801007387 */ /* 0x000fe80000100800 */
[----:B------:R0:W-:Y:S04]  /*4c5c0*/  STL [R1+0x1d88], R9 ;  /* 0x001d880901007387 */ /* 0x0001e80000100800 */
[----:B0-----:R-:W5:Y:S04]  /*4c5d0*/  LDL.LU R9, [R1+0x1cd8] ;  /* 0x001cd80001097983 */ /* 0x001f680000300800 */
[----:B------:R-:W4:Y:S04]  /*4c5e0*/  LDL R8, [R1+0x1cec] ;  /* 0x001cec0001087983 */ /* 0x000f280000100800 */
[----:B---3--:R0:W-:Y:S04]  /*4c5f0*/  @P2 STG.E.U16 [R14.64], R16 ;  /* 0x000000100e002986 */ /* 0x0081e8000c101506 */
[----:B--2---:R-:W-:Y:S04]  /*4c600*/  @P3 STG.E.U16 [R22.64], R12 ;  /* 0x0000000c16003986 */ /* 0x004fe8000c101506 */
[----:B------:R1:W-:Y:S04]  /*4c610*/  @P4 STG.E.U16 [R24.64], R29 ;  /* 0x0000001d18004986 */ /* 0x0003e8000c101506 */
[----:B0-----:R-:W2:Y:S04]  /*4c620*/  LDL R16, [R1+0x29c] ;  /* 0x00029c0001107983 */ /* 0x001ea80000100800 */
[----:B-1----:R-:W3:Y:S04]  /*4c630*/  LDL R24, [R1+0x1ce0] ;  /* 0x001ce00001187983 */ /* 0x002ee80000100800 */
[----:B------:R-:W2:Y:S04]  /*4c640*/  LDL.LU R25, [R1+0x1d78] ;  /* 0x001d780001197983 */ /* 0x000ea80000300800 */
[----:B------:R-:W2:Y:S04]  /*4c650*/  LDL R29, [R1+0x1c] ;  /* 0x00001c00011d7983 */ /* 0x000ea80000100800 */
[----:B------:R-:W-:Y:S04]  /*4c660*/  @P1 STG.E.U16 [R26.64], R28 ;  /* 0x0000001c1a001986 */ /* 0x000fe8000c101506 */
[----:B--2---:R0:W-:Y:S04]  /*4c670*/  STL [R1+0x1d80], R29 ;  /* 0x001d801d01007387 */ /* 0x0041e80000100800 */
[----:B0-----:R-:W2:Y:S04]  /*4c680*/  LDL.LU R29, [R1+0x1ce4] ;  /* 0x001ce400011d7983 */ /* 0x001ea80000300800 */
[----:B------:R-:W2:Y:S04]  /*4c690*/  LDL.LU R28, [R1+0x25c] ;  /* 0x00025c00011c7983 */ /* 0x000ea80000300800 */
[----:B------:R-:W2:Y:S04]  /*4c6a0*/  LDL.LU R26, [R1+0xec] ;  /* 0x0000ec00011a7983 */ /* 0x000ea80000300800 */
[----:B------:R-:W2:Y:S01]  /*4c6b0*/  LDL.LU R27, [R1+0xdc] ;  /* 0x0000dc00011b7983 */ /* 0x000ea20000300800 */
[----:B----4-:R-:W-:Y:S01]  /*4c6c0*/  ISETP.LT.AND P5, PT, R17, c[0x0][0x178], !P0 ;  /* 0x00005e0011007a0c */ /* 0x010fe200047a1270 */
[----:B------:R-:W-:Y:S01]  /*4c6d0*/  IMAD.WIDE R14, R0, 0x2, R6 ;  /* 0x00000002000e7825 */ /* 0x000fe200078e0206 */
[----:B-----5:R-:W-:-:S02]  /*4c6e0*/  ISETP.LT.AND P3, PT, R9, c[0x0][0x178], !P0 ;  /* 0x00005e0009007a0c */ /* 0x020fc40004761270 */
[----:B------:R-:W-:Y:S01]  /*4c6f0*/  IADD3 R12, R0, c[0x0][0x198], RZ ;  /* 0x00006600000c7a10 */ /* 0x000fe20007ffe0ff */
[----:B--2---:R0:W-:Y:S04]  /*4c700*/  STL [R1+0x1d84], R27 ;  /* 0x001d841b01007387 */ /* 0x0041e80000100800 */
[----:B0-----:R-:W2:Y:S04]  /*4c710*/  LDL.LU R27, [R1+0x28c] ;  /* 0x00028c00011b7983 */ /* 0x001ea80000300800 */
[----:B------:R-:W4:Y:S01]  /*4c720*/  LDL.LU R0, [R1+0x1cdc] ;  /* 0x001cdc0001007983 */ /* 0x000f220000300800 */
[----:B------:R-:W-:-:S03]  /*4c730*/  IMAD.WIDE R22, R12, 0x2, R2 ;  /* 0x000000020c167825 */ /* 0x000fc600078e0202 */
[----:B------:R0:W-:Y:S02]  /*4c740*/  @P6 STG.E.U16 [R14.64], R13 ;  /* 0x0000000d0e006986 */ /* 0x0001e4000c101506 */
[----:B0-----:R-:W-:Y:S02]  /*4c750*/  IMAD.WIDE R14, R12, 0x2, R20 ;  /* 0x000000020c0e7825 */ /* 0x001fe400078e0214 */
[----:B------:R-:W5:Y:S04]  /*4c760*/  LDL.LU R13, [R1+0x1ce0] ;  /* 0x001ce000010d7983 */ /* 0x000f680000300800 */
[----:B------:R0:W-:Y:S04]  /*4c770*/  STL [R1+0x1d7c], R21 ;  /* 0x001d7c1501007387 */ /* 0x0001e80000100800 */
[----:B0-----:R-:W5:Y:S04]  /*4c780*/  LDL.LU R21, [R1+0x1ce8] ;  /* 0x001ce80001157983 */ /* 0x001f680000300800 */
[----:B--2---:R-:W-:Y:S04]  /*4c790*/  @P5 STG.E.U16 [R22.64], R27 ;  /* 0x0000001b16005986 */ /* 0x004fe8000c101506 */
[----:B------:R0:W-:Y:S04]  /*4c7a0*/  @P3 STG.E.U16 [R14.64], R16 ;  /* 0x000000100e003986 */ /* 0x0001e8000c101506 */
[----:B0-----:R-:W2:Y:S04]  /*4c7b0*/  LDL.LU R16, [R1+0x1d94] ;  /* 0x001d940001107983 */ /* 0x001ea80000300800 */
[----:B------:R-:W2:Y:S01]  /*4c7c0*/  LDL R14, [R1+0x27c] ;  /* 0x00027c00010e7983 */ /* 0x000ea20000100800 */
[----:B----4-:R-:W-:Y:S01]  /*4c7d0*/  ISETP.LT.AND P2, PT, R0, c[0x0][0x178], !P0 ;  /* 0x00005e0000007a0c */ /* 0x010fe20004741270 */
[----:B------:R-:W-:Y:S01]  /*4c7e0*/  IMAD.WIDE R22, R12, 0x2, R4 ;  /* 0x000000020c167825 */ /* 0x000fe200078e0204 */
[----:B------:R-:W-:Y:S01]  /*4c7f0*/  ISETP.GE.AND P1, PT, R25, c[0x0][0x17c], PT ;  /* 0x00005f0019007a0c */ /* 0x000fe20003f26270 */
[----:B------:R-:W4:Y:S03]  /*4c800*/  LDL R15, [R1+0x26c] ;  /* 0x00026c00010f7983 */ /* 0x000f260000100800 */
[----:B------:R-:W-:-:S02]  /*4c810*/  ISETP.LT.AND P3, PT, R17, c[0x0][0x178], !P1 ;  /* 0x00005e0011007a0c */ /* 0x000fc40004f61270 */
[----:B------:R-:W4:Y:S01]  /*4c820*/  LDL.LU R17, [R1+0x1d90] ;  /* 0x001d900001117983 */ /* 0x000f220000300800 */
[----:B---3--:R-:W-:-:S04]  /*4c830*/  ISETP.LT.AND P4, PT, R24, c[0x0][0x178], !P0 ;  /* 0x00005e0018007a0c */ /* 0x008fc80004781270 */
[----:B--2---:R0:W-:Y:S04]  /*4c840*/  @P2 STG.E.U16 [R22.64], R14 ;  /* 0x0000000e16002986 */ /* 0x0041e8000c101506 */
[----:B0-----:R-:W2:Y:S01]  /*4c850*/  LDL R23, [R1+0x1cf0] ;  /* 0x001cf00001177983 */ /* 0x001ea20000100800 */
[----:B------:R-:W-:Y:S01]  /*4c860*/  ISETP.LT.AND P5, PT, R29, c[0x0][0x178], !P0 ;  /* 0x00005e001d007a0c */ /* 0x000fe200047a1270 */
[----:B------:R-:W-:Y:S01]  /*4c870*/  IMAD.WIDE R24, R12, 0x2, R18 ;  /* 0x000000020c187825 */ /* 0x000fe200078e0212 */
[----:B-----5:R-:W-:-:S04]  /*4c880*/  ISETP.LT.AND P6, PT, R21, c[0x0][0x178], !P0 ;  /* 0x00005e0015007a0c */ /* 0x020fc800047c1270 */
[----:B----4-:R0:W-:Y:S01]  /*4c890*/  @P4 STG.E.U16 [R24.64], R15 ;  /* 0x0000000f18004986 */ /* 0x0101e2000c101506 */
[----:B------:R-:W-:-:S03]  /*4c8a0*/  ISETP.LT.AND P4, PT, R9, c[0x0][0x178], !P1 ;  /* 0x00005e0009007a0c */ /* 0x000fc60004f81270 */
[----:B0-----:R-:W3:Y:S01]  /*4c8b0*/  LDL.LU R24, [R1+0x27c] ;  /* 0x00027c0001187983 */ /* 0x001ee20000300800 */
[----:B------:R-:W-:-:S03]  /*4c8c0*/  IMAD.WIDE R14, R12, 0x2, R16 ;  /* 0x000000020c0e7825 */ /* 0x000fc600078e0210 */
[----:B------:R-:W4:Y:S04]  /*4c8d0*/  LDL.LU R25, [R1+0x26c] ;  /* 0x00026c0001197983 */ /* 0x000f280000300800 */
[----:B------:R-:W-:Y:S01]  /*4c8e0*/  @P5 STG.E.U16 [R14.64], R28 ;  /* 0x0000001c0e005986 */ /* 0x000fe2000c101506 */
[----:B--2---:R-:W-:Y:S01]  /*4c8f0*/  ISETP.LT.AND P2, PT, R23, c[0x0][0x178], !P0 ;  /* 0x00005e0017007a0c */ /* 0x004fe20004741270 */
[----:B------:R-:W-:Y:S01]  /*4c900*/  IMAD.WIDE R22, R12, 0x2, R10 ;  /* 0x000000020c167825 */ /* 0x000fe200078e020a */
[----:B------:R-:W-:Y:S02]  /*4c910*/  ISETP.LT.AND P0, PT, R8, c[0x0][0x178], !P0 ;  /* 0x00005e0008007a0c */ /* 0x000fe40004701270 */
[----:B------:R-:W2:Y:S04]  /*4c920*/  LDL.LU R8, [R1+0x1d8c] ;  /* 0x001d8c0001087983 */ /* 0x000ea80000300800 */
[----:B------:R-:W2:Y:S04]  /*4c930*/  LDL.LU R9, [R1+0x1d88] ;  /* 0x001d880001097983 */ /* 0x000ea80000300800 */
[----:B------:R0:W-:Y:S04]  /*4c940*/  @P6 STG.E.U16 [R22.64], R26 ;  /* 0x0000001a16006986 */ /* 0x0001e8000c101506 */
[----:B0-----:R-:W5:Y:S01]  /*4c950*/  LDL.LU R23, [R1+0x29c] ;  /* 0x00029c0001177983 */ /* 0x001f620000300800 */
[----:B------:R-:W-:-:S03]  /*4c960*/  PRMT R22, R27, 0x7632, R22 ;  /* 0x000076321b167816 */ /* 0x000fc60000000016 */
[----:B------:R-:W3:Y:S01]  /*4c970*/  LDL.LU R27, [R1+0x1d84] ;  /* 0x001d8400011b7983 */ /* 0x000ee20000300800 */
[----:B--2---:R-:W-:-:S05]  /*4c980*/  IMAD.WIDE R14, R12, 0x2, R8 ;  /* 0x000000020c0e7825 */ /* 0x004fca00078e0208 */
[----:B---3--:R0:W-:Y:S01]  /*4c990*/  @P2 STG.E.U16 [R14.64], R27 ;  /* 0x0000001b0e002986 */ /* 0x0081e2000c101506 */
[----:B------:R-:W-:-:S03]  /*4c9a0*/  ISETP.LT.AND P2, PT, R29, c[0x0][0x178], !P1 ;  /* 0x00005e001d007a0c */ /* 0x000fc60004f41270 */
[----:B0-----:R-:W2:Y:S04]  /*4c9b0*/  LDL.LU R15, [R1+0x1cec] ;  /* 0x001cec00010f7983 */ /* 0x001ea80000300800 */
[----:B------:R-:W3:Y:S01]  /*4c9c0*/  LDL.LU R29, [R1+0x1d80] ;  /* 0x001d8000011d7983 */ /* 0x000ee20000300800 */
[----:B------:R-:W-:Y:S02]  /*4c9d0*/  ISETP.LT.AND P5, PT, R0, c[0x0][0x178], !P1 ;  /* 0x00005e0000007a0c */ /* 0x000fe40004fa1270 */
[C---:B------:R-:W-:Y:S02]  /*4c9e0*/  IADD3 R0, R12.reuse, c[0x0][0x198], RZ ;  /* 0x000066000c007a10 */ /* 0x040fe40007ffe0ff */
[----:B------:R-:W-:Y:S01]  /*4c9f0*/  ISETP.LT.AND P6, PT, R13, c[0x0][0x178], !P1 ;  /* 0x00005e000d007a0c */ /* 0x000fe20004fc1270 */
[----:B------:R-:W-:-:S04]  /*4ca00*/  IMAD.WIDE R12, R12, 0x2, R6 ;  /* 0x000000020c0c7825 */ /* 0x000fc800078e0206 */
[----:B------:R-:W-:Y:S01]  /*4ca10*/  IMAD.WIDE R2, R0, 0x2, R2 ;  /* 0x0000000200027825 */ /* 0x000fe200078e0202 */
[----:B---3--:R-:W-:Y:S01]  /*4ca20*/  @P0 STG.E.U16 [R12.64], R29 ;  /* 0x0000001d0c000986 */ /* 0x008fe2000c101506 */
[----:B------:R-:W-:-:S03]  /*4ca30*/  ISETP.LT.AND P0, PT, R21, c[0x0][0x178], !P1 ;  /* 0x00005e0015007a0c */ /* 0x000fc60004f01270 */
[----:B------:R-:W3:Y:S04]  /*4ca40*/  LDL.LU R21, [R1+0x1d7c] ;  /* 0x001d7c0001157983 */ /* 0x000ee80000300800 */
[----:B------:R0:W-:Y:S04]  /*4ca50*/  @P3 STG.E.U16 [R2.64], R22 ;  /* 0x0000001602003986 */ /* 0x0001e8000c101506 */
[----:B0-----:R-:W2:Y:S01]  /*4ca60*/  LDL.LU R22, [R1+0x1cf0] ;  /* 0x001cf00001167983 */ /* 0x001ea20000300800 */
[----:B------:R-:W-:Y:S01]  /*4ca70*/  IMAD.WIDE R4, R0, 0x2, R4 ;  /* 0x0000000200047825 */ /* 0x000fe200078e0204 */
[----:B------:R-:W-:-:S03]  /*4ca80*/  PRMT R2, R24, 0x7632, R2 ;  /* 0x0000763218027816 */ /* 0x000fc60000000002 */
[----:B------:R-:W-:Y:S01]  /*4ca90*/  IMAD.WIDE R18, R0, 0x2, R18 ;  /* 0x0000000200127825 */ /* 0x000fe200078e0212 */
[----:B----4-:R-:W-:-:S03]  /*4caa0*/  PRMT R3, R25, 0x7632, R3 ;  /* 0x0000763219037816 */ /* 0x010fc60000000003 */
[----:B------:R-:W-:-:S04]  /*4cab0*/  IMAD.WIDE R16, R0, 0x2, R16 ;  /* 0x0000000200107825 */ /* 0x000fc800078e0210 */
[----:B------:R-:W-:-:S04]  /*4cac0*/  IMAD.WIDE R10, R0, 0x2, R10 ;  /* 0x00000002000a7825 */ /* 0x000fc800078e020a */
[----:B------:R-:W-:-:S04]  /*4cad0*/  IMAD.WIDE R8, R0, 0x2, R8 ;  /* 0x0000000200087825 */ /* 0x000fc800078e0208 */
[----:B------:R-:W-:Y:S01]  /*4cae0*/  IMAD.WIDE R6, R0, 0x2, R6 ;  /* 0x0000000200067825 */ /* 0x000fe200078e0206 */
[----:B------:R-:W-:Y:S02]  /*4caf0*/  PRMT R12, R28, 0x7632, R12 ;  /* 0x000076321c0c7816 */ /* 0x000fe4000000000c */
[----:B------:R-:W-:Y:S02]  /*4cb00*/  PRMT R13, R26, 0x7632, R13 ;  /* 0x000076321a0d7816 */ /* 0x000fe4000000000d */
[----:B------:R-:W-:Y:S01]  /*4cb10*/  PRMT R14, R27, 0x7632, R14 ;  /* 0x000076321b0e7816 */ /* 0x000fe2000000000e */
[----:B---3--:R-:W-:Y:S01]  /*4cb20*/  IMAD.WIDE R20, R0, 0x2, R20 ;  /* 0x0000000200147825 */ /* 0x008fe200078e0214 */
[----:B-----5:R-:W-:-:S05]  /*4cb30*/  PRMT R0, R23, 0x7632, R0 ;  /* 0x0000763217007816 */ /* 0x020fca0000000000 */
[----:B------:R0:W-:Y:S01]  /*4cb40*/  @P4 STG.E.U16 [R20.64], R0 ;  /* 0x0000000014004986 */ /* 0x0001e2000c101506 */
[----:B--2---:R-:W-:Y:S02]  /*4cb50*/  ISETP.LT.AND P3, PT, R22, c[0x0][0x178], !P1 ;  /* 0x00005e0016007a0c */ /* 0x004fe40004f61270 */
[----:B------:R-:W-:Y:S01]  /*4cb60*/  ISETP.LT.AND P1, PT, R15, c[0x0][0x178], !P1 ;  /* 0x00005e000f007a0c */ /* 0x000fe20004f21270 */
[----:B------:R0:W-:Y:S04]  /*4cb70*/  @P5 STG.E.U16 [R4.64], R2 ;  /* 0x0000000204005986 */ /* 0x0001e8000c101506 */
[----:B------:R0:W-:Y:S04]  /*4cb80*/  @P6 STG.E.U16 [R18.64], R3 ;  /* 0x0000000312006986 */ /* 0x0001e8000c101506 */
[----:B------:R0:W-:Y:S04]  /*4cb90*/  @P2 STG.E.U16 [R16.64], R12 ;  /* 0x0000000c10002986 */ /* 0x0001e8000c101506 */
[----:B------:R0:W-:Y:S04]  /*4cba0*/  @P0 STG.E.U16 [R10.64], R13 ;  /* 0x0000000d0a000986 */ /* 0x0001e8000c101506 */
[----:B------:R0:W-:Y:S01]  /*4cbb0*/  @P3 STG.E.U16 [R8.64], R14 ;  /* 0x0000000e08003986 */ /* 0x0001e2000c101506 */
[----:B------:R-:W-:Y:S05]  /*4cbc0*/  @!P1 EXIT ;  /* 0x000000000000994d */ /* 0x000fea0003800000 */
[----:B0-----:R-:W-:-:S05]  /*4cbd0*/  PRMT R3, R29, 0x7632, R3 ;  /* 0x000076321d037816 */ /* 0x001fca0000000003 */
[----:B------:R-:W-:Y:S01]  /*4cbe0*/  STG.E.U16 [R6.64], R3 ;  /* 0x0000000306007986 */ /* 0x000fe2000c101506 */
[----:B------:R-:W-:Y:S05]  /*4cbf0*/  EXIT ;  /* 0x000000000000794d */ /* 0x000fea0003800000 */
.L_x_4:
[----:B------:R-:W-:-:S00]  /*4cc00*/  BRA `(.L_x_4) ;  /* 0xfffffff000007947 */ /* 0x000fc0000383ffff */
[----:B------:R-:W-:-:S00]  /*4cc10*/  NOP ;  /* 0x0000000000007918 */ /* 0x000fc00000000000 */
        /* <DEDUP_REMOVED lines=14> */
.L_x_5:


//--------------------- .nv.shared.matmul_kernel  --------------------------
	.section	.nv.shared.matmul_kernel,"aw",@nobits
	.sectionflags	@""
	.align	16
